//
// Generated by NVIDIA NVVM Compiler
//
// Compiler Build ID: CL-36424714
// Cuda compilation tools, release 13.0, V13.0.88
// Based on NVVM 20.0.0
//

.version 9.0
.target sm_100
.address_size 64

	// .globl	_Z11add1_kernelPfS_S_i

.visible .entry _Z11add1_kernelPfS_S_i(
	.param .u64 .ptr .align 1 _Z11add1_kernelPfS_S_i_param_0,
	.param .u64 .ptr .align 1 _Z11add1_kernelPfS_S_i_param_1,
	.param .u64 .ptr .align 1 _Z11add1_kernelPfS_S_i_param_2,
	.param .u32 _Z11add1_kernelPfS_S_i_param_3
)
{
	.reg .pred 	%p<3>;
	.reg .b32 	%r<11>;
	.reg .b32 	%f<4>;
	.reg .b64 	%rd<11>;

	ld.param.u64 	%rd4, [_Z11add1_kernelPfS_S_i_param_0];
	ld.param.u64 	%rd5, [_Z11add1_kernelPfS_S_i_param_1];
	ld.param.u64 	%rd6, [_Z11add1_kernelPfS_S_i_param_2];
	ld.param.u32 	%r6, [_Z11add1_kernelPfS_S_i_param_3];
	mov.u32 	%r7, %tid.x;
	mov.u32 	%r8, %ctaid.x;
	mov.u32 	%r1, %ntid.x;
	mad.lo.s32 	%r10, %r8, %r1, %r7;
	setp.ge.s32 	%p1, %r10, %r6;
	@%p1 bra 	$L__BB0_3;
	mov.u32 	%r9, %nctaid.x;
	mul.lo.s32 	%r3, %r1, %r9;
	cvta.to.global.u64 	%rd1, %rd4;
	cvta.to.global.u64 	%rd2, %rd5;
	cvta.to.global.u64 	%rd3, %rd6;
$L__BB0_2:
	mul.wide.s32 	%rd7, %r10, 4;
	add.s64 	%rd8, %rd1, %rd7;
	ld.global.f32 	%f1, [%rd8];
	add.s64 	%rd9, %rd2, %rd7;
	ld.global.f32 	%f2, [%rd9];
	add.f32 	%f3, %f1, %f2;
	add.s64 	%rd10, %rd3, %rd7;
	st.global.f32 	[%rd10], %f3;
	add.s32 	%r10, %r10, %r3;
	setp.lt.s32 	%p2, %r10, %r6;
	@%p2 bra 	$L__BB0_2;
$L__BB0_3:
	ret;

}
	// .globl	_Z11sub1_kernelPfS_S_i
.visible .entry _Z11sub1_kernelPfS_S_i(
	.param .u64 .ptr .align 1 _Z11sub1_kernelPfS_S_i_param_0,
	.param .u64 .ptr .align 1 _Z11sub1_kernelPfS_S_i_param_1,
	.param .u64 .ptr .align 1 _Z11sub1_kernelPfS_S_i_param_2,
	.param .u32 _Z11sub1_kernelPfS_S_i_param_3
)
{
	.reg .pred 	%p<3>;
	.reg .b32 	%r<11>;
	.reg .b32 	%f<4>;
	.reg .b64 	%rd<11>;

	ld.param.u64 	%rd4, [_Z11sub1_kernelPfS_S_i_param_0];
	ld.param.u64 	%rd5, [_Z11sub1_kernelPfS_S_i_param_1];
	ld.param.u64 	%rd6, [_Z11sub1_kernelPfS_S_i_param_2];
	ld.param.u32 	%r6, [_Z11sub1_kernelPfS_S_i_param_3];
	mov.u32 	%r7, %tid.x;
	mov.u32 	%r8, %ctaid.x;
	mov.u32 	%r1, %ntid.x;
	mad.lo.s32 	%r10, %r8, %r1, %r7;
	setp.ge.s32 	%p1, %r10, %r6;
	@%p1 bra 	$L__BB1_3;
	mov.u32 	%r9, %nctaid.x;
	mul.lo.s32 	%r3, %r1, %r9;
	cvta.to.global.u64 	%rd1, %rd4;
	cvta.to.global.u64 	%rd2, %rd5;
	cvta.to.global.u64 	%rd3, %rd6;
$L__BB1_2:
	mul.wide.s32 	%rd7, %r10, 4;
	add.s64 	%rd8, %rd1, %rd7;
	ld.global.f32 	%f1, [%rd8];
	add.s64 	%rd9, %rd2, %rd7;
	ld.global.f32 	%f2, [%rd9];
	sub.f32 	%f3, %f1, %f2;
	add.s64 	%rd10, %rd3, %rd7;
	st.global.f32 	[%rd10], %f3;
	add.s32 	%r10, %r10, %r3;
	setp.lt.s32 	%p2, %r10, %r6;
	@%p2 bra 	$L__BB1_2;
$L__BB1_3:
	ret;

}
	// .globl	_Z14pooling_kernelPfS_S_iiiii
.visible .entry _Z14pooling_kernelPfS_S_iiiii(
	.param .u64 .ptr .align 1 _Z14pooling_kernelPfS_S_iiiii_param_0,
	.param .u64 .ptr .align 1 _Z14pooling_kernelPfS_S_iiiii_param_1,
	.param .u64 .ptr .align 1 _Z14pooling_kernelPfS_S_iiiii_param_2,
	.param .u32 _Z14pooling_kernelPfS_S_iiiii_param_3,
	.param .u32 _Z14pooling_kernelPfS_S_iiiii_param_4,
	.param .u32 _Z14pooling_kernelPfS_S_iiiii_param_5,
	.param .u32 _Z14pooling_kernelPfS_S_iiiii_param_6,
	.param .u32 _Z14pooling_kernelPfS_S_iiiii_param_7
)
{
	.reg .pred 	%p<84>;
	.reg .b16 	%rs<15>;
	.reg .b32 	%r<261>;
	.reg .b32 	%f<87>;
	.reg .b64 	%rd<76>;
	.reg .b64 	%fd<4>;

	ld.param.u64 	%rd6, [_Z14pooling_kernelPfS_S_iiiii_param_0];
	ld.param.u64 	%rd5, [_Z14pooling_kernelPfS_S_iiiii_param_1];
	ld.param.u64 	%rd7, [_Z14pooling_kernelPfS_S_iiiii_param_2];
	ld.param.u32 	%r93, [_Z14pooling_kernelPfS_S_iiiii_param_3];
	ld.param.u32 	%r94, [_Z14pooling_kernelPfS_S_iiiii_param_4];
	ld.param.u32 	%r95, [_Z14pooling_kernelPfS_S_iiiii_param_5];
	ld.param.u32 	%r96, [_Z14pooling_kernelPfS_S_iiiii_param_6];
	ld.param.u32 	%r97, [_Z14pooling_kernelPfS_S_iiiii_param_7];
	cvta.to.global.u64 	%rd1, %rd6;
	cvta.to.global.u64 	%rd2, %rd7;
	cvta.to.global.u64 	%rd3, %rd5;
	div.s32 	%r1, %r96, %r93;
	div.s32 	%r2, %r97, %r94;
	setp.lt.s32 	%p1, %r2, 1;
	@%p1 bra 	$L__BB2_48;
	mov.u32 	%r98, %tid.x;
	mov.u32 	%r99, %ctaid.x;
	setp.lt.s32 	%p2, %r1, 1;
	mad.lo.s32 	%r100, %r95, %r99, %r98;
	mul.lo.s32 	%r3, %r100, %r96;
	mul.lo.s32 	%r4, %r100, %r1;
	@%p2 bra 	$L__BB2_48;
	setp.lt.s32 	%p3, %r93, 1;
	@%p3 bra 	$L__BB2_35;
	setp.lt.s32 	%p12, %r94, 1;
	@%p12 bra 	$L__BB2_25;
	mov.b32 	%r223, 0;
	mov.b16 	%rs13, 0;
	cvt.u16.u32 	%rs7, %r94;
	mov.u16 	%rs14, %rs13;
$L__BB2_5:
	mul.lo.s16 	%rs8, %rs13, %rs7;
	mul.lo.s32 	%r8, %r94, %r223;
	add.s32 	%r138, %r94, %r8;
	add.s32 	%r139, %r8, 1;
	max.s32 	%r140, %r138, %r139;
	cvt.u16.u32 	%rs9, %r140;
	sub.s16 	%rs10, %rs9, %rs8;
	cvt.u32.u16 	%r141, %rs10;
	and.b32  	%r142, %r141, 7;
	add.s32 	%r9, %r142, -1;
	mul.lo.s16 	%rs11, %rs14, %rs7;
	sub.s16 	%rs12, %rs9, %rs11;
	cvt.u32.u16 	%r143, %rs12;
	and.b32  	%r144, %r143, 15;
	add.s32 	%r10, %r144, -1;
	sub.s32 	%r145, %r140, %r8;
	and.b32  	%r11, %r145, 15;
	sub.s32 	%r12, %r8, %r140;
	and.b32  	%r13, %r143, 7;
	and.b32  	%r14, %r141, 3;
	and.b32  	%r146, %r145, -16;
	neg.s32 	%r15, %r146;
	mov.b32 	%r226, 0;
$L__BB2_6:
	mul.lo.s32 	%r229, %r226, %r93;
	add.s32 	%r20, %r229, %r93;
	mov.f32 	%f86, 0fCE6E6B28;
$L__BB2_7:
	setp.gt.u32 	%p19, %r12, -16;
	add.s32 	%r148, %r3, %r229;
	mul.lo.s32 	%r24, %r148, %r97;
	mov.u32 	%r244, %r8;
	@%p19 bra 	$L__BB2_11;
	add.s32 	%r232, %r8, 7;
	add.s32 	%r231, %r8, %r24;
	mov.u32 	%r230, %r15;
$L__BB2_9:
	.pragma "nounroll";
	add.s32 	%r149, %r232, -7;
	mul.wide.s32 	%rd64, %r231, 4;
	add.s64 	%rd65, %rd1, %rd64;
	ld.global.f32 	%f18, [%rd65];
	setp.ltu.f32 	%p20, %f18, %f86;
	selp.b32 	%r150, %r251, %r149, %p20;
	selp.f32 	%f19, %f86, %f18, %p20;
	add.s32 	%r151, %r232, -6;
	ld.global.f32 	%f20, [%rd65+4];
	setp.ltu.f32 	%p21, %f20, %f19;
	and.pred  	%p22, %p20, %p21;
	selp.b32 	%r152, %r150, %r151, %p21;
	selp.f32 	%f21, %f19, %f20, %p21;
	add.s32 	%r153, %r232, -5;
	ld.global.f32 	%f22, [%rd65+8];
	setp.ltu.f32 	%p24, %f22, %f21;
	selp.b32 	%r154, %r152, %r153, %p24;
	selp.f32 	%f23, %f21, %f22, %p24;
	add.s32 	%r155, %r232, -4;
	ld.global.f32 	%f24, [%rd65+12];
	setp.ltu.f32 	%p25, %f24, %f23;
	and.pred  	%p26, %p24, %p25;
	selp.b32 	%r156, %r154, %r155, %p25;
	selp.f32 	%f25, %f23, %f24, %p25;
	add.s32 	%r157, %r232, -3;
	ld.global.f32 	%f26, [%rd65+16];
	setp.ltu.f32 	%p28, %f26, %f25;
	selp.b32 	%r158, %r156, %r157, %p28;
	selp.f32 	%f27, %f25, %f26, %p28;
	add.s32 	%r159, %r232, -2;
	ld.global.f32 	%f28, [%rd65+20];
	setp.ltu.f32 	%p29, %f28, %f27;
	and.pred  	%p30, %p28, %p29;
	selp.b32 	%r160, %r158, %r159, %p29;
	selp.f32 	%f29, %f27, %f28, %p29;
	add.s32 	%r161, %r232, -1;
	ld.global.f32 	%f30, [%rd65+24];
	setp.ltu.f32 	%p32, %f30, %f29;
	selp.b32 	%r162, %r160, %r161, %p32;
	selp.f32 	%f31, %f29, %f30, %p32;
	add.s32 	%r163, %r232, 8;
	ld.global.f32 	%f32, [%rd65+28];
	setp.ltu.f32 	%p33, %f32, %f31;
	and.pred  	%p34, %p32, %p33;
	selp.b32 	%r164, %r162, %r232, %p33;
	selp.f32 	%f33, %f31, %f32, %p33;
	add.s32 	%r165, %r232, 1;
	ld.global.f32 	%f34, [%rd65+32];
	setp.ltu.f32 	%p36, %f34, %f33;
	selp.b32 	%r166, %r164, %r165, %p36;
	selp.f32 	%f35, %f33, %f34, %p36;
	add.s32 	%r167, %r232, 2;
	ld.global.f32 	%f36, [%rd65+36];
	setp.ltu.f32 	%p37, %f36, %f35;
	and.pred  	%p38, %p36, %p37;
	selp.b32 	%r168, %r166, %r167, %p37;
	selp.f32 	%f37, %f35, %f36, %p37;
	add.s32 	%r169, %r232, 3;
	ld.global.f32 	%f38, [%rd65+40];
	setp.ltu.f32 	%p40, %f38, %f37;
	selp.b32 	%r170, %r168, %r169, %p40;
	selp.f32 	%f39, %f37, %f38, %p40;
	add.s32 	%r171, %r232, 4;
	ld.global.f32 	%f40, [%rd65+44];
	setp.ltu.f32 	%p41, %f40, %f39;
	and.pred  	%p42, %p40, %p41;
	selp.b32 	%r172, %r170, %r171, %p41;
	selp.f32 	%f41, %f39, %f40, %p41;
	add.s32 	%r173, %r232, 5;
	ld.global.f32 	%f42, [%rd65+48];
	setp.ltu.f32 	%p44, %f42, %f41;
	selp.b32 	%r174, %r172, %r173, %p44;
	selp.f32 	%f43, %f41, %f42, %p44;
	add.s32 	%r175, %r232, 6;
	ld.global.f32 	%f44, [%rd65+52];
	setp.ltu.f32 	%p45, %f44, %f43;
	and.pred  	%p46, %p44, %p45;
	selp.b32 	%r176, %r174, %r175, %p45;
	selp.f32 	%f45, %f43, %f44, %p45;
	add.s32 	%r177, %r232, 7;
	ld.global.f32 	%f46, [%rd65+56];
	setp.ltu.f32 	%p48, %f46, %f45;
	selp.b32 	%r178, %r176, %r177, %p48;
	selp.f32 	%f47, %f45, %f46, %p48;
	ld.global.f32 	%f48, [%rd65+60];
	setp.ltu.f32 	%p49, %f48, %f47;
	selp.b32 	%r179, %r250, %r229, %p22;
	selp.b32 	%r180, %r179, %r229, %p26;
	selp.b32 	%r181, %r180, %r229, %p30;
	selp.b32 	%r182, %r181, %r229, %p34;
	selp.b32 	%r183, %r182, %r229, %p38;
	selp.b32 	%r184, %r183, %r229, %p42;
	selp.b32 	%r185, %r184, %r229, %p46;
	selp.b32 	%r186, %r185, %r229, %p49;
	selp.b32 	%r250, %r186, %r229, %p48;
	selp.b32 	%r251, %r178, %r163, %p49;
	selp.f32 	%f86, %f47, %f48, %p49;
	add.s32 	%r232, %r232, 16;
	add.s32 	%r231, %r231, 16;
	add.s32 	%r230, %r230, 16;
	setp.ne.s32 	%p50, %r230, 0;
	@%p50 bra 	$L__BB2_9;
	add.s32 	%r244, %r232, -7;
$L__BB2_11:
	setp.eq.s32 	%p51, %r11, 0;
	@%p51 bra 	$L__BB2_22;
	setp.lt.u32 	%p52, %r10, 7;
	@%p52 bra 	$L__BB2_14;
	add.s32 	%r188, %r244, %r24;
	mul.wide.s32 	%rd66, %r188, 4;
	add.s64 	%rd67, %rd1, %rd66;
	ld.global.f32 	%f50, [%rd67];
	setp.ltu.f32 	%p53, %f50, %f86;
	selp.b32 	%r189, %r251, %r244, %p53;
	selp.f32 	%f51, %f86, %f50, %p53;
	add.s32 	%r190, %r244, 1;
	ld.global.f32 	%f52, [%rd67+4];
	setp.ltu.f32 	%p54, %f52, %f51;
	and.pred  	%p55, %p53, %p54;
	selp.b32 	%r191, %r189, %r190, %p54;
	selp.f32 	%f53, %f51, %f52, %p54;
	add.s32 	%r192, %r244, 2;
	ld.global.f32 	%f54, [%rd67+8];
	setp.ltu.f32 	%p57, %f54, %f53;
	selp.b32 	%r193, %r191, %r192, %p57;
	selp.f32 	%f55, %f53, %f54, %p57;
	add.s32 	%r194, %r244, 3;
	ld.global.f32 	%f56, [%rd67+12];
	setp.ltu.f32 	%p58, %f56, %f55;
	and.pred  	%p59, %p57, %p58;
	selp.b32 	%r195, %r193, %r194, %p58;
	selp.f32 	%f57, %f55, %f56, %p58;
	add.s32 	%r196, %r244, 4;
	ld.global.f32 	%f58, [%rd67+16];
	setp.ltu.f32 	%p61, %f58, %f57;
	selp.b32 	%r197, %r195, %r196, %p61;
	selp.f32 	%f59, %f57, %f58, %p61;
	add.s32 	%r198, %r244, 5;
	ld.global.f32 	%f60, [%rd67+20];
	setp.ltu.f32 	%p62, %f60, %f59;
	and.pred  	%p63, %p61, %p62;
	selp.b32 	%r199, %r197, %r198, %p62;
	selp.f32 	%f61, %f59, %f60, %p62;
	add.s32 	%r200, %r244, 6;
	ld.global.f32 	%f62, [%rd67+24];
	setp.ltu.f32 	%p65, %f62, %f61;
	selp.b32 	%r201, %r199, %r200, %p65;
	selp.f32 	%f63, %f61, %f62, %p65;
	add.s32 	%r202, %r244, 7;
	ld.global.f32 	%f64, [%rd67+28];
	setp.ltu.f32 	%p66, %f64, %f63;
	selp.b32 	%r203, %r250, %r229, %p55;
	selp.b32 	%r204, %r203, %r229, %p59;
	selp.b32 	%r205, %r204, %r229, %p63;
	selp.b32 	%r206, %r205, %r229, %p66;
	selp.b32 	%r250, %r206, %r229, %p65;
	selp.b32 	%r251, %r201, %r202, %p66;
	selp.f32 	%f86, %f63, %f64, %p66;
	add.s32 	%r244, %r244, 8;
$L__BB2_14:
	setp.eq.s32 	%p67, %r13, 0;
	@%p67 bra 	$L__BB2_22;
	setp.lt.u32 	%p68, %r9, 3;
	@%p68 bra 	$L__BB2_17;
	add.s32 	%r208, %r244, %r24;
	mul.wide.s32 	%rd68, %r208, 4;
	add.s64 	%rd69, %rd1, %rd68;
	ld.global.f32 	%f66, [%rd69];
	setp.ltu.f32 	%p69, %f66, %f86;
	selp.b32 	%r209, %r251, %r244, %p69;
	selp.f32 	%f67, %f86, %f66, %p69;
	add.s32 	%r210, %r244, 1;
	ld.global.f32 	%f68, [%rd69+4];
	setp.ltu.f32 	%p70, %f68, %f67;
	and.pred  	%p71, %p69, %p70;
	selp.b32 	%r211, %r209, %r210, %p70;
	selp.f32 	%f69, %f67, %f68, %p70;
	add.s32 	%r212, %r244, 2;
	ld.global.f32 	%f70, [%rd69+8];
	setp.ltu.f32 	%p73, %f70, %f69;
	selp.b32 	%r213, %r211, %r212, %p73;
	selp.f32 	%f71, %f69, %f70, %p73;
	add.s32 	%r214, %r244, 3;
	ld.global.f32 	%f72, [%rd69+12];
	setp.ltu.f32 	%p74, %f72, %f71;
	selp.b32 	%r215, %r250, %r229, %p71;
	selp.b32 	%r216, %r215, %r229, %p74;
	selp.b32 	%r250, %r216, %r229, %p73;
	selp.b32 	%r251, %r213, %r214, %p74;
	selp.f32 	%f86, %f71, %f72, %p74;
	add.s32 	%r244, %r244, 4;
$L__BB2_17:
	setp.eq.s32 	%p75, %r14, 0;
	@%p75 bra 	$L__BB2_22;
	setp.eq.s32 	%p76, %r14, 1;
	add.s32 	%r217, %r244, %r24;
	mul.wide.s32 	%rd70, %r217, 4;
	add.s64 	%rd4, %rd1, %rd70;
	ld.global.f32 	%f73, [%rd4];
	setp.ltu.f32 	%p77, %f73, %f86;
	selp.b32 	%r250, %r250, %r229, %p77;
	selp.b32 	%r251, %r251, %r244, %p77;
	selp.f32 	%f86, %f86, %f73, %p77;
	@%p76 bra 	$L__BB2_22;
	setp.eq.s32 	%p78, %r14, 2;
	add.s32 	%r218, %r244, 1;
	ld.global.f32 	%f74, [%rd4+4];
	setp.ltu.f32 	%p79, %f74, %f86;
	selp.b32 	%r250, %r250, %r229, %p79;
	selp.b32 	%r251, %r251, %r218, %p79;
	selp.f32 	%f86, %f86, %f74, %p79;
	@%p78 bra 	$L__BB2_22;
	ld.global.f32 	%f14, [%rd4+8];
	setp.ltu.f32 	%p80, %f14, %f86;
	@%p80 bra 	$L__BB2_22;
	add.s32 	%r251, %r244, 2;
	mov.u32 	%r250, %r229;
	mov.f32 	%f86, %f14;
$L__BB2_22:
	add.s32 	%r229, %r229, 1;
	setp.lt.s32 	%p81, %r229, %r20;
	@%p81 bra 	$L__BB2_7;
	ld.param.u64 	%rd75, [_Z14pooling_kernelPfS_S_iiiii_param_1];
	add.s32 	%r219, %r4, %r226;
	mad.lo.s32 	%r220, %r219, %r2, %r223;
	cvta.to.global.u64 	%rd71, %rd75;
	mul.wide.s32 	%rd72, %r220, 4;
	add.s64 	%rd73, %rd71, %rd72;
	st.global.f32 	[%rd73], %f86;
	cvt.rn.f32.s32 	%f75, %r250;
	cvt.rn.f32.s32 	%f76, %r251;
	cvt.f64.f32 	%fd1, %f75;
	cvt.f64.f32 	%fd2, %f76;
	fma.rn.f64 	%fd3, %fd1, 0d408F400000000000, %fd2;
	cvt.rn.f32.f64 	%f77, %fd3;
	add.s64 	%rd74, %rd2, %rd72;
	st.global.f32 	[%rd74], %f77;
	add.s32 	%r226, %r226, 1;
	setp.ne.s32 	%p82, %r226, %r1;
	@%p82 bra 	$L__BB2_6;
	add.s32 	%r223, %r223, 1;
	setp.eq.s32 	%p83, %r223, %r2;
	add.s16 	%rs14, %rs14, 1;
	add.s16 	%rs13, %rs13, 1;
	@%p83 bra 	$L__BB2_48;
	bra.uni 	$L__BB2_5;
$L__BB2_25:
	and.b32  	%r69, %r1, 3;
	and.b32  	%r70, %r1, 2147483644;
	and.b32  	%r71, %r1, 1;
	mov.b32 	%r252, 0;
	mul.wide.u32 	%rd58, %r2, 4;
$L__BB2_26:
	setp.lt.u32 	%p13, %r1, 4;
	mov.b32 	%r255, 0;
	@%p13 bra 	$L__BB2_29;
	mov.b32 	%r253, 0;
$L__BB2_28:
	.pragma "nounroll";
	add.s32 	%r123, %r4, %r253;
	mad.lo.s32 	%r124, %r123, %r2, %r252;
	mul.wide.s32 	%rd45, %r124, 4;
	add.s64 	%rd46, %rd3, %rd45;
	mov.b32 	%r125, -831624408;
	st.global.u32 	[%rd46], %r125;
	add.s64 	%rd47, %rd2, %rd45;
	mov.b32 	%r126, 0;
	st.global.u32 	[%rd47], %r126;
	add.s64 	%rd49, %rd46, %rd58;
	st.global.u32 	[%rd49], %r125;
	add.s64 	%rd50, %rd47, %rd58;
	st.global.u32 	[%rd50], %r126;
	add.s64 	%rd51, %rd49, %rd58;
	st.global.u32 	[%rd51], %r125;
	add.s64 	%rd52, %rd50, %rd58;
	st.global.u32 	[%rd52], %r126;
	add.s32 	%r253, %r253, 4;
	add.s64 	%rd53, %rd51, %rd58;
	st.global.u32 	[%rd53], %r125;
	add.s64 	%rd54, %rd52, %rd58;
	st.global.u32 	[%rd54], %r126;
	setp.ne.s32 	%p14, %r253, %r70;
	mov.u32 	%r255, %r70;
	@%p14 bra 	$L__BB2_28;
$L__BB2_29:
	setp.eq.s32 	%p15, %r69, 0;
	@%p15 bra 	$L__BB2_34;
	setp.eq.s32 	%p16, %r69, 1;
	@%p16 bra 	$L__BB2_32;
	add.s32 	%r127, %r4, %r255;
	mad.lo.s32 	%r128, %r127, %r2, %r252;
	mul.wide.s32 	%rd55, %r128, 4;
	add.s64 	%rd56, %rd3, %rd55;
	mov.b32 	%r129, -831624408;
	st.global.u32 	[%rd56], %r129;
	add.s64 	%rd57, %rd2, %rd55;
	mov.b32 	%r130, 0;
	st.global.u32 	[%rd57], %r130;
	add.s32 	%r255, %r255, 2;
	add.s64 	%rd59, %rd56, %rd58;
	st.global.u32 	[%rd59], %r129;
	add.s64 	%rd60, %rd57, %rd58;
	st.global.u32 	[%rd60], %r130;
$L__BB2_32:
	setp.eq.s32 	%p17, %r71, 0;
	@%p17 bra 	$L__BB2_34;
	add.s32 	%r131, %r4, %r255;
	mad.lo.s32 	%r132, %r131, %r2, %r252;
	mul.wide.s32 	%rd61, %r132, 4;
	add.s64 	%rd62, %rd3, %rd61;
	mov.b32 	%r133, -831624408;
	st.global.u32 	[%rd62], %r133;
	add.s64 	%rd63, %rd2, %rd61;
	mov.b32 	%r134, 0;
	st.global.u32 	[%rd63], %r134;
$L__BB2_34:
	add.s32 	%r252, %r252, 1;
	setp.eq.s32 	%p18, %r252, %r2;
	@%p18 bra 	$L__BB2_48;
	bra.uni 	$L__BB2_26;
$L__BB2_35:
	and.b32  	%r79, %r1, 7;
	add.s32 	%r80, %r79, -1;
	and.b32  	%r81, %r1, 3;
	and.b32  	%r82, %r1, 2147483640;
	and.b32  	%r83, %r1, 1;
	mov.b32 	%r256, 0;
	mul.wide.u32 	%rd39, %r2, 4;
$L__BB2_36:
	setp.lt.u32 	%p4, %r1, 8;
	mov.b32 	%r259, 0;
	@%p4 bra 	$L__BB2_39;
	mov.b32 	%r257, 0;
$L__BB2_38:
	.pragma "nounroll";
	add.s32 	%r104, %r4, %r257;
	mad.lo.s32 	%r105, %r104, %r2, %r256;
	mul.wide.s32 	%rd8, %r105, 4;
	add.s64 	%rd9, %rd3, %rd8;
	mov.b32 	%r106, -831624408;
	st.global.u32 	[%rd9], %r106;
	add.s64 	%rd10, %rd2, %rd8;
	mov.b32 	%r107, 0;
	st.global.u32 	[%rd10], %r107;
	add.s64 	%rd12, %rd9, %rd39;
	st.global.u32 	[%rd12], %r106;
	add.s64 	%rd13, %rd10, %rd39;
	st.global.u32 	[%rd13], %r107;
	add.s64 	%rd14, %rd12, %rd39;
	st.global.u32 	[%rd14], %r106;
	add.s64 	%rd15, %rd13, %rd39;
	st.global.u32 	[%rd15], %r107;
	add.s64 	%rd16, %rd14, %rd39;
	st.global.u32 	[%rd16], %r106;
	add.s64 	%rd17, %rd15, %rd39;
	st.global.u32 	[%rd17], %r107;
	add.s64 	%rd18, %rd16, %rd39;
	st.global.u32 	[%rd18], %r106;
	add.s64 	%rd19, %rd17, %rd39;
	st.global.u32 	[%rd19], %r107;
	add.s64 	%rd20, %rd18, %rd39;
	st.global.u32 	[%rd20], %r106;
	add.s64 	%rd21, %rd19, %rd39;
	st.global.u32 	[%rd21], %r107;
	add.s64 	%rd22, %rd20, %rd39;
	st.global.u32 	[%rd22], %r106;
	add.s64 	%rd23, %rd21, %rd39;
	st.global.u32 	[%rd23], %r107;
	add.s32 	%r257, %r257, 8;
	add.s64 	%rd24, %rd22, %rd39;
	st.global.u32 	[%rd24], %r106;
	add.s64 	%rd25, %rd23, %rd39;
	st.global.u32 	[%rd25], %r107;
	setp.ne.s32 	%p5, %r257, %r82;
	mov.u32 	%r259, %r82;
	@%p5 bra 	$L__BB2_38;
$L__BB2_39:
	setp.eq.s32 	%p6, %r79, 0;
	@%p6 bra 	$L__BB2_47;
	setp.lt.u32 	%p7, %r80, 3;
	@%p7 bra 	$L__BB2_42;
	add.s32 	%r108, %r4, %r259;
	mad.lo.s32 	%r109, %r108, %r2, %r256;
	mul.wide.s32 	%rd26, %r109, 4;
	add.s64 	%rd27, %rd3, %rd26;
	mov.b32 	%r110, -831624408;
	st.global.u32 	[%rd27], %r110;
	add.s64 	%rd28, %rd2, %rd26;
	mov.b32 	%r111, 0;
	st.global.u32 	[%rd28], %r111;
	add.s64 	%rd30, %rd27, %rd39;
	st.global.u32 	[%rd30], %r110;
	add.s64 	%rd31, %rd28, %rd39;
	st.global.u32 	[%rd31], %r111;
	add.s64 	%rd32, %rd30, %rd39;
	st.global.u32 	[%rd32], %r110;
	add.s64 	%rd33, %rd31, %rd39;
	st.global.u32 	[%rd33], %r111;
	add.s64 	%rd34, %rd32, %rd39;
	st.global.u32 	[%rd34], %r110;
	add.s64 	%rd35, %rd33, %rd39;
	st.global.u32 	[%rd35], %r111;
	add.s32 	%r259, %r259, 4;
$L__BB2_42:
	setp.eq.s32 	%p8, %r81, 0;
	@%p8 bra 	$L__BB2_47;
	setp.eq.s32 	%p9, %r81, 1;
	@%p9 bra 	$L__BB2_45;
	add.s32 	%r112, %r4, %r259;
	mad.lo.s32 	%r113, %r112, %r2, %r256;
	mul.wide.s32 	%rd36, %r113, 4;
	add.s64 	%rd37, %rd3, %rd36;
	mov.b32 	%r114, -831624408;
	st.global.u32 	[%rd37], %r114;
	add.s64 	%rd38, %rd2, %rd36;
	mov.b32 	%r115, 0;
	st.global.u32 	[%rd38], %r115;
	add.s64 	%rd40, %rd37, %rd39;
	st.global.u32 	[%rd40], %r114;
	add.s64 	%rd41, %rd38, %rd39;
	st.global.u32 	[%rd41], %r115;
	add.s32 	%r259, %r259, 2;
$L__BB2_45:
	setp.eq.s32 	%p10, %r83, 0;
	@%p10 bra 	$L__BB2_47;
	add.s32 	%r116, %r4, %r259;
	mad.lo.s32 	%r117, %r116, %r2, %r256;
	mul.wide.s32 	%rd42, %r117, 4;
	add.s64 	%rd43, %rd3, %rd42;
	mov.b32 	%r118, -831624408;
	st.global.u32 	[%rd43], %r118;
	add.s64 	%rd44, %rd2, %rd42;
	mov.b32 	%r119, 0;
	st.global.u32 	[%rd44], %r119;
$L__BB2_47:
	add.s32 	%r256, %r256, 1;
	setp.ne.s32 	%p11, %r256, %r2;
	@%p11 bra 	$L__BB2_36;
$L__BB2_48:
	ret;

}
	// .globl	_Z16unpooling_kernelPfS_S_iiiii
.visible .entry _Z16unpooling_kernelPfS_S_iiiii(
	.param .u64 .ptr .align 1 _Z16unpooling_kernelPfS_S_iiiii_param_0,
	.param .u64 .ptr .align 1 _Z16unpooling_kernelPfS_S_iiiii_param_1,
	.param .u64 .ptr .align 1 _Z16unpooling_kernelPfS_S_iiiii_param_2,
	.param .u32 _Z16unpooling_kernelPfS_S_iiiii_param_3,
	.param .u32 _Z16unpooling_kernelPfS_S_iiiii_param_4,
	.param .u32 _Z16unpooling_kernelPfS_S_iiiii_param_5,
	.param .u32 _Z16unpooling_kernelPfS_S_iiiii_param_6,
	.param .u32 _Z16unpooling_kernelPfS_S_iiiii_param_7
)
{
	.reg .pred 	%p<41>;
	.reg .b16 	%rs<11>;
	.reg .b32 	%r<93>;
	.reg .b32 	%f<47>;
	.reg .b64 	%rd<26>;
	.reg .b64 	%fd<4>;

	ld.param.u64 	%rd4, [_Z16unpooling_kernelPfS_S_iiiii_param_2];
	ld.param.u32 	%r36, [_Z16unpooling_kernelPfS_S_iiiii_param_4];
	ld.param.u32 	%r37, [_Z16unpooling_kernelPfS_S_iiiii_param_5];
	ld.param.u32 	%r38, [_Z16unpooling_kernelPfS_S_iiiii_param_6];
	ld.param.u32 	%r39, [_Z16unpooling_kernelPfS_S_iiiii_param_7];
	cvta.to.global.u64 	%rd1, %rd4;
	mul.lo.s32 	%r1, %r39, %r36;
	setp.lt.s32 	%p1, %r38, 1;
	@%p1 bra 	$L__BB3_27;
	ld.param.u32 	%r82, [_Z16unpooling_kernelPfS_S_iiiii_param_3];
	mov.u32 	%r40, %tid.x;
	mov.u32 	%r41, %ctaid.x;
	mad.lo.s32 	%r42, %r37, %r41, %r40;
	mul.lo.s32 	%r2, %r42, %r38;
	mul.lo.s32 	%r3, %r2, %r82;
	min.s32 	%r43, %r39, %r82;
	min.s32 	%r44, %r43, %r36;
	setp.lt.s32 	%p2, %r44, 1;
	@%p2 bra 	$L__BB3_27;
	cvt.u16.u32 	%rs1, %r36;
	mov.b32 	%r84, 0;
$L__BB3_3:
	ld.param.u32 	%r83, [_Z16unpooling_kernelPfS_S_iiiii_param_3];
	mul.lo.s32 	%r5, %r84, %r83;
	add.s32 	%r6, %r84, 1;
	add.s32 	%r7, %r5, %r83;
	add.s32 	%r47, %r2, %r84;
	mul.lo.s32 	%r8, %r47, %r39;
	mov.b32 	%r85, 0;
	mov.b16 	%rs10, 0;
$L__BB3_4:
	ld.param.u64 	%rd25, [_Z16unpooling_kernelPfS_S_iiiii_param_1];
	ld.param.u64 	%rd24, [_Z16unpooling_kernelPfS_S_iiiii_param_0];
	mul.lo.s16 	%rs7, %rs10, %rs1;
	mul.lo.s32 	%r10, %r36, %r85;
	add.s32 	%r48, %r36, %r10;
	add.s32 	%r49, %r10, 1;
	max.s32 	%r11, %r48, %r49;
	cvt.u16.u32 	%rs8, %r11;
	sub.s16 	%rs3, %rs8, %rs7;
	add.s32 	%r12, %r85, 1;
	add.s32 	%r50, %r85, %r8;
	cvta.to.global.u64 	%rd5, %rd24;
	mul.wide.s32 	%rd6, %r50, 4;
	add.s64 	%rd7, %rd5, %rd6;
	ld.global.f32 	%f1, [%rd7];
	cvta.to.global.u64 	%rd8, %rd25;
	add.s64 	%rd9, %rd8, %rd6;
	ld.global.f32 	%f2, [%rd9];
	cvt.f64.f32 	%fd1, %f1;
	div.rn.f64 	%fd2, %fd1, 0d408F400000000000;
	cvt.rmi.f64.f64 	%fd3, %fd2;
	cvt.rzi.s32.f64 	%r13, %fd3;
	abs.f32 	%f46, %f1;
	setp.lt.f32 	%p3, %f46, 0f447A0000;
	@%p3 bra 	$L__BB3_15;
	setp.gtu.f32 	%p4, %f46, 0f4FFA0000;
	@%p4 bra 	$L__BB3_12;
	mov.f32 	%f16, 0f447A0000;
	div.approx.f32 	%f17, %f46, %f16;
	cvt.rzi.f32.f32 	%f44, %f17;
	fma.rn.f32 	%f5, %f44, 0fC47A0000, %f46;
	mov.b32 	%r14, %f5;
	setp.lt.u32 	%p5, %r14, 1148846080;
	@%p5 bra 	$L__BB3_11;
	setp.gt.u32 	%p6, %r14, -2147483648;
	@%p6 bra 	$L__BB3_10;
	add.f32 	%f44, %f44, 0f3F800000;
	setp.ltu.f32 	%p7, %f5, 0f44FA0000;
	@%p7 bra 	$L__BB3_11;
	add.f32 	%f18, %f44, 0f3F800000;
	fma.rn.f32 	%f19, 0f447A0000, 0fC0400000, %f5;
	setp.ge.f32 	%p8, %f19, 0f00000000;
	add.f32 	%f20, %f18, 0f3F800000;
	selp.f32 	%f44, %f20, %f18, %p8;
	bra.uni 	$L__BB3_11;
$L__BB3_10:
	add.f32 	%f21, %f44, 0fBF800000;
	setp.lt.f32 	%p9, %f5, 0fC47A0000;
	add.f32 	%f22, %f21, 0fBF800000;
	selp.f32 	%f44, %f22, %f21, %p9;
$L__BB3_11:
	fma.rn.f32 	%f46, %f44, 0fC47A0000, %f46;
	bra.uni 	$L__BB3_15;
$L__BB3_12:
	mov.b32 	%r15, %f46;
	and.b32  	%r51, %r15, 8388607;
	or.b32  	%r86, %r51, 1065353216;
	mov.b32 	%f45, %r86;
	and.b32  	%r52, %r15, -8388608;
	add.s32 	%r87, %r52, -1140850688;
	setp.eq.s32 	%p10, %r87, 0;
	@%p10 bra 	$L__BB3_14;
$L__BB3_13:
	min.u32 	%r53, %r87, 192937984;
	add.s32 	%r54, %r86, %r53;
	mov.b32 	%f23, %r54;
	mul.f32 	%f24, %f23, 0f3F03126F;
	fma.rn.f32 	%f25, %f24, 0fBFFA0000, %f23;
	fma.rn.f32 	%f26, %f25, 0f3F03126F, %f24;
	fma.rn.f32 	%f27, %f26, 0fBFFA0000, %f23;
	mov.f32 	%f28, 0f3F03126F;
	fma.rz.f32 	%f29, %f27, %f28, %f26;
	cvt.rzi.f32.f32 	%f30, %f29;
	fma.rn.f32 	%f45, %f30, 0fBFFA0000, %f23;
	sub.s32 	%r87, %r87, %r53;
	mov.b32 	%r86, %f45;
	setp.ne.s32 	%p11, %r87, 0;
	setp.ne.s32 	%p12, %r86, 0;
	and.pred  	%p13, %p11, %p12;
	@%p13 bra 	$L__BB3_13;
$L__BB3_14:
	setp.gt.u32 	%p14, %r15, 2139095039;
	selp.f32 	%f32, 0f7FFFFFFF, 0f4F800000, %p14;
	mul.f32 	%f33, %f45, 0f34000000;
	mul.f32 	%f46, %f32, %f33;
$L__BB3_15:
	sub.s32 	%r55, %r11, %r10;
	abs.f32 	%f34, %f46;
	setp.nan.f32 	%p15, %f34, %f34;
	copysign.f32 	%f35, %f1, %f46;
	selp.f32 	%f36, %f46, %f35, %p15;
	cvt.rzi.s32.f32 	%r22, %f36;
	and.b32  	%r23, %r55, 3;
	sub.s32 	%r24, %r10, %r11;
	and.b32  	%r25, %r55, -4;
	and.b16  	%rs4, %rs3, 1;
	mov.u32 	%r88, %r5;
$L__BB3_16:
	setp.gt.u32 	%p16, %r24, -4;
	mov.u32 	%r91, %r10;
	@%p16 bra 	$L__BB3_19;
	mov.b32 	%r90, 0;
	mov.u32 	%r91, %r10;
$L__BB3_18:
	.pragma "nounroll";
	setp.eq.s32 	%p17, %r88, %r13;
	setp.eq.s32 	%p18, %r91, %r22;
	and.pred  	%p19, %p17, %p18;
	selp.f32 	%f37, %f2, 0f00000000, %p19;
	selp.b32 	%r57, %r13, %r88, %p19;
	add.s32 	%r58, %r3, %r57;
	mad.lo.s32 	%r59, %r1, %r58, %r91;
	mul.wide.s32 	%rd10, %r59, 4;
	add.s64 	%rd11, %rd1, %rd10;
	st.global.f32 	[%rd11], %f37;
	add.s32 	%r60, %r91, 1;
	setp.eq.s32 	%p20, %r60, %r22;
	and.pred  	%p21, %p17, %p20;
	selp.f32 	%f38, %f2, 0f00000000, %p21;
	selp.b32 	%r61, %r13, %r88, %p21;
	add.s32 	%r62, %r3, %r61;
	mad.lo.s32 	%r63, %r1, %r62, %r60;
	mul.wide.s32 	%rd12, %r63, 4;
	add.s64 	%rd13, %rd1, %rd12;
	st.global.f32 	[%rd13], %f38;
	add.s32 	%r64, %r91, 2;
	setp.eq.s32 	%p22, %r64, %r22;
	and.pred  	%p23, %p17, %p22;
	selp.f32 	%f39, %f2, 0f00000000, %p23;
	selp.b32 	%r65, %r13, %r88, %p23;
	add.s32 	%r66, %r3, %r65;
	mad.lo.s32 	%r67, %r1, %r66, %r64;
	mul.wide.s32 	%rd14, %r67, 4;
	add.s64 	%rd15, %rd1, %rd14;
	st.global.f32 	[%rd15], %f39;
	add.s32 	%r68, %r91, 3;
	setp.eq.s32 	%p24, %r68, %r22;
	and.pred  	%p25, %p17, %p24;
	selp.f32 	%f40, %f2, 0f00000000, %p25;
	selp.b32 	%r69, %r13, %r88, %p25;
	add.s32 	%r70, %r3, %r69;
	mad.lo.s32 	%r71, %r1, %r70, %r68;
	mul.wide.s32 	%rd16, %r71, 4;
	add.s64 	%rd17, %rd1, %rd16;
	st.global.f32 	[%rd17], %f40;
	add.s32 	%r91, %r91, 4;
	add.s32 	%r90, %r90, 4;
	setp.ne.s32 	%p26, %r90, %r25;
	@%p26 bra 	$L__BB3_18;
$L__BB3_19:
	setp.eq.s32 	%p27, %r23, 0;
	@%p27 bra 	$L__BB3_24;
	and.b16  	%rs9, %rs3, 3;
	setp.eq.s16 	%p28, %rs9, 1;
	@%p28 bra 	$L__BB3_22;
	setp.eq.s32 	%p29, %r88, %r13;
	setp.eq.s32 	%p30, %r91, %r22;
	and.pred  	%p31, %p29, %p30;
	selp.f32 	%f41, %f2, 0f00000000, %p31;
	selp.b32 	%r72, %r13, %r88, %p31;
	add.s32 	%r73, %r3, %r72;
	mad.lo.s32 	%r74, %r1, %r73, %r91;
	mul.wide.s32 	%rd18, %r74, 4;
	add.s64 	%rd19, %rd1, %rd18;
	st.global.f32 	[%rd19], %f41;
	add.s32 	%r75, %r91, 1;
	setp.eq.s32 	%p32, %r75, %r22;
	and.pred  	%p33, %p29, %p32;
	selp.f32 	%f42, %f2, 0f00000000, %p33;
	selp.b32 	%r76, %r13, %r88, %p33;
	add.s32 	%r77, %r3, %r76;
	mad.lo.s32 	%r78, %r1, %r77, %r75;
	mul.wide.s32 	%rd20, %r78, 4;
	add.s64 	%rd21, %rd1, %rd20;
	st.global.f32 	[%rd21], %f42;
	add.s32 	%r91, %r91, 2;
$L__BB3_22:
	setp.eq.s16 	%p34, %rs4, 0;
	@%p34 bra 	$L__BB3_24;
	setp.eq.s32 	%p35, %r88, %r13;
	setp.eq.s32 	%p36, %r91, %r22;
	and.pred  	%p37, %p35, %p36;
	selp.f32 	%f43, %f2, 0f00000000, %p37;
	selp.b32 	%r79, %r13, %r88, %p37;
	add.s32 	%r80, %r3, %r79;
	mad.lo.s32 	%r81, %r1, %r80, %r91;
	mul.wide.s32 	%rd22, %r81, 4;
	add.s64 	%rd23, %rd1, %rd22;
	st.global.f32 	[%rd23], %f43;
$L__BB3_24:
	add.s32 	%r88, %r88, 1;
	setp.lt.s32 	%p38, %r88, %r7;
	@%p38 bra 	$L__BB3_16;
	setp.ne.s32 	%p39, %r12, %r39;
	add.s16 	%rs10, %rs10, 1;
	mov.u32 	%r85, %r12;
	@%p39 bra 	$L__BB3_4;
	setp.ne.s32 	%p40, %r6, %r38;
	mov.u32 	%r84, %r6;
	@%p40 bra 	$L__BB3_3;
$L__BB3_27:
	ret;

}
	// .globl	_Z17convolute1_kernelPfS_S_iiiiiiiiiiii
.visible .entry _Z17convolute1_kernelPfS_S_iiiiiiiiiiii(
	.param .u64 .ptr .align 1 _Z17convolute1_kernelPfS_S_iiiiiiiiiiii_param_0,
	.param .u64 .ptr .align 1 _Z17convolute1_kernelPfS_S_iiiiiiiiiiii_param_1,
	.param .u64 .ptr .align 1 _Z17convolute1_kernelPfS_S_iiiiiiiiiiii_param_2,
	.param .u32 _Z17convolute1_kernelPfS_S_iiiiiiiiiiii_param_3,
	.param .u32 _Z17convolute1_kernelPfS_S_iiiiiiiiiiii_param_4,
	.param .u32 _Z17convolute1_kernelPfS_S_iiiiiiiiiiii_param_5,
	.param .u32 _Z17convolute1_kernelPfS_S_iiiiiiiiiiii_param_6,
	.param .u32 _Z17convolute1_kernelPfS_S_iiiiiiiiiiii_param_7,
	.param .u32 _Z17convolute1_kernelPfS_S_iiiiiiiiiiii_param_8,
	.param .u32 _Z17convolute1_kernelPfS_S_iiiiiiiiiiii_param_9,
	.param .u32 _Z17convolute1_kernelPfS_S_iiiiiiiiiiii_param_10,
	.param .u32 _Z17convolute1_kernelPfS_S_iiiiiiiiiiii_param_11,
	.param .u32 _Z17convolute1_kernelPfS_S_iiiiiiiiiiii_param_12,
	.param .u32 _Z17convolute1_kernelPfS_S_iiiiiiiiiiii_param_13,
	.param .u32 _Z17convolute1_kernelPfS_S_iiiiiiiiiiii_param_14
)
{
	.reg .pred 	%p<83>;
	.reg .b16 	%rs<20>;
	.reg .b32 	%r<220>;
	.reg .b32 	%f<98>;
	.reg .b64 	%rd<73>;

	ld.param.u64 	%rd11, [_Z17convolute1_kernelPfS_S_iiiiiiiiiiii_param_0];
	ld.param.u64 	%rd12, [_Z17convolute1_kernelPfS_S_iiiiiiiiiiii_param_1];
	ld.param.u64 	%rd10, [_Z17convolute1_kernelPfS_S_iiiiiiiiiiii_param_2];
	ld.param.u32 	%r76, [_Z17convolute1_kernelPfS_S_iiiiiiiiiiii_param_3];
	ld.param.u32 	%r77, [_Z17convolute1_kernelPfS_S_iiiiiiiiiiii_param_4];
	ld.param.u32 	%r78, [_Z17convolute1_kernelPfS_S_iiiiiiiiiiii_param_5];
	ld.param.u32 	%r79, [_Z17convolute1_kernelPfS_S_iiiiiiiiiiii_param_6];
	ld.param.u32 	%r83, [_Z17convolute1_kernelPfS_S_iiiiiiiiiiii_param_10];
	ld.param.u32 	%r84, [_Z17convolute1_kernelPfS_S_iiiiiiiiiiii_param_11];
	ld.param.u32 	%r85, [_Z17convolute1_kernelPfS_S_iiiiiiiiiiii_param_12];
	ld.param.u32 	%r87, [_Z17convolute1_kernelPfS_S_iiiiiiiiiiii_param_14];
	cvta.to.global.u64 	%rd1, %rd12;
	cvta.to.global.u64 	%rd2, %rd11;
	cvta.to.global.u64 	%rd3, %rd10;
	setp.lt.s32 	%p1, %r87, 1;
	@%p1 bra 	$L__BB4_88;
	ld.param.u32 	%r188, [_Z17convolute1_kernelPfS_S_iiiiiiiiiiii_param_13];
	mov.u32 	%r88, %tid.x;
	mov.u32 	%r89, %ctaid.x;
	setp.lt.s32 	%p2, %r188, 1;
	mul.lo.s32 	%r1, %r83, %r89;
	mul.lo.s32 	%r2, %r77, %r88;
	mad.lo.s32 	%r90, %r76, %r89, %r88;
	mul.lo.s32 	%r3, %r90, %r188;
	@%p2 bra 	$L__BB4_88;
	setp.lt.s32 	%p3, %r83, 1;
	@%p3 bra 	$L__BB4_75;
	setp.lt.s32 	%p12, %r78, 1;
	@%p12 bra 	$L__BB4_65;
	setp.lt.s32 	%p19, %r79, 1;
	@%p19 bra 	$L__BB4_55;
	mov.b32 	%r196, 0;
	mov.b16 	%rs18, 0;
	mov.u16 	%rs19, %rs18;
$L__BB4_6:
	ld.param.u32 	%r186, [_Z17convolute1_kernelPfS_S_iiiiiiiiiiii_param_9];
	ld.param.u32 	%r185, [_Z17convolute1_kernelPfS_S_iiiiiiiiiiii_param_8];
	cvt.u16.u32 	%rs9, %r185;
	mul.lo.s16 	%rs10, %rs18, %rs9;
	cvt.u16.u32 	%rs11, %r186;
	sub.s16 	%rs12, %rs11, %rs10;
	mul.lo.s32 	%r132, %r185, %r196;
	sub.s32 	%r133, %r79, %r186;
	add.s32 	%r134, %r133, %r132;
	sub.s32 	%r12, %r132, %r186;
	add.s32 	%r135, %r12, 1;
	max.s32 	%r136, %r134, %r135;
	cvt.u16.u32 	%rs13, %r136;
	add.s16 	%rs3, %rs12, %rs13;
	mul.lo.s16 	%rs14, %rs19, %rs9;
	sub.s16 	%rs15, %rs11, %rs14;
	add.s16 	%rs16, %rs15, %rs13;
	cvt.u32.u16 	%r137, %rs16;
	and.b32  	%r138, %r137, 7;
	add.s32 	%r6, %r138, -1;
	sub.s32 	%r139, %r186, %r132;
	add.s32 	%r140, %r136, %r139;
	and.b32  	%r7, %r140, 7;
	add.s32 	%r141, %r136, %r186;
	sub.s32 	%r8, %r132, %r141;
	and.b32  	%r9, %r137, 3;
	and.b16  	%rs4, %rs3, 1;
	add.s32 	%r10, %r12, 3;
	and.b32  	%r142, %r140, -8;
	neg.s32 	%r11, %r142;
	mov.b32 	%r197, 0;
$L__BB4_7:
	ld.param.u32 	%r187, [_Z17convolute1_kernelPfS_S_iiiiiiiiiiii_param_9];
	ld.param.u32 	%r184, [_Z17convolute1_kernelPfS_S_iiiiiiiiiiii_param_7];
	mul.lo.s32 	%r144, %r197, %r184;
	sub.s32 	%r14, %r144, %r187;
	add.s32 	%r15, %r14, %r78;
	mov.b32 	%r198, 0;
	mov.f32 	%f97, 0f00000000;
$L__BB4_8:
	add.s32 	%r145, %r198, %r1;
	mul.lo.s32 	%r17, %r145, %r84;
	add.s32 	%r146, %r198, %r2;
	mul.lo.s32 	%r147, %r146, %r78;
	sub.s32 	%r18, %r147, %r14;
	mov.u32 	%r199, %r14;
$L__BB4_9:
	setp.lt.s32 	%p26, %r199, %r84;
	add.s32 	%r148, %r17, %r199;
	mul.lo.s32 	%r20, %r148, %r85;
	add.s32 	%r149, %r18, %r199;
	mul.lo.s32 	%r201, %r149, %r79;
	sub.s32 	%r22, %r201, %r12;
	@%p26 bra 	$L__BB4_10;
	bra.uni 	$L__BB4_51;
$L__BB4_10:
	setp.gt.u32 	%p27, %r8, -8;
	mov.u32 	%r205, %r12;
	@%p27 bra 	$L__BB4_30;
	add.s32 	%r200, %r12, %r20;
	mov.u32 	%r202, %r11;
	mov.u32 	%r203, %r10;
$L__BB4_12:
	.pragma "nounroll";
	add.s32 	%r150, %r203, -3;
	or.b32  	%r151, %r150, %r199;
	setp.lt.s32 	%p28, %r151, 0;
	setp.ge.s32 	%p29, %r150, %r85;
	mul.wide.s32 	%rd59, %r200, 4;
	add.s64 	%rd4, %rd2, %rd59;
	mul.wide.s32 	%rd60, %r201, 4;
	add.s64 	%rd5, %rd1, %rd60;
	or.pred  	%p30, %p29, %p28;
	@%p30 bra 	$L__BB4_14;
	ld.global.f32 	%f42, [%rd4];
	ld.global.f32 	%f43, [%rd5];
	fma.rn.f32 	%f97, %f42, %f43, %f97;
$L__BB4_14:
	add.s32 	%r152, %r203, -2;
	or.b32  	%r153, %r152, %r199;
	setp.lt.s32 	%p31, %r153, 0;
	setp.ge.s32 	%p32, %r152, %r85;
	or.pred  	%p33, %p32, %p31;
	@%p33 bra 	$L__BB4_16;
	ld.global.f32 	%f44, [%rd4+4];
	ld.global.f32 	%f45, [%rd5+4];
	fma.rn.f32 	%f97, %f44, %f45, %f97;
$L__BB4_16:
	add.s32 	%r154, %r203, -1;
	or.b32  	%r155, %r154, %r199;
	setp.lt.s32 	%p34, %r155, 0;
	setp.ge.s32 	%p35, %r154, %r85;
	or.pred  	%p36, %p35, %p34;
	@%p36 bra 	$L__BB4_18;
	ld.global.f32 	%f46, [%rd4+8];
	ld.global.f32 	%f47, [%rd5+8];
	fma.rn.f32 	%f97, %f46, %f47, %f97;
$L__BB4_18:
	or.b32  	%r156, %r203, %r199;
	setp.lt.s32 	%p37, %r156, 0;
	setp.ge.s32 	%p38, %r203, %r85;
	or.pred  	%p39, %p38, %p37;
	@%p39 bra 	$L__BB4_20;
	ld.global.f32 	%f48, [%rd4+12];
	ld.global.f32 	%f49, [%rd5+12];
	fma.rn.f32 	%f97, %f48, %f49, %f97;
$L__BB4_20:
	add.s32 	%r157, %r203, 1;
	or.b32  	%r158, %r157, %r199;
	setp.lt.s32 	%p40, %r158, 0;
	setp.ge.s32 	%p41, %r157, %r85;
	or.pred  	%p42, %p41, %p40;
	@%p42 bra 	$L__BB4_22;
	ld.global.f32 	%f50, [%rd4+16];
	ld.global.f32 	%f51, [%rd5+16];
	fma.rn.f32 	%f97, %f50, %f51, %f97;
$L__BB4_22:
	add.s32 	%r159, %r203, 2;
	or.b32  	%r160, %r159, %r199;
	setp.lt.s32 	%p43, %r160, 0;
	setp.ge.s32 	%p44, %r159, %r85;
	or.pred  	%p45, %p44, %p43;
	@%p45 bra 	$L__BB4_24;
	ld.global.f32 	%f52, [%rd4+20];
	ld.global.f32 	%f53, [%rd5+20];
	fma.rn.f32 	%f97, %f52, %f53, %f97;
$L__BB4_24:
	add.s32 	%r161, %r203, 3;
	or.b32  	%r162, %r161, %r199;
	setp.lt.s32 	%p46, %r162, 0;
	setp.ge.s32 	%p47, %r161, %r85;
	or.pred  	%p48, %p47, %p46;
	@%p48 bra 	$L__BB4_26;
	ld.global.f32 	%f54, [%rd4+24];
	ld.global.f32 	%f55, [%rd5+24];
	fma.rn.f32 	%f97, %f54, %f55, %f97;
$L__BB4_26:
	add.s32 	%r163, %r203, 4;
	or.b32  	%r164, %r163, %r199;
	setp.lt.s32 	%p49, %r164, 0;
	setp.ge.s32 	%p50, %r163, %r85;
	or.pred  	%p51, %p50, %p49;
	@%p51 bra 	$L__BB4_28;
	ld.global.f32 	%f56, [%rd4+28];
	ld.global.f32 	%f57, [%rd5+28];
	fma.rn.f32 	%f97, %f56, %f57, %f97;
$L__BB4_28:
	add.s32 	%r203, %r203, 8;
	add.s32 	%r202, %r202, 8;
	add.s32 	%r201, %r201, 8;
	add.s32 	%r200, %r200, 8;
	setp.ne.s32 	%p52, %r202, 0;
	@%p52 bra 	$L__BB4_12;
	add.s32 	%r205, %r203, -3;
$L__BB4_30:
	setp.eq.s32 	%p53, %r7, 0;
	@%p53 bra 	$L__BB4_51;
	setp.lt.u32 	%p54, %r6, 3;
	@%p54 bra 	$L__BB4_41;
	or.b32  	%r165, %r205, %r199;
	setp.lt.s32 	%p55, %r165, 0;
	setp.ge.s32 	%p56, %r205, %r85;
	add.s32 	%r166, %r205, %r20;
	mul.wide.s32 	%rd61, %r166, 4;
	add.s64 	%rd6, %rd2, %rd61;
	add.s32 	%r167, %r22, %r205;
	mul.wide.s32 	%rd62, %r167, 4;
	add.s64 	%rd7, %rd1, %rd62;
	or.pred  	%p57, %p56, %p55;
	@%p57 bra 	$L__BB4_34;
	ld.global.f32 	%f59, [%rd6];
	ld.global.f32 	%f60, [%rd7];
	fma.rn.f32 	%f97, %f59, %f60, %f97;
$L__BB4_34:
	add.s32 	%r168, %r205, 1;
	or.b32  	%r169, %r168, %r199;
	setp.lt.s32 	%p58, %r169, 0;
	setp.ge.s32 	%p59, %r168, %r85;
	or.pred  	%p60, %p59, %p58;
	@%p60 bra 	$L__BB4_36;
	ld.global.f32 	%f61, [%rd6+4];
	ld.global.f32 	%f62, [%rd7+4];
	fma.rn.f32 	%f97, %f61, %f62, %f97;
$L__BB4_36:
	add.s32 	%r170, %r205, 2;
	or.b32  	%r171, %r170, %r199;
	setp.lt.s32 	%p61, %r171, 0;
	setp.ge.s32 	%p62, %r170, %r85;
	or.pred  	%p63, %p62, %p61;
	@%p63 bra 	$L__BB4_38;
	ld.global.f32 	%f63, [%rd6+8];
	ld.global.f32 	%f64, [%rd7+8];
	fma.rn.f32 	%f97, %f63, %f64, %f97;
$L__BB4_38:
	add.s32 	%r172, %r205, 3;
	or.b32  	%r173, %r172, %r199;
	setp.lt.s32 	%p64, %r173, 0;
	setp.ge.s32 	%p65, %r172, %r85;
	or.pred  	%p66, %p65, %p64;
	@%p66 bra 	$L__BB4_40;
	ld.global.f32 	%f65, [%rd6+12];
	ld.global.f32 	%f66, [%rd7+12];
	fma.rn.f32 	%f97, %f65, %f66, %f97;
$L__BB4_40:
	add.s32 	%r205, %r205, 4;
$L__BB4_41:
	setp.eq.s32 	%p67, %r9, 0;
	@%p67 bra 	$L__BB4_51;
	and.b16  	%rs17, %rs3, 3;
	setp.eq.s16 	%p68, %rs17, 1;
	@%p68 bra 	$L__BB4_48;
	or.b32  	%r174, %r205, %r199;
	setp.lt.s32 	%p69, %r174, 0;
	setp.ge.s32 	%p70, %r205, %r85;
	add.s32 	%r175, %r205, %r20;
	mul.wide.s32 	%rd63, %r175, 4;
	add.s64 	%rd8, %rd2, %rd63;
	add.s32 	%r176, %r22, %r205;
	mul.wide.s32 	%rd64, %r176, 4;
	add.s64 	%rd9, %rd1, %rd64;
	or.pred  	%p71, %p70, %p69;
	@%p71 bra 	$L__BB4_45;
	ld.global.f32 	%f68, [%rd8];
	ld.global.f32 	%f69, [%rd9];
	fma.rn.f32 	%f97, %f68, %f69, %f97;
$L__BB4_45:
	add.s32 	%r177, %r205, 1;
	or.b32  	%r178, %r177, %r199;
	setp.lt.s32 	%p72, %r178, 0;
	setp.ge.s32 	%p73, %r177, %r85;
	or.pred  	%p74, %p73, %p72;
	@%p74 bra 	$L__BB4_47;
	ld.global.f32 	%f70, [%rd8+4];
	ld.global.f32 	%f71, [%rd9+4];
	fma.rn.f32 	%f97, %f70, %f71, %f97;
$L__BB4_47:
	add.s32 	%r205, %r205, 2;
$L__BB4_48:
	setp.eq.s16 	%p75, %rs4, 0;
	@%p75 bra 	$L__BB4_51;
	or.b32  	%r179, %r205, %r199;
	setp.lt.s32 	%p76, %r179, 0;
	setp.ge.s32 	%p77, %r205, %r85;
	or.pred  	%p78, %p77, %p76;
	@%p78 bra 	$L__BB4_51;
	add.s32 	%r180, %r205, %r20;
	mul.wide.s32 	%rd65, %r180, 4;
	add.s64 	%rd66, %rd2, %rd65;
	ld.global.f32 	%f72, [%rd66];
	add.s32 	%r181, %r22, %r205;
	mul.wide.s32 	%rd67, %r181, 4;
	add.s64 	%rd68, %rd1, %rd67;
	ld.global.f32 	%f73, [%rd68];
	fma.rn.f32 	%f97, %f72, %f73, %f97;
$L__BB4_51:
	add.s32 	%r199, %r199, 1;
	setp.lt.s32 	%p79, %r199, %r15;
	@%p79 bra 	$L__BB4_9;
	add.s32 	%r198, %r198, 1;
	setp.ne.s32 	%p80, %r198, %r83;
	@%p80 bra 	$L__BB4_8;
	ld.param.u32 	%r195, [_Z17convolute1_kernelPfS_S_iiiiiiiiiiii_param_13];
	ld.param.u64 	%rd72, [_Z17convolute1_kernelPfS_S_iiiiiiiiiiii_param_2];
	add.s32 	%r182, %r3, %r197;
	mad.lo.s32 	%r183, %r182, %r87, %r196;
	cvta.to.global.u64 	%rd69, %rd72;
	mul.wide.s32 	%rd70, %r183, 4;
	add.s64 	%rd71, %rd69, %rd70;
	st.global.f32 	[%rd71], %f97;
	add.s32 	%r197, %r197, 1;
	setp.ne.s32 	%p81, %r197, %r195;
	@%p81 bra 	$L__BB4_7;
	add.s32 	%r196, %r196, 1;
	setp.eq.s32 	%p82, %r196, %r87;
	add.s16 	%rs19, %rs19, 1;
	add.s16 	%rs18, %rs18, 1;
	@%p82 bra 	$L__BB4_88;
	bra.uni 	$L__BB4_6;
$L__BB4_55:
	ld.param.u32 	%r193, [_Z17convolute1_kernelPfS_S_iiiiiiiiiiii_param_13];
	and.b32  	%r42, %r193, 3;
	and.b32  	%r43, %r193, 2147483644;
	and.b32  	%r44, %r193, 1;
	mov.b32 	%r207, 0;
	mul.wide.u32 	%rd55, %r87, 4;
$L__BB4_56:
	ld.param.u32 	%r194, [_Z17convolute1_kernelPfS_S_iiiiiiiiiiii_param_13];
	setp.lt.u32 	%p20, %r194, 4;
	mov.b32 	%r210, 0;
	@%p20 bra 	$L__BB4_59;
	mov.b32 	%r208, 0;
$L__BB4_58:
	.pragma "nounroll";
	add.s32 	%r121, %r3, %r208;
	mad.lo.s32 	%r122, %r121, %r87, %r207;
	mul.wide.s32 	%rd47, %r122, 4;
	add.s64 	%rd48, %rd3, %rd47;
	mov.b32 	%r123, 0;
	st.global.u32 	[%rd48], %r123;
	add.s64 	%rd50, %rd48, %rd55;
	st.global.u32 	[%rd50], %r123;
	add.s64 	%rd51, %rd50, %rd55;
	st.global.u32 	[%rd51], %r123;
	add.s64 	%rd52, %rd51, %rd55;
	st.global.u32 	[%rd52], %r123;
	add.s32 	%r208, %r208, 4;
	setp.ne.s32 	%p21, %r208, %r43;
	mov.u32 	%r210, %r43;
	@%p21 bra 	$L__BB4_58;
$L__BB4_59:
	setp.eq.s32 	%p22, %r42, 0;
	@%p22 bra 	$L__BB4_64;
	setp.eq.s32 	%p23, %r42, 1;
	@%p23 bra 	$L__BB4_62;
	add.s32 	%r124, %r3, %r210;
	mad.lo.s32 	%r125, %r124, %r87, %r207;
	mul.wide.s32 	%rd53, %r125, 4;
	add.s64 	%rd54, %rd3, %rd53;
	mov.b32 	%r126, 0;
	st.global.u32 	[%rd54], %r126;
	add.s64 	%rd56, %rd54, %rd55;
	st.global.u32 	[%rd56], %r126;
	add.s32 	%r210, %r210, 2;
$L__BB4_62:
	setp.eq.s32 	%p24, %r44, 0;
	@%p24 bra 	$L__BB4_64;
	add.s32 	%r127, %r3, %r210;
	mad.lo.s32 	%r128, %r127, %r87, %r207;
	mul.wide.s32 	%rd57, %r128, 4;
	add.s64 	%rd58, %rd3, %rd57;
	mov.b32 	%r129, 0;
	st.global.u32 	[%rd58], %r129;
$L__BB4_64:
	add.s32 	%r207, %r207, 1;
	setp.eq.s32 	%p25, %r207, %r87;
	@%p25 bra 	$L__BB4_88;
	bra.uni 	$L__BB4_56;
$L__BB4_65:
	ld.param.u32 	%r191, [_Z17convolute1_kernelPfS_S_iiiiiiiiiiii_param_13];
	and.b32  	%r52, %r191, 3;
	and.b32  	%r53, %r191, 2147483644;
	and.b32  	%r54, %r191, 1;
	mov.b32 	%r211, 0;
	mul.wide.u32 	%rd43, %r87, 4;
$L__BB4_66:
	ld.param.u32 	%r192, [_Z17convolute1_kernelPfS_S_iiiiiiiiiiii_param_13];
	setp.lt.u32 	%p13, %r192, 4;
	mov.b32 	%r214, 0;
	@%p13 bra 	$L__BB4_69;
	mov.b32 	%r212, 0;
$L__BB4_68:
	.pragma "nounroll";
	add.s32 	%r109, %r3, %r212;
	mad.lo.s32 	%r110, %r109, %r87, %r211;
	mul.wide.s32 	%rd35, %r110, 4;
	add.s64 	%rd36, %rd3, %rd35;
	mov.b32 	%r111, 0;
	st.global.u32 	[%rd36], %r111;
	add.s64 	%rd38, %rd36, %rd43;
	st.global.u32 	[%rd38], %r111;
	add.s64 	%rd39, %rd38, %rd43;
	st.global.u32 	[%rd39], %r111;
	add.s64 	%rd40, %rd39, %rd43;
	st.global.u32 	[%rd40], %r111;
	add.s32 	%r212, %r212, 4;
	setp.ne.s32 	%p14, %r212, %r53;
	mov.u32 	%r214, %r53;
	@%p14 bra 	$L__BB4_68;
$L__BB4_69:
	setp.eq.s32 	%p15, %r52, 0;
	@%p15 bra 	$L__BB4_74;
	setp.eq.s32 	%p16, %r52, 1;
	@%p16 bra 	$L__BB4_72;
	add.s32 	%r112, %r3, %r214;
	mad.lo.s32 	%r113, %r112, %r87, %r211;
	mul.wide.s32 	%rd41, %r113, 4;
	add.s64 	%rd42, %rd3, %rd41;
	mov.b32 	%r114, 0;
	st.global.u32 	[%rd42], %r114;
	add.s64 	%rd44, %rd42, %rd43;
	st.global.u32 	[%rd44], %r114;
	add.s32 	%r214, %r214, 2;
$L__BB4_72:
	setp.eq.s32 	%p17, %r54, 0;
	@%p17 bra 	$L__BB4_74;
	add.s32 	%r115, %r3, %r214;
	mad.lo.s32 	%r116, %r115, %r87, %r211;
	mul.wide.s32 	%rd45, %r116, 4;
	add.s64 	%rd46, %rd3, %rd45;
	mov.b32 	%r117, 0;
	st.global.u32 	[%rd46], %r117;
$L__BB4_74:
	add.s32 	%r211, %r211, 1;
	setp.eq.s32 	%p18, %r211, %r87;
	@%p18 bra 	$L__BB4_88;
	bra.uni 	$L__BB4_66;
$L__BB4_75:
	ld.param.u32 	%r189, [_Z17convolute1_kernelPfS_S_iiiiiiiiiiii_param_13];
	and.b32  	%r62, %r189, 7;
	add.s32 	%r63, %r62, -1;
	and.b32  	%r64, %r189, 3;
	and.b32  	%r65, %r189, 2147483640;
	and.b32  	%r66, %r189, 1;
	mov.b32 	%r215, 0;
	mul.wide.u32 	%rd31, %r87, 4;
$L__BB4_76:
	ld.param.u32 	%r190, [_Z17convolute1_kernelPfS_S_iiiiiiiiiiii_param_13];
	setp.lt.u32 	%p4, %r190, 8;
	mov.b32 	%r218, 0;
	@%p4 bra 	$L__BB4_79;
	mov.b32 	%r216, 0;
$L__BB4_78:
	.pragma "nounroll";
	add.s32 	%r94, %r3, %r216;
	mad.lo.s32 	%r95, %r94, %r87, %r215;
	mul.wide.s32 	%rd13, %r95, 4;
	add.s64 	%rd14, %rd3, %rd13;
	mov.b32 	%r96, 0;
	st.global.u32 	[%rd14], %r96;
	add.s64 	%rd16, %rd14, %rd31;
	st.global.u32 	[%rd16], %r96;
	add.s64 	%rd17, %rd16, %rd31;
	st.global.u32 	[%rd17], %r96;
	add.s64 	%rd18, %rd17, %rd31;
	st.global.u32 	[%rd18], %r96;
	add.s64 	%rd19, %rd18, %rd31;
	st.global.u32 	[%rd19], %r96;
	add.s64 	%rd20, %rd19, %rd31;
	st.global.u32 	[%rd20], %r96;
	add.s64 	%rd21, %rd20, %rd31;
	st.global.u32 	[%rd21], %r96;
	add.s64 	%rd22, %rd21, %rd31;
	st.global.u32 	[%rd22], %r96;
	add.s32 	%r216, %r216, 8;
	setp.ne.s32 	%p5, %r216, %r65;
	mov.u32 	%r218, %r65;
	@%p5 bra 	$L__BB4_78;
$L__BB4_79:
	setp.eq.s32 	%p6, %r62, 0;
	@%p6 bra 	$L__BB4_87;
	setp.lt.u32 	%p7, %r63, 3;
	@%p7 bra 	$L__BB4_82;
	add.s32 	%r97, %r3, %r218;
	mad.lo.s32 	%r98, %r97, %r87, %r215;
	mul.wide.s32 	%rd23, %r98, 4;
	add.s64 	%rd24, %rd3, %rd23;
	mov.b32 	%r99, 0;
	st.global.u32 	[%rd24], %r99;
	add.s64 	%rd26, %rd24, %rd31;
	st.global.u32 	[%rd26], %r99;
	add.s64 	%rd27, %rd26, %rd31;
	st.global.u32 	[%rd27], %r99;
	add.s64 	%rd28, %rd27, %rd31;
	st.global.u32 	[%rd28], %r99;
	add.s32 	%r218, %r218, 4;
$L__BB4_82:
	setp.eq.s32 	%p8, %r64, 0;
	@%p8 bra 	$L__BB4_87;
	setp.eq.s32 	%p9, %r64, 1;
	@%p9 bra 	$L__BB4_85;
	add.s32 	%r100, %r3, %r218;
	mad.lo.s32 	%r101, %r100, %r87, %r215;
	mul.wide.s32 	%rd29, %r101, 4;
	add.s64 	%rd30, %rd3, %rd29;
	mov.b32 	%r102, 0;
	st.global.u32 	[%rd30], %r102;
	add.s64 	%rd32, %rd30, %rd31;
	st.global.u32 	[%rd32], %r102;
	add.s32 	%r218, %r218, 2;
$L__BB4_85:
	setp.eq.s32 	%p10, %r66, 0;
	@%p10 bra 	$L__BB4_87;
	add.s32 	%r103, %r3, %r218;
	mad.lo.s32 	%r104, %r103, %r87, %r215;
	mul.wide.s32 	%rd33, %r104, 4;
	add.s64 	%rd34, %rd3, %rd33;
	mov.b32 	%r105, 0;
	st.global.u32 	[%rd34], %r105;
$L__BB4_87:
	add.s32 	%r215, %r215, 1;
	setp.ne.s32 	%p11, %r215, %r87;
	@%p11 bra 	$L__BB4_76;
$L__BB4_88:
	ret;

}
	// .globl	_Z19deconvolute1_kernelPfS_S_iiiiiiiiiiiiiii
.visible .entry _Z19deconvolute1_kernelPfS_S_iiiiiiiiiiiiiii(
	.param .u64 .ptr .align 1 _Z19deconvolute1_kernelPfS_S_iiiiiiiiiiiiiii_param_0,
	.param .u64 .ptr .align 1 _Z19deconvolute1_kernelPfS_S_iiiiiiiiiiiiiii_param_1,
	.param .u64 .ptr .align 1 _Z19deconvolute1_kernelPfS_S_iiiiiiiiiiiiiii_param_2,
	.param .u32 _Z19deconvolute1_kernelPfS_S_iiiiiiiiiiiiiii_param_3,
	.param .u32 _Z19deconvolute1_kernelPfS_S_iiiiiiiiiiiiiii_param_4,
	.param .u32 _Z19deconvolute1_kernelPfS_S_iiiiiiiiiiiiiii_param_5,
	.param .u32 _Z19deconvolute1_kernelPfS_S_iiiiiiiiiiiiiii_param_6,
	.param .u32 _Z19deconvolute1_kernelPfS_S_iiiiiiiiiiiiiii_param_7,
	.param .u32 _Z19deconvolute1_kernelPfS_S_iiiiiiiiiiiiiii_param_8,
	.param .u32 _Z19deconvolute1_kernelPfS_S_iiiiiiiiiiiiiii_param_9,
	.param .u32 _Z19deconvolute1_kernelPfS_S_iiiiiiiiiiiiiii_param_10,
	.param .u32 _Z19deconvolute1_kernelPfS_S_iiiiiiiiiiiiiii_param_11,
	.param .u32 _Z19deconvolute1_kernelPfS_S_iiiiiiiiiiiiiii_param_12,
	.param .u32 _Z19deconvolute1_kernelPfS_S_iiiiiiiiiiiiiii_param_13,
	.param .u32 _Z19deconvolute1_kernelPfS_S_iiiiiiiiiiiiiii_param_14,
	.param .u32 _Z19deconvolute1_kernelPfS_S_iiiiiiiiiiiiiii_param_15,
	.param .u32 _Z19deconvolute1_kernelPfS_S_iiiiiiiiiiiiiii_param_16,
	.param .u32 _Z19deconvolute1_kernelPfS_S_iiiiiiiiiiiiiii_param_17
)
{
	.reg .pred 	%p<117>;
	.reg .b32 	%r<395>;
	.reg .b32 	%f<72>;
	.reg .b64 	%rd<111>;

	ld.param.u64 	%rd4, [_Z19deconvolute1_kernelPfS_S_iiiiiiiiiiiiiii_param_0];
	ld.param.u64 	%rd5, [_Z19deconvolute1_kernelPfS_S_iiiiiiiiiiiiiii_param_1];
	ld.param.u64 	%rd6, [_Z19deconvolute1_kernelPfS_S_iiiiiiiiiiiiiii_param_2];
	ld.param.u32 	%r156, [_Z19deconvolute1_kernelPfS_S_iiiiiiiiiiiiiii_param_3];
	ld.param.u32 	%r157, [_Z19deconvolute1_kernelPfS_S_iiiiiiiiiiiiiii_param_4];
	ld.param.u32 	%r158, [_Z19deconvolute1_kernelPfS_S_iiiiiiiiiiiiiii_param_5];
	ld.param.u32 	%r159, [_Z19deconvolute1_kernelPfS_S_iiiiiiiiiiiiiii_param_6];
	ld.param.u32 	%r161, [_Z19deconvolute1_kernelPfS_S_iiiiiiiiiiiiiii_param_10];
	ld.param.u32 	%r162, [_Z19deconvolute1_kernelPfS_S_iiiiiiiiiiiiiii_param_11];
	ld.param.u32 	%r163, [_Z19deconvolute1_kernelPfS_S_iiiiiiiiiiiiiii_param_12];
	ld.param.u32 	%r164, [_Z19deconvolute1_kernelPfS_S_iiiiiiiiiiiiiii_param_13];
	ld.param.u32 	%r165, [_Z19deconvolute1_kernelPfS_S_iiiiiiiiiiiiiii_param_14];
	ld.param.u32 	%r166, [_Z19deconvolute1_kernelPfS_S_iiiiiiiiiiiiiii_param_15];
	ld.param.u32 	%r167, [_Z19deconvolute1_kernelPfS_S_iiiiiiiiiiiiiii_param_16];
	ld.param.u32 	%r168, [_Z19deconvolute1_kernelPfS_S_iiiiiiiiiiiiiii_param_17];
	cvta.to.global.u64 	%rd1, %rd5;
	cvta.to.global.u64 	%rd2, %rd4;
	cvta.to.global.u64 	%rd3, %rd6;
	mov.u32 	%r1, %tid.x;
	setp.lt.s32 	%p1, %r166, 1;
	@%p1 bra 	$L__BB5_101;
	mov.u32 	%r2, %ctaid.x;
	setp.lt.s32 	%p2, %r165, 1;
	mul.lo.s32 	%r3, %r162, %r2;
	mad.lo.s32 	%r169, %r157, %r2, %r1;
	mul.lo.s32 	%r4, %r169, %r167;
	@%p2 bra 	$L__BB5_101;
	setp.lt.s32 	%p3, %r158, 1;
	@%p3 bra 	$L__BB5_77;
	setp.lt.s32 	%p34, %r159, 1;
	@%p34 bra 	$L__BB5_53;
	setp.lt.s32 	%p65, %r156, 1;
	@%p65 bra 	$L__BB5_29;
	and.b32  	%r5, %r156, 7;
	add.s32 	%r6, %r5, -1;
	and.b32  	%r7, %r156, 3;
	and.b32  	%r8, %r156, 2147483640;
	and.b32  	%r9, %r156, 1;
	neg.s32 	%r10, %r8;
	mul.lo.s32 	%r261, %r159, %r158;
	mul.lo.s32 	%r262, %r261, %r157;
	shl.b32 	%r11, %r262, 3;
	mad.lo.s32 	%r12, %r163, %r3, %r163;
	mul.lo.s32 	%r263, %r164, %r163;
	shl.b32 	%r13, %r263, 3;
	mul.lo.s32 	%r264, %r2, %r163;
	mul.lo.s32 	%r14, %r264, %r162;
	mov.b32 	%r359, 0;
$L__BB5_6:
	ld.param.u32 	%r356, [_Z19deconvolute1_kernelPfS_S_iiiiiiiiiiiiiii_param_9];
	sub.s32 	%r16, %r359, %r356;
	setp.lt.s32 	%p96, %r359, %r161;
	sub.s32 	%r17, %r359, %r161;
	setp.ge.s32 	%p97, %r17, %r168;
	or.pred  	%p98, %p97, %p96;
	@%p98 bra 	$L__BB5_17;
	add.s32 	%r18, %r16, %r159;
	mov.b32 	%r360, 0;
$L__BB5_8:
	ld.param.u32 	%r357, [_Z19deconvolute1_kernelPfS_S_iiiiiiiiiiiiiii_param_9];
	sub.s32 	%r20, %r360, %r357;
	add.s32 	%r21, %r20, %r158;
	mov.f32 	%f63, 0f00000000;
	mov.u32 	%r361, %r20;
$L__BB5_9:
	setp.ge.s32 	%p99, %r361, %r163;
	sub.s32 	%r24, %r361, %r20;
	@%p99 bra 	$L__BB5_13;
	ld.param.u32 	%r358, [_Z19deconvolute1_kernelPfS_S_iiiiiiiiiiiiiii_param_9];
	add.s32 	%r266, %r1, %r157;
	mad.lo.s32 	%r267, %r158, %r266, %r358;
	sub.s32 	%r268, %r267, %r360;
	add.s32 	%r269, %r268, %r361;
	sub.s32 	%r270, %r358, %r359;
	mad.lo.s32 	%r25, %r159, %r269, %r270;
	shl.b32 	%r271, %r157, 1;
	add.s32 	%r272, %r1, %r271;
	mad.lo.s32 	%r273, %r158, %r272, %r358;
	sub.s32 	%r274, %r273, %r360;
	add.s32 	%r275, %r274, %r361;
	mad.lo.s32 	%r26, %r159, %r275, %r270;
	mad.lo.s32 	%r276, %r157, 3, %r1;
	mad.lo.s32 	%r277, %r158, %r276, %r358;
	sub.s32 	%r278, %r277, %r360;
	add.s32 	%r279, %r278, %r361;
	mad.lo.s32 	%r27, %r159, %r279, %r270;
	shl.b32 	%r280, %r157, 2;
	add.s32 	%r281, %r1, %r280;
	mad.lo.s32 	%r282, %r158, %r281, %r358;
	sub.s32 	%r283, %r282, %r360;
	add.s32 	%r284, %r283, %r361;
	mad.lo.s32 	%r28, %r159, %r284, %r270;
	mad.lo.s32 	%r285, %r157, 5, %r1;
	mad.lo.s32 	%r286, %r158, %r285, %r358;
	sub.s32 	%r287, %r286, %r360;
	add.s32 	%r288, %r287, %r361;
	mad.lo.s32 	%r29, %r159, %r288, %r270;
	mad.lo.s32 	%r289, %r157, 6, %r1;
	mad.lo.s32 	%r290, %r158, %r289, %r358;
	sub.s32 	%r291, %r290, %r360;
	add.s32 	%r292, %r291, %r361;
	mad.lo.s32 	%r30, %r159, %r292, %r270;
	mad.lo.s32 	%r293, %r157, 7, %r1;
	mad.lo.s32 	%r294, %r158, %r293, %r358;
	sub.s32 	%r295, %r294, %r360;
	add.s32 	%r296, %r295, %r361;
	mad.lo.s32 	%r31, %r159, %r296, %r270;
	mad.lo.s32 	%r297, %r1, %r158, %r358;
	sub.s32 	%r298, %r297, %r360;
	add.s32 	%r299, %r298, %r361;
	mad.lo.s32 	%r32, %r159, %r299, %r270;
	add.s32 	%r300, %r12, %r361;
	mul.lo.s32 	%r33, %r164, %r300;
	add.s32 	%r301, %r3, 2;
	mad.lo.s32 	%r302, %r163, %r301, %r361;
	mul.lo.s32 	%r34, %r164, %r302;
	add.s32 	%r303, %r3, 3;
	mad.lo.s32 	%r304, %r163, %r303, %r361;
	mul.lo.s32 	%r35, %r164, %r304;
	add.s32 	%r305, %r3, 4;
	mad.lo.s32 	%r306, %r163, %r305, %r361;
	mul.lo.s32 	%r36, %r164, %r306;
	add.s32 	%r307, %r3, 5;
	mad.lo.s32 	%r308, %r163, %r307, %r361;
	mul.lo.s32 	%r37, %r164, %r308;
	add.s32 	%r309, %r3, 6;
	mad.lo.s32 	%r310, %r163, %r309, %r361;
	mul.lo.s32 	%r38, %r164, %r310;
	add.s32 	%r311, %r3, 7;
	mad.lo.s32 	%r312, %r163, %r311, %r361;
	mul.lo.s32 	%r39, %r164, %r312;
	add.s32 	%r313, %r14, %r361;
	mul.lo.s32 	%r40, %r164, %r313;
	mov.u32 	%r362, %r16;
$L__BB5_11:
	or.b32  	%r314, %r362, %r361;
	setp.gt.s32 	%p100, %r314, -1;
	setp.lt.s32 	%p101, %r362, %r164;
	and.pred  	%p102, %p101, %p100;
	sub.s32 	%r42, %r362, %r16;
	@%p102 bra 	$L__BB5_18;
$L__BB5_12:
	add.s32 	%r362, %r362, 1;
	setp.lt.s32 	%p110, %r362, %r18;
	@%p110 bra 	$L__BB5_11;
$L__BB5_13:
	add.s32 	%r361, %r361, 1;
	setp.lt.s32 	%p111, %r361, %r21;
	@%p111 bra 	$L__BB5_9;
	setp.ge.s32 	%p112, %r360, %r161;
	sub.s32 	%r100, %r360, %r161;
	setp.lt.s32 	%p113, %r100, %r167;
	and.pred  	%p114, %p112, %p113;
	@%p114 bra 	$L__BB5_15;
	bra.uni 	$L__BB5_16;
$L__BB5_15:
	add.s32 	%r354, %r4, %r100;
	mad.lo.s32 	%r355, %r354, %r168, %r17;
	mul.wide.s32 	%rd109, %r355, 4;
	add.s64 	%rd110, %rd3, %rd109;
	st.global.f32 	[%rd110], %f63;
$L__BB5_16:
	add.s32 	%r360, %r360, 1;
	setp.eq.s32 	%p115, %r360, %r165;
	@%p115 bra 	$L__BB5_17;
	bra.uni 	$L__BB5_8;
$L__BB5_17:
	add.s32 	%r359, %r359, 1;
	setp.eq.s32 	%p116, %r359, %r166;
	@%p116 bra 	$L__BB5_101;
	bra.uni 	$L__BB5_6;
$L__BB5_18:
	setp.lt.u32 	%p103, %r156, 8;
	mov.b32 	%r381, 0;
	@%p103 bra 	$L__BB5_21;
	add.s32 	%r378, %r25, %r362;
	add.s32 	%r377, %r26, %r362;
	add.s32 	%r376, %r27, %r362;
	add.s32 	%r375, %r28, %r362;
	add.s32 	%r374, %r29, %r362;
	add.s32 	%r373, %r30, %r362;
	add.s32 	%r372, %r31, %r362;
	add.s32 	%r371, %r32, %r362;
	add.s32 	%r370, %r33, %r362;
	add.s32 	%r369, %r34, %r362;
	add.s32 	%r368, %r35, %r362;
	add.s32 	%r367, %r36, %r362;
	add.s32 	%r366, %r37, %r362;
	add.s32 	%r365, %r38, %r362;
	add.s32 	%r364, %r39, %r362;
	add.s32 	%r363, %r40, %r362;
	mov.u32 	%r379, %r10;
$L__BB5_20:
	.pragma "nounroll";
	mul.wide.s32 	%rd49, %r363, 4;
	add.s64 	%rd50, %rd2, %rd49;
	ld.global.f32 	%f18, [%rd50];
	mul.wide.s32 	%rd51, %r371, 4;
	add.s64 	%rd52, %rd1, %rd51;
	ld.global.f32 	%f19, [%rd52];
	fma.rn.f32 	%f20, %f18, %f19, %f63;
	mul.wide.s32 	%rd53, %r370, 4;
	add.s64 	%rd54, %rd2, %rd53;
	ld.global.f32 	%f21, [%rd54];
	mul.wide.s32 	%rd55, %r378, 4;
	add.s64 	%rd56, %rd1, %rd55;
	ld.global.f32 	%f22, [%rd56];
	fma.rn.f32 	%f23, %f21, %f22, %f20;
	mul.wide.s32 	%rd57, %r369, 4;
	add.s64 	%rd58, %rd2, %rd57;
	ld.global.f32 	%f24, [%rd58];
	mul.wide.s32 	%rd59, %r377, 4;
	add.s64 	%rd60, %rd1, %rd59;
	ld.global.f32 	%f25, [%rd60];
	fma.rn.f32 	%f26, %f24, %f25, %f23;
	mul.wide.s32 	%rd61, %r368, 4;
	add.s64 	%rd62, %rd2, %rd61;
	ld.global.f32 	%f27, [%rd62];
	mul.wide.s32 	%rd63, %r376, 4;
	add.s64 	%rd64, %rd1, %rd63;
	ld.global.f32 	%f28, [%rd64];
	fma.rn.f32 	%f29, %f27, %f28, %f26;
	mul.wide.s32 	%rd65, %r367, 4;
	add.s64 	%rd66, %rd2, %rd65;
	ld.global.f32 	%f30, [%rd66];
	mul.wide.s32 	%rd67, %r375, 4;
	add.s64 	%rd68, %rd1, %rd67;
	ld.global.f32 	%f31, [%rd68];
	fma.rn.f32 	%f32, %f30, %f31, %f29;
	mul.wide.s32 	%rd69, %r366, 4;
	add.s64 	%rd70, %rd2, %rd69;
	ld.global.f32 	%f33, [%rd70];
	mul.wide.s32 	%rd71, %r374, 4;
	add.s64 	%rd72, %rd1, %rd71;
	ld.global.f32 	%f34, [%rd72];
	fma.rn.f32 	%f35, %f33, %f34, %f32;
	mul.wide.s32 	%rd73, %r365, 4;
	add.s64 	%rd74, %rd2, %rd73;
	ld.global.f32 	%f36, [%rd74];
	mul.wide.s32 	%rd75, %r373, 4;
	add.s64 	%rd76, %rd1, %rd75;
	ld.global.f32 	%f37, [%rd76];
	fma.rn.f32 	%f38, %f36, %f37, %f35;
	mul.wide.s32 	%rd77, %r364, 4;
	add.s64 	%rd78, %rd2, %rd77;
	ld.global.f32 	%f39, [%rd78];
	mul.wide.s32 	%rd79, %r372, 4;
	add.s64 	%rd80, %rd1, %rd79;
	ld.global.f32 	%f40, [%rd80];
	fma.rn.f32 	%f63, %f39, %f40, %f38;
	add.s32 	%r379, %r379, 8;
	add.s32 	%r378, %r378, %r11;
	add.s32 	%r377, %r377, %r11;
	add.s32 	%r376, %r376, %r11;
	add.s32 	%r375, %r375, %r11;
	add.s32 	%r374, %r374, %r11;
	add.s32 	%r373, %r373, %r11;
	add.s32 	%r372, %r372, %r11;
	add.s32 	%r371, %r371, %r11;
	add.s32 	%r370, %r370, %r13;
	add.s32 	%r369, %r369, %r13;
	add.s32 	%r368, %r368, %r13;
	add.s32 	%r367, %r367, %r13;
	add.s32 	%r366, %r366, %r13;
	add.s32 	%r365, %r365, %r13;
	add.s32 	%r364, %r364, %r13;
	add.s32 	%r363, %r363, %r13;
	setp.ne.s32 	%p104, %r379, 0;
	mov.u32 	%r381, %r8;
	@%p104 bra 	$L__BB5_20;
$L__BB5_21:
	setp.eq.s32 	%p105, %r5, 0;
	@%p105 bra 	$L__BB5_12;
	setp.lt.u32 	%p106, %r6, 3;
	@%p106 bra 	$L__BB5_24;
	add.s32 	%r316, %r381, %r3;
	mad.lo.s32 	%r317, %r316, %r163, %r361;
	mad.lo.s32 	%r318, %r317, %r164, %r362;
	mul.wide.s32 	%rd81, %r318, 4;
	add.s64 	%rd82, %rd2, %rd81;
	ld.global.f32 	%f42, [%rd82];
	mad.lo.s32 	%r319, %r381, %r157, %r1;
	mad.lo.s32 	%r320, %r319, %r158, %r24;
	mad.lo.s32 	%r321, %r320, %r159, %r42;
	mul.wide.s32 	%rd83, %r321, 4;
	add.s64 	%rd84, %rd1, %rd83;
	ld.global.f32 	%f43, [%rd84];
	fma.rn.f32 	%f44, %f42, %f43, %f63;
	add.s32 	%r322, %r317, %r163;
	mad.lo.s32 	%r323, %r322, %r164, %r362;
	mul.wide.s32 	%rd85, %r323, 4;
	add.s64 	%rd86, %rd2, %rd85;
	ld.global.f32 	%f45, [%rd86];
	add.s32 	%r324, %r319, %r157;
	mad.lo.s32 	%r325, %r324, %r158, %r24;
	mad.lo.s32 	%r326, %r325, %r159, %r42;
	mul.wide.s32 	%rd87, %r326, 4;
	add.s64 	%rd88, %rd1, %rd87;
	ld.global.f32 	%f46, [%rd88];
	fma.rn.f32 	%f47, %f45, %f46, %f44;
	add.s32 	%r327, %r322, %r163;
	mad.lo.s32 	%r328, %r327, %r164, %r362;
	mul.wide.s32 	%rd89, %r328, 4;
	add.s64 	%rd90, %rd2, %rd89;
	ld.global.f32 	%f48, [%rd90];
	add.s32 	%r329, %r324, %r157;
	mad.lo.s32 	%r330, %r329, %r158, %r24;
	mad.lo.s32 	%r331, %r330, %r159, %r42;
	mul.wide.s32 	%rd91, %r331, 4;
	add.s64 	%rd92, %rd1, %rd91;
	ld.global.f32 	%f49, [%rd92];
	fma.rn.f32 	%f50, %f48, %f49, %f47;
	add.s32 	%r332, %r327, %r163;
	mad.lo.s32 	%r333, %r332, %r164, %r362;
	mul.wide.s32 	%rd93, %r333, 4;
	add.s64 	%rd94, %rd2, %rd93;
	ld.global.f32 	%f51, [%rd94];
	add.s32 	%r334, %r329, %r157;
	mad.lo.s32 	%r335, %r334, %r158, %r24;
	mad.lo.s32 	%r336, %r335, %r159, %r42;
	mul.wide.s32 	%rd95, %r336, 4;
	add.s64 	%rd96, %rd1, %rd95;
	ld.global.f32 	%f52, [%rd96];
	fma.rn.f32 	%f63, %f51, %f52, %f50;
	add.s32 	%r381, %r381, 4;
$L__BB5_24:
	setp.eq.s32 	%p107, %r7, 0;
	@%p107 bra 	$L__BB5_12;
	setp.eq.s32 	%p108, %r7, 1;
	@%p108 bra 	$L__BB5_27;
	add.s32 	%r337, %r381, %r3;
	mad.lo.s32 	%r338, %r337, %r163, %r361;
	mad.lo.s32 	%r339, %r338, %r164, %r362;
	mul.wide.s32 	%rd97, %r339, 4;
	add.s64 	%rd98, %rd2, %rd97;
	ld.global.f32 	%f54, [%rd98];
	mad.lo.s32 	%r340, %r381, %r157, %r1;
	mad.lo.s32 	%r341, %r340, %r158, %r24;
	mad.lo.s32 	%r342, %r341, %r159, %r42;
	mul.wide.s32 	%rd99, %r342, 4;
	add.s64 	%rd100, %rd1, %rd99;
	ld.global.f32 	%f55, [%rd100];
	fma.rn.f32 	%f56, %f54, %f55, %f63;
	add.s32 	%r343, %r338, %r163;
	mad.lo.s32 	%r344, %r343, %r164, %r362;
	mul.wide.s32 	%rd101, %r344, 4;
	add.s64 	%rd102, %rd2, %rd101;
	ld.global.f32 	%f57, [%rd102];
	add.s32 	%r345, %r340, %r157;
	mad.lo.s32 	%r346, %r345, %r158, %r24;
	mad.lo.s32 	%r347, %r346, %r159, %r42;
	mul.wide.s32 	%rd103, %r347, 4;
	add.s64 	%rd104, %rd1, %rd103;
	ld.global.f32 	%f58, [%rd104];
	fma.rn.f32 	%f63, %f57, %f58, %f56;
	add.s32 	%r381, %r381, 2;
$L__BB5_27:
	setp.eq.s32 	%p109, %r9, 0;
	@%p109 bra 	$L__BB5_12;
	add.s32 	%r348, %r381, %r3;
	mad.lo.s32 	%r349, %r348, %r163, %r361;
	mad.lo.s32 	%r350, %r349, %r164, %r362;
	mul.wide.s32 	%rd105, %r350, 4;
	add.s64 	%rd106, %rd2, %rd105;
	ld.global.f32 	%f59, [%rd106];
	mad.lo.s32 	%r351, %r381, %r157, %r1;
	mad.lo.s32 	%r352, %r351, %r158, %r24;
	mad.lo.s32 	%r353, %r352, %r159, %r42;
	mul.wide.s32 	%rd107, %r353, 4;
	add.s64 	%rd108, %rd1, %rd107;
	ld.global.f32 	%f60, [%rd108];
	fma.rn.f32 	%f63, %f59, %f60, %f63;
	bra.uni 	$L__BB5_12;
$L__BB5_29:
	and.b32  	%r102, %r165, 3;
	and.b32  	%r103, %r165, 2147483644;
	and.b32  	%r104, %r165, 1;
	mov.b32 	%r383, 0;
$L__BB5_30:
	setp.ge.s32 	%p66, %r383, %r161;
	sub.s32 	%r106, %r383, %r161;
	setp.lt.s32 	%p67, %r106, %r168;
	and.pred  	%p68, %p67, %p66;
	@%p68 bra 	$L__BB5_51;
$L__BB5_31:
	add.s32 	%r383, %r383, 1;
	setp.eq.s32 	%p95, %r383, %r166;
	@%p95 bra 	$L__BB5_101;
	bra.uni 	$L__BB5_30;
$L__BB5_32:
	.pragma "nounroll";
	setp.lt.s32 	%p70, %r384, %r161;
	sub.s32 	%r108, %r384, %r161;
	setp.ge.s32 	%p71, %r108, %r167;
	or.pred  	%p72, %p70, %p71;
	@%p72 bra 	$L__BB5_34;
	add.s32 	%r233, %r4, %r108;
	mad.lo.s32 	%r234, %r233, %r168, %r106;
	mul.wide.s32 	%rd35, %r234, 4;
	add.s64 	%rd36, %rd3, %rd35;
	mov.b32 	%r235, 0;
	st.global.u32 	[%rd36], %r235;
$L__BB5_34:
	add.s32 	%r236, %r384, 1;
	setp.lt.s32 	%p73, %r236, %r161;
	sub.s32 	%r109, %r236, %r161;
	setp.ge.s32 	%p74, %r109, %r167;
	or.pred  	%p75, %p73, %p74;
	@%p75 bra 	$L__BB5_36;
	add.s32 	%r237, %r4, %r109;
	mad.lo.s32 	%r238, %r237, %r168, %r106;
	mul.wide.s32 	%rd37, %r238, 4;
	add.s64 	%rd38, %rd3, %rd37;
	mov.b32 	%r239, 0;
	st.global.u32 	[%rd38], %r239;
$L__BB5_36:
	add.s32 	%r240, %r384, 2;
	setp.lt.s32 	%p76, %r240, %r161;
	sub.s32 	%r110, %r240, %r161;
	setp.ge.s32 	%p77, %r110, %r167;
	or.pred  	%p78, %p76, %p77;
	@%p78 bra 	$L__BB5_38;
	add.s32 	%r241, %r4, %r110;
	mad.lo.s32 	%r242, %r241, %r168, %r106;
	mul.wide.s32 	%rd39, %r242, 4;
	add.s64 	%rd40, %rd3, %rd39;
	mov.b32 	%r243, 0;
	st.global.u32 	[%rd40], %r243;
$L__BB5_38:
	add.s32 	%r244, %r384, 3;
	setp.lt.s32 	%p79, %r244, %r161;
	sub.s32 	%r111, %r244, %r161;
	setp.ge.s32 	%p80, %r111, %r167;
	or.pred  	%p81, %p79, %p80;
	@%p81 bra 	$L__BB5_40;
	add.s32 	%r245, %r4, %r111;
	mad.lo.s32 	%r246, %r245, %r168, %r106;
	mul.wide.s32 	%rd41, %r246, 4;
	add.s64 	%rd42, %rd3, %rd41;
	mov.b32 	%r247, 0;
	st.global.u32 	[%rd42], %r247;
$L__BB5_40:
	add.s32 	%r384, %r384, 4;
	setp.ne.s32 	%p82, %r384, %r103;
	mov.u32 	%r386, %r103;
	@%p82 bra 	$L__BB5_32;
$L__BB5_41:
	setp.eq.s32 	%p83, %r102, 0;
	@%p83 bra 	$L__BB5_31;
	setp.eq.s32 	%p84, %r102, 1;
	@%p84 bra 	$L__BB5_48;
	setp.lt.s32 	%p85, %r386, %r161;
	sub.s32 	%r114, %r386, %r161;
	setp.ge.s32 	%p86, %r114, %r167;
	or.pred  	%p87, %p85, %p86;
	@%p87 bra 	$L__BB5_45;
	add.s32 	%r249, %r4, %r114;
	mad.lo.s32 	%r250, %r249, %r168, %r106;
	mul.wide.s32 	%rd43, %r250, 4;
	add.s64 	%rd44, %rd3, %rd43;
	mov.b32 	%r251, 0;
	st.global.u32 	[%rd44], %r251;
$L__BB5_45:
	add.s32 	%r253, %r386, 1;
	setp.lt.s32 	%p88, %r253, %r161;
	sub.s32 	%r115, %r253, %r161;
	setp.ge.s32 	%p89, %r115, %r167;
	or.pred  	%p90, %p88, %p89;
	@%p90 bra 	$L__BB5_47;
	add.s32 	%r254, %r4, %r115;
	mad.lo.s32 	%r255, %r254, %r168, %r106;
	mul.wide.s32 	%rd45, %r255, 4;
	add.s64 	%rd46, %rd3, %rd45;
	mov.b32 	%r256, 0;
	st.global.u32 	[%rd46], %r256;
$L__BB5_47:
	add.s32 	%r386, %r386, 2;
$L__BB5_48:
	setp.eq.s32 	%p91, %r104, 0;
	@%p91 bra 	$L__BB5_31;
	setp.lt.s32 	%p92, %r386, %r161;
	sub.s32 	%r118, %r386, %r161;
	setp.ge.s32 	%p93, %r118, %r167;
	or.pred  	%p94, %p92, %p93;
	@%p94 bra 	$L__BB5_31;
	add.s32 	%r257, %r4, %r118;
	mad.lo.s32 	%r258, %r257, %r168, %r106;
	mul.wide.s32 	%rd47, %r258, 4;
	add.s64 	%rd48, %rd3, %rd47;
	mov.b32 	%r259, 0;
	st.global.u32 	[%rd48], %r259;
	bra.uni 	$L__BB5_31;
$L__BB5_51:
	setp.lt.u32 	%p69, %r165, 4;
	mov.b32 	%r386, 0;
	@%p69 bra 	$L__BB5_41;
	mov.b32 	%r384, 0;
	bra.uni 	$L__BB5_32;
$L__BB5_53:
	and.b32  	%r120, %r165, 3;
	and.b32  	%r121, %r165, 2147483644;
	and.b32  	%r122, %r165, 1;
	mov.b32 	%r387, 0;
$L__BB5_54:
	setp.ge.s32 	%p35, %r387, %r161;
	sub.s32 	%r124, %r387, %r161;
	setp.lt.s32 	%p36, %r124, %r168;
	and.pred  	%p37, %p36, %p35;
	@%p37 bra 	$L__BB5_75;
$L__BB5_55:
	add.s32 	%r387, %r387, 1;
	setp.eq.s32 	%p64, %r387, %r166;
	@%p64 bra 	$L__BB5_101;
	bra.uni 	$L__BB5_54;
$L__BB5_56:
	.pragma "nounroll";
	setp.lt.s32 	%p39, %r388, %r161;
	sub.s32 	%r126, %r388, %r161;
	setp.ge.s32 	%p40, %r126, %r167;
	or.pred  	%p41, %p39, %p40;
	@%p41 bra 	$L__BB5_58;
	add.s32 	%r203, %r4, %r126;
	mad.lo.s32 	%r204, %r203, %r168, %r124;
	mul.wide.s32 	%rd21, %r204, 4;
	add.s64 	%rd22, %rd3, %rd21;
	mov.b32 	%r205, 0;
	st.global.u32 	[%rd22], %r205;
$L__BB5_58:
	add.s32 	%r206, %r388, 1;
	setp.lt.s32 	%p42, %r206, %r161;
	sub.s32 	%r127, %r206, %r161;
	setp.ge.s32 	%p43, %r127, %r167;
	or.pred  	%p44, %p42, %p43;
	@%p44 bra 	$L__BB5_60;
	add.s32 	%r207, %r4, %r127;
	mad.lo.s32 	%r208, %r207, %r168, %r124;
	mul.wide.s32 	%rd23, %r208, 4;
	add.s64 	%rd24, %rd3, %rd23;
	mov.b32 	%r209, 0;
	st.global.u32 	[%rd24], %r209;
$L__BB5_60:
	add.s32 	%r210, %r388, 2;
	setp.lt.s32 	%p45, %r210, %r161;
	sub.s32 	%r128, %r210, %r161;
	setp.ge.s32 	%p46, %r128, %r167;
	or.pred  	%p47, %p45, %p46;
	@%p47 bra 	$L__BB5_62;
	add.s32 	%r211, %r4, %r128;
	mad.lo.s32 	%r212, %r211, %r168, %r124;
	mul.wide.s32 	%rd25, %r212, 4;
	add.s64 	%rd26, %rd3, %rd25;
	mov.b32 	%r213, 0;
	st.global.u32 	[%rd26], %r213;
$L__BB5_62:
	add.s32 	%r214, %r388, 3;
	setp.lt.s32 	%p48, %r214, %r161;
	sub.s32 	%r129, %r214, %r161;
	setp.ge.s32 	%p49, %r129, %r167;
	or.pred  	%p50, %p48, %p49;
	@%p50 bra 	$L__BB5_64;
	add.s32 	%r215, %r4, %r129;
	mad.lo.s32 	%r216, %r215, %r168, %r124;
	mul.wide.s32 	%rd27, %r216, 4;
	add.s64 	%rd28, %rd3, %rd27;
	mov.b32 	%r217, 0;
	st.global.u32 	[%rd28], %r217;
$L__BB5_64:
	add.s32 	%r388, %r388, 4;
	setp.ne.s32 	%p51, %r388, %r121;
	mov.u32 	%r390, %r121;
	@%p51 bra 	$L__BB5_56;
$L__BB5_65:
	setp.eq.s32 	%p52, %r120, 0;
	@%p52 bra 	$L__BB5_55;
	setp.eq.s32 	%p53, %r120, 1;
	@%p53 bra 	$L__BB5_72;
	setp.lt.s32 	%p54, %r390, %r161;
	sub.s32 	%r132, %r390, %r161;
	setp.ge.s32 	%p55, %r132, %r167;
	or.pred  	%p56, %p54, %p55;
	@%p56 bra 	$L__BB5_69;
	add.s32 	%r219, %r4, %r132;
	mad.lo.s32 	%r220, %r219, %r168, %r124;
	mul.wide.s32 	%rd29, %r220, 4;
	add.s64 	%rd30, %rd3, %rd29;
	mov.b32 	%r221, 0;
	st.global.u32 	[%rd30], %r221;
$L__BB5_69:
	add.s32 	%r223, %r390, 1;
	setp.lt.s32 	%p57, %r223, %r161;
	sub.s32 	%r133, %r223, %r161;
	setp.ge.s32 	%p58, %r133, %r167;
	or.pred  	%p59, %p57, %p58;
	@%p59 bra 	$L__BB5_71;
	add.s32 	%r224, %r4, %r133;
	mad.lo.s32 	%r225, %r224, %r168, %r124;
	mul.wide.s32 	%rd31, %r225, 4;
	add.s64 	%rd32, %rd3, %rd31;
	mov.b32 	%r226, 0;
	st.global.u32 	[%rd32], %r226;
$L__BB5_71:
	add.s32 	%r390, %r390, 2;
$L__BB5_72:
	setp.eq.s32 	%p60, %r122, 0;
	@%p60 bra 	$L__BB5_55;
	setp.lt.s32 	%p61, %r390, %r161;
	sub.s32 	%r136, %r390, %r161;
	setp.ge.s32 	%p62, %r136, %r167;
	or.pred  	%p63, %p61, %p62;
	@%p63 bra 	$L__BB5_55;
	add.s32 	%r227, %r4, %r136;
	mad.lo.s32 	%r228, %r227, %r168, %r124;
	mul.wide.s32 	%rd33, %r228, 4;
	add.s64 	%rd34, %rd3, %rd33;
	mov.b32 	%r229, 0;
	st.global.u32 	[%rd34], %r229;
	bra.uni 	$L__BB5_55;
$L__BB5_75:
	setp.lt.u32 	%p38, %r165, 4;
	mov.b32 	%r390, 0;
	@%p38 bra 	$L__BB5_65;
	mov.b32 	%r388, 0;
	bra.uni 	$L__BB5_56;
$L__BB5_77:
	and.b32  	%r138, %r165, 3;
	and.b32  	%r139, %r165, 2147483644;
	and.b32  	%r140, %r165, 1;
	mov.b32 	%r391, 0;
$L__BB5_78:
	setp.ge.s32 	%p4, %r391, %r161;
	sub.s32 	%r142, %r391, %r161;
	setp.lt.s32 	%p5, %r142, %r168;
	and.pred  	%p6, %p5, %p4;
	@%p6 bra 	$L__BB5_79;
	bra.uni 	$L__BB5_100;
$L__BB5_79:
	setp.lt.u32 	%p7, %r165, 4;
	mov.b32 	%r394, 0;
	@%p7 bra 	$L__BB5_90;
	mov.b32 	%r392, 0;
$L__BB5_81:
	.pragma "nounroll";
	setp.lt.s32 	%p8, %r392, %r161;
	sub.s32 	%r144, %r392, %r161;
	setp.ge.s32 	%p9, %r144, %r167;
	or.pred  	%p10, %p8, %p9;
	@%p10 bra 	$L__BB5_83;
	add.s32 	%r173, %r4, %r144;
	mad.lo.s32 	%r174, %r173, %r168, %r142;
	mul.wide.s32 	%rd7, %r174, 4;
	add.s64 	%rd8, %rd3, %rd7;
	mov.b32 	%r175, 0;
	st.global.u32 	[%rd8], %r175;
$L__BB5_83:
	add.s32 	%r176, %r392, 1;
	setp.lt.s32 	%p11, %r176, %r161;
	sub.s32 	%r145, %r176, %r161;
	setp.ge.s32 	%p12, %r145, %r167;
	or.pred  	%p13, %p11, %p12;
	@%p13 bra 	$L__BB5_85;
	add.s32 	%r177, %r4, %r145;
	mad.lo.s32 	%r178, %r177, %r168, %r142;
	mul.wide.s32 	%rd9, %r178, 4;
	add.s64 	%rd10, %rd3, %rd9;
	mov.b32 	%r179, 0;
	st.global.u32 	[%rd10], %r179;
$L__BB5_85:
	add.s32 	%r180, %r392, 2;
	setp.lt.s32 	%p14, %r180, %r161;
	sub.s32 	%r146, %r180, %r161;
	setp.ge.s32 	%p15, %r146, %r167;
	or.pred  	%p16, %p14, %p15;
	@%p16 bra 	$L__BB5_87;
	add.s32 	%r181, %r4, %r146;
	mad.lo.s32 	%r182, %r181, %r168, %r142;
	mul.wide.s32 	%rd11, %r182, 4;
	add.s64 	%rd12, %rd3, %rd11;
	mov.b32 	%r183, 0;
	st.global.u32 	[%rd12], %r183;
$L__BB5_87:
	add.s32 	%r184, %r392, 3;
	setp.lt.s32 	%p17, %r184, %r161;
	sub.s32 	%r147, %r184, %r161;
	setp.ge.s32 	%p18, %r147, %r167;
	or.pred  	%p19, %p17, %p18;
	@%p19 bra 	$L__BB5_89;
	add.s32 	%r185, %r4, %r147;
	mad.lo.s32 	%r186, %r185, %r168, %r142;
	mul.wide.s32 	%rd13, %r186, 4;
	add.s64 	%rd14, %rd3, %rd13;
	mov.b32 	%r187, 0;
	st.global.u32 	[%rd14], %r187;
$L__BB5_89:
	add.s32 	%r392, %r392, 4;
	setp.ne.s32 	%p20, %r392, %r139;
	mov.u32 	%r394, %r139;
	@%p20 bra 	$L__BB5_81;
$L__BB5_90:
	setp.eq.s32 	%p21, %r138, 0;
	@%p21 bra 	$L__BB5_100;
	setp.eq.s32 	%p22, %r138, 1;
	@%p22 bra 	$L__BB5_97;
	setp.lt.s32 	%p23, %r394, %r161;
	sub.s32 	%r150, %r394, %r161;
	setp.ge.s32 	%p24, %r150, %r167;
	or.pred  	%p25, %p23, %p24;
	@%p25 bra 	$L__BB5_94;
	add.s32 	%r189, %r4, %r150;
	mad.lo.s32 	%r190, %r189, %r168, %r142;
	mul.wide.s32 	%rd15, %r190, 4;
	add.s64 	%rd16, %rd3, %rd15;
	mov.b32 	%r191, 0;
	st.global.u32 	[%rd16], %r191;
$L__BB5_94:
	add.s32 	%r193, %r394, 1;
	setp.lt.s32 	%p26, %r193, %r161;
	sub.s32 	%r151, %r193, %r161;
	setp.ge.s32 	%p27, %r151, %r167;
	or.pred  	%p28, %p26, %p27;
	@%p28 bra 	$L__BB5_96;
	add.s32 	%r194, %r4, %r151;
	mad.lo.s32 	%r195, %r194, %r168, %r142;
	mul.wide.s32 	%rd17, %r195, 4;
	add.s64 	%rd18, %rd3, %rd17;
	mov.b32 	%r196, 0;
	st.global.u32 	[%rd18], %r196;
$L__BB5_96:
	add.s32 	%r394, %r394, 2;
$L__BB5_97:
	setp.eq.s32 	%p29, %r140, 0;
	@%p29 bra 	$L__BB5_100;
	setp.lt.s32 	%p30, %r394, %r161;
	sub.s32 	%r154, %r394, %r161;
	setp.ge.s32 	%p31, %r154, %r167;
	or.pred  	%p32, %p30, %p31;
	@%p32 bra 	$L__BB5_100;
	add.s32 	%r197, %r4, %r154;
	mad.lo.s32 	%r198, %r197, %r168, %r142;
	mul.wide.s32 	%rd19, %r198, 4;
	add.s64 	%rd20, %rd3, %rd19;
	mov.b32 	%r199, 0;
	st.global.u32 	[%rd20], %r199;
$L__BB5_100:
	add.s32 	%r391, %r391, 1;
	setp.ne.s32 	%p33, %r391, %r166;
	@%p33 bra 	$L__BB5_78;
$L__BB5_101:
	ret;

}
	// .globl	_Z19deconvolute2_kernelPfS_S_S_iiiiiiiiiiii
.visible .entry _Z19deconvolute2_kernelPfS_S_S_iiiiiiiiiiii(
	.param .u64 .ptr .align 1 _Z19deconvolute2_kernelPfS_S_S_iiiiiiiiiiii_param_0,
	.param .u64 .ptr .align 1 _Z19deconvolute2_kernelPfS_S_S_iiiiiiiiiiii_param_1,
	.param .u64 .ptr .align 1 _Z19deconvolute2_kernelPfS_S_S_iiiiiiiiiiii_param_2,
	.param .u64 .ptr .align 1 _Z19deconvolute2_kernelPfS_S_S_iiiiiiiiiiii_param_3,
	.param .u32 _Z19deconvolute2_kernelPfS_S_S_iiiiiiiiiiii_param_4,
	.param .u32 _Z19deconvolute2_kernelPfS_S_S_iiiiiiiiiiii_param_5,
	.param .u32 _Z19deconvolute2_kernelPfS_S_S_iiiiiiiiiiii_param_6,
	.param .u32 _Z19deconvolute2_kernelPfS_S_S_iiiiiiiiiiii_param_7,
	.param .u32 _Z19deconvolute2_kernelPfS_S_S_iiiiiiiiiiii_param_8,
	.param .u32 _Z19deconvolute2_kernelPfS_S_S_iiiiiiiiiiii_param_9,
	.param .u32 _Z19deconvolute2_kernelPfS_S_S_iiiiiiiiiiii_param_10,
	.param .u32 _Z19deconvolute2_kernelPfS_S_S_iiiiiiiiiiii_param_11,
	.param .u32 _Z19deconvolute2_kernelPfS_S_S_iiiiiiiiiiii_param_12,
	.param .u32 _Z19deconvolute2_kernelPfS_S_S_iiiiiiiiiiii_param_13,
	.param .u32 _Z19deconvolute2_kernelPfS_S_S_iiiiiiiiiiii_param_14,
	.param .u32 _Z19deconvolute2_kernelPfS_S_S_iiiiiiiiiiii_param_15
)
{
	.reg .pred 	%p<58>;
	.reg .b32 	%r<417>;
	.reg .b32 	%f<103>;
	.reg .b64 	%rd<166>;

	ld.param.u64 	%rd10, [_Z19deconvolute2_kernelPfS_S_S_iiiiiiiiiiii_param_0];
	ld.param.u64 	%rd11, [_Z19deconvolute2_kernelPfS_S_S_iiiiiiiiiiii_param_1];
	ld.param.u64 	%rd12, [_Z19deconvolute2_kernelPfS_S_S_iiiiiiiiiiii_param_2];
	ld.param.u64 	%rd9, [_Z19deconvolute2_kernelPfS_S_S_iiiiiiiiiiii_param_3];
	ld.param.u32 	%r179, [_Z19deconvolute2_kernelPfS_S_S_iiiiiiiiiiii_param_4];
	ld.param.u32 	%r180, [_Z19deconvolute2_kernelPfS_S_S_iiiiiiiiiiii_param_5];
	ld.param.u32 	%r181, [_Z19deconvolute2_kernelPfS_S_S_iiiiiiiiiiii_param_6];
	ld.param.u32 	%r182, [_Z19deconvolute2_kernelPfS_S_S_iiiiiiiiiiii_param_7];
	ld.param.u32 	%r183, [_Z19deconvolute2_kernelPfS_S_S_iiiiiiiiiiii_param_8];
	ld.param.u32 	%r184, [_Z19deconvolute2_kernelPfS_S_S_iiiiiiiiiiii_param_9];
	ld.param.u32 	%r185, [_Z19deconvolute2_kernelPfS_S_S_iiiiiiiiiiii_param_10];
	ld.param.u32 	%r186, [_Z19deconvolute2_kernelPfS_S_S_iiiiiiiiiiii_param_11];
	ld.param.u32 	%r187, [_Z19deconvolute2_kernelPfS_S_S_iiiiiiiiiiii_param_12];
	ld.param.u32 	%r188, [_Z19deconvolute2_kernelPfS_S_S_iiiiiiiiiiii_param_13];
	ld.param.u32 	%r189, [_Z19deconvolute2_kernelPfS_S_S_iiiiiiiiiiii_param_14];
	ld.param.u32 	%r190, [_Z19deconvolute2_kernelPfS_S_S_iiiiiiiiiiii_param_15];
	cvta.to.global.u64 	%rd1, %rd11;
	cvta.to.global.u64 	%rd2, %rd12;
	cvta.to.global.u64 	%rd3, %rd10;
	cvta.to.global.u64 	%rd4, %rd9;
	mov.u32 	%r1, %ctaid.x;
	shl.b32 	%r2, %r185, 1;
	sub.s32 	%r191, %r2, %r181;
	add.s32 	%r3, %r191, %r187;
	add.s32 	%r4, %r3, 1;
	sub.s32 	%r192, %r2, %r182;
	add.s32 	%r5, %r192, %r188;
	add.s32 	%r6, %r5, 1;
	setp.lt.s32 	%p1, %r179, 1;
	@%p1 bra 	$L__BB6_19;
	min.s32 	%r193, %r189, %r190;
	setp.lt.s32 	%p2, %r193, 1;
	@%p2 bra 	$L__BB6_19;
	and.b32  	%r7, %r190, 15;
	add.s32 	%r8, %r7, -1;
	and.b32  	%r9, %r190, 7;
	add.s32 	%r10, %r9, -1;
	and.b32  	%r11, %r190, 2147483632;
	and.b32  	%r12, %r190, 3;
	mul.lo.s32 	%r13, %r186, %r1;
	mov.b32 	%r370, 0;
	mul.wide.s32 	%rd7, %r184, 4;
$L__BB6_3:
	add.s32 	%r196, %r370, %r13;
	mul.lo.s32 	%r15, %r196, %r189;
	mul.lo.s32 	%r16, %r196, %r187;
	mov.b32 	%r371, 0;
$L__BB6_4:
	setp.lt.u32 	%p3, %r190, 16;
	add.s32 	%r198, %r15, %r371;
	mul.lo.s32 	%r18, %r198, %r190;
	mad.lo.s32 	%r199, %r371, %r183, %r16;
	mul.lo.s32 	%r19, %r199, %r188;
	mov.b32 	%r374, 0;
	@%p3 bra 	$L__BB6_7;
	mov.b32 	%r372, 0;
$L__BB6_6:
	.pragma "nounroll";
	add.s32 	%r201, %r372, %r18;
	mul.wide.s32 	%rd13, %r201, 4;
	add.s64 	%rd14, %rd1, %rd13;
	ld.global.f32 	%f16, [%rd14];
	mad.lo.s32 	%r202, %r372, %r184, %r19;
	mul.wide.s32 	%rd15, %r202, 4;
	add.s64 	%rd16, %rd3, %rd15;
	st.global.f32 	[%rd16], %f16;
	ld.global.f32 	%f17, [%rd14+4];
	add.s64 	%rd18, %rd16, %rd7;
	st.global.f32 	[%rd18], %f17;
	ld.global.f32 	%f18, [%rd14+8];
	add.s64 	%rd19, %rd18, %rd7;
	st.global.f32 	[%rd19], %f18;
	ld.global.f32 	%f19, [%rd14+12];
	add.s64 	%rd20, %rd19, %rd7;
	st.global.f32 	[%rd20], %f19;
	ld.global.f32 	%f20, [%rd14+16];
	add.s64 	%rd21, %rd20, %rd7;
	st.global.f32 	[%rd21], %f20;
	ld.global.f32 	%f21, [%rd14+20];
	add.s64 	%rd22, %rd21, %rd7;
	st.global.f32 	[%rd22], %f21;
	ld.global.f32 	%f22, [%rd14+24];
	add.s64 	%rd23, %rd22, %rd7;
	st.global.f32 	[%rd23], %f22;
	ld.global.f32 	%f23, [%rd14+28];
	add.s64 	%rd24, %rd23, %rd7;
	st.global.f32 	[%rd24], %f23;
	ld.global.f32 	%f24, [%rd14+32];
	add.s64 	%rd25, %rd24, %rd7;
	st.global.f32 	[%rd25], %f24;
	ld.global.f32 	%f25, [%rd14+36];
	add.s64 	%rd26, %rd25, %rd7;
	st.global.f32 	[%rd26], %f25;
	ld.global.f32 	%f26, [%rd14+40];
	add.s64 	%rd27, %rd26, %rd7;
	st.global.f32 	[%rd27], %f26;
	ld.global.f32 	%f27, [%rd14+44];
	add.s64 	%rd28, %rd27, %rd7;
	st.global.f32 	[%rd28], %f27;
	ld.global.f32 	%f28, [%rd14+48];
	add.s64 	%rd29, %rd28, %rd7;
	st.global.f32 	[%rd29], %f28;
	ld.global.f32 	%f29, [%rd14+52];
	add.s64 	%rd30, %rd29, %rd7;
	st.global.f32 	[%rd30], %f29;
	ld.global.f32 	%f30, [%rd14+56];
	add.s64 	%rd31, %rd30, %rd7;
	st.global.f32 	[%rd31], %f30;
	ld.global.f32 	%f31, [%rd14+60];
	add.s64 	%rd32, %rd31, %rd7;
	st.global.f32 	[%rd32], %f31;
	add.s32 	%r372, %r372, 16;
	setp.ne.s32 	%p4, %r372, %r11;
	mov.u32 	%r374, %r11;
	@%p4 bra 	$L__BB6_6;
$L__BB6_7:
	setp.eq.s32 	%p5, %r7, 0;
	@%p5 bra 	$L__BB6_17;
	setp.lt.u32 	%p6, %r8, 7;
	@%p6 bra 	$L__BB6_10;
	add.s32 	%r203, %r374, %r18;
	mul.wide.s32 	%rd33, %r203, 4;
	add.s64 	%rd34, %rd1, %rd33;
	ld.global.f32 	%f32, [%rd34];
	mad.lo.s32 	%r204, %r374, %r184, %r19;
	mul.wide.s32 	%rd35, %r204, 4;
	add.s64 	%rd36, %rd3, %rd35;
	st.global.f32 	[%rd36], %f32;
	ld.global.f32 	%f33, [%rd34+4];
	add.s64 	%rd38, %rd36, %rd7;
	st.global.f32 	[%rd38], %f33;
	ld.global.f32 	%f34, [%rd34+8];
	add.s64 	%rd39, %rd38, %rd7;
	st.global.f32 	[%rd39], %f34;
	ld.global.f32 	%f35, [%rd34+12];
	add.s64 	%rd40, %rd39, %rd7;
	st.global.f32 	[%rd40], %f35;
	ld.global.f32 	%f36, [%rd34+16];
	add.s64 	%rd41, %rd40, %rd7;
	st.global.f32 	[%rd41], %f36;
	ld.global.f32 	%f37, [%rd34+20];
	add.s64 	%rd42, %rd41, %rd7;
	st.global.f32 	[%rd42], %f37;
	ld.global.f32 	%f38, [%rd34+24];
	add.s64 	%rd43, %rd42, %rd7;
	st.global.f32 	[%rd43], %f38;
	ld.global.f32 	%f39, [%rd34+28];
	add.s64 	%rd44, %rd43, %rd7;
	st.global.f32 	[%rd44], %f39;
	add.s32 	%r374, %r374, 8;
$L__BB6_10:
	setp.eq.s32 	%p7, %r9, 0;
	@%p7 bra 	$L__BB6_17;
	setp.lt.u32 	%p8, %r10, 3;
	@%p8 bra 	$L__BB6_13;
	add.s32 	%r205, %r374, %r18;
	mul.wide.s32 	%rd45, %r205, 4;
	add.s64 	%rd46, %rd1, %rd45;
	ld.global.f32 	%f40, [%rd46];
	mad.lo.s32 	%r206, %r374, %r184, %r19;
	mul.wide.s32 	%rd47, %r206, 4;
	add.s64 	%rd48, %rd3, %rd47;
	st.global.f32 	[%rd48], %f40;
	ld.global.f32 	%f41, [%rd46+4];
	add.s64 	%rd50, %rd48, %rd7;
	st.global.f32 	[%rd50], %f41;
	ld.global.f32 	%f42, [%rd46+8];
	add.s64 	%rd51, %rd50, %rd7;
	st.global.f32 	[%rd51], %f42;
	ld.global.f32 	%f43, [%rd46+12];
	add.s64 	%rd52, %rd51, %rd7;
	st.global.f32 	[%rd52], %f43;
	add.s32 	%r374, %r374, 4;
$L__BB6_13:
	setp.eq.s32 	%p9, %r12, 0;
	@%p9 bra 	$L__BB6_17;
	setp.eq.s32 	%p10, %r12, 1;
	add.s32 	%r207, %r374, %r18;
	mul.wide.s32 	%rd53, %r207, 4;
	add.s64 	%rd5, %rd1, %rd53;
	ld.global.f32 	%f44, [%rd5];
	mad.lo.s32 	%r208, %r374, %r184, %r19;
	mul.wide.s32 	%rd54, %r208, 4;
	add.s64 	%rd6, %rd3, %rd54;
	st.global.f32 	[%rd6], %f44;
	@%p10 bra 	$L__BB6_17;
	setp.eq.s32 	%p11, %r12, 2;
	ld.global.f32 	%f45, [%rd5+4];
	add.s64 	%rd8, %rd6, %rd7;
	st.global.f32 	[%rd8], %f45;
	@%p11 bra 	$L__BB6_17;
	ld.global.f32 	%f46, [%rd5+8];
	add.s64 	%rd55, %rd8, %rd7;
	st.global.f32 	[%rd55], %f46;
$L__BB6_17:
	add.s32 	%r371, %r371, 1;
	setp.ne.s32 	%p12, %r371, %r189;
	@%p12 bra 	$L__BB6_4;
	add.s32 	%r370, %r370, 1;
	setp.ne.s32 	%p13, %r370, %r179;
	@%p13 bra 	$L__BB6_3;
$L__BB6_19:
	setp.lt.s32 	%p14, %r180, 1;
	@%p14 bra 	$L__BB6_86;
	mul.lo.s32 	%r29, %r186, %r1;
	mul.lo.s32 	%r30, %r180, %r1;
	or.b32  	%r209, %r5, %r3;
	setp.lt.s32 	%p15, %r209, 0;
	@%p15 bra 	$L__BB6_86;
	setp.lt.s32 	%p16, %r181, 1;
	@%p16 bra 	$L__BB6_71;
	setp.lt.s32 	%p26, %r182, 1;
	@%p26 bra 	$L__BB6_59;
	setp.lt.s32 	%p34, %r179, 1;
	@%p34 bra 	$L__BB6_47;
	and.b32  	%r31, %r179, 7;
	and.b32  	%r32, %r179, 3;
	and.b32  	%r33, %r179, 2147483640;
	and.b32  	%r34, %r179, 1;
	neg.s32 	%r35, %r33;
	mul.lo.s32 	%r265, %r182, %r181;
	mul.lo.s32 	%r266, %r265, %r180;
	shl.b32 	%r36, %r266, 3;
	mad.lo.s32 	%r37, %r187, %r29, %r187;
	mul.lo.s32 	%r267, %r188, %r187;
	shl.b32 	%r38, %r267, 3;
	add.s32 	%r268, %r29, 2;
	mul.lo.s32 	%r39, %r187, %r268;
	add.s32 	%r269, %r29, 3;
	mul.lo.s32 	%r40, %r187, %r269;
	add.s32 	%r270, %r29, 4;
	mul.lo.s32 	%r41, %r187, %r270;
	add.s32 	%r271, %r29, 5;
	mul.lo.s32 	%r42, %r187, %r271;
	add.s32 	%r272, %r29, 6;
	mul.lo.s32 	%r43, %r187, %r272;
	add.s32 	%r273, %r29, 7;
	mul.lo.s32 	%r44, %r187, %r273;
	mul.lo.s32 	%r274, %r1, %r187;
	mul.lo.s32 	%r45, %r274, %r186;
	mov.b32 	%r376, 0;
$L__BB6_25:
	add.s32 	%r276, %r180, %r376;
	mad.lo.s32 	%r47, %r181, %r276, %r185;
	mov.b32 	%r377, 0;
$L__BB6_26:
	sub.s32 	%r49, %r377, %r185;
	add.s32 	%r50, %r49, %r182;
	sub.s32 	%r51, %r185, %r377;
	mov.b32 	%r378, 0;
$L__BB6_27:
	sub.s32 	%r53, %r378, %r185;
	add.s32 	%r54, %r53, %r181;
	mov.f32 	%f94, 0f00000000;
	sub.s32 	%r278, %r47, %r378;
	mov.u32 	%r379, %r53;
$L__BB6_28:
	setp.ge.s32 	%p42, %r379, %r187;
	@%p42 bra 	$L__BB6_32;
	add.s32 	%r279, %r278, %r379;
	mad.lo.s32 	%r56, %r182, %r279, %r51;
	shl.b32 	%r280, %r180, 1;
	add.s32 	%r281, %r280, %r376;
	mad.lo.s32 	%r282, %r181, %r281, %r185;
	sub.s32 	%r283, %r282, %r378;
	add.s32 	%r284, %r283, %r379;
	mad.lo.s32 	%r57, %r182, %r284, %r51;
	mad.lo.s32 	%r285, %r180, 3, %r376;
	mad.lo.s32 	%r286, %r181, %r285, %r185;
	sub.s32 	%r287, %r286, %r378;
	add.s32 	%r288, %r287, %r379;
	mad.lo.s32 	%r58, %r182, %r288, %r51;
	shl.b32 	%r289, %r180, 2;
	add.s32 	%r290, %r289, %r376;
	mad.lo.s32 	%r291, %r181, %r290, %r185;
	sub.s32 	%r292, %r291, %r378;
	add.s32 	%r293, %r292, %r379;
	mad.lo.s32 	%r59, %r182, %r293, %r51;
	mad.lo.s32 	%r294, %r180, 5, %r376;
	mad.lo.s32 	%r295, %r181, %r294, %r185;
	sub.s32 	%r296, %r295, %r378;
	add.s32 	%r297, %r296, %r379;
	mad.lo.s32 	%r60, %r182, %r297, %r51;
	mad.lo.s32 	%r298, %r180, 6, %r376;
	mad.lo.s32 	%r299, %r181, %r298, %r185;
	sub.s32 	%r300, %r299, %r378;
	add.s32 	%r301, %r300, %r379;
	mad.lo.s32 	%r61, %r182, %r301, %r51;
	mad.lo.s32 	%r302, %r180, 7, %r376;
	mad.lo.s32 	%r303, %r181, %r302, %r185;
	sub.s32 	%r304, %r303, %r378;
	add.s32 	%r305, %r304, %r379;
	mad.lo.s32 	%r62, %r182, %r305, %r51;
	mad.lo.s32 	%r306, %r181, %r376, %r185;
	sub.s32 	%r307, %r306, %r378;
	add.s32 	%r308, %r307, %r379;
	mad.lo.s32 	%r63, %r182, %r308, %r51;
	add.s32 	%r309, %r37, %r379;
	mul.lo.s32 	%r64, %r188, %r309;
	add.s32 	%r310, %r39, %r379;
	mul.lo.s32 	%r65, %r188, %r310;
	add.s32 	%r311, %r40, %r379;
	mul.lo.s32 	%r66, %r188, %r311;
	add.s32 	%r312, %r41, %r379;
	mul.lo.s32 	%r67, %r188, %r312;
	add.s32 	%r313, %r42, %r379;
	mul.lo.s32 	%r68, %r188, %r313;
	add.s32 	%r314, %r43, %r379;
	mul.lo.s32 	%r69, %r188, %r314;
	add.s32 	%r315, %r44, %r379;
	mul.lo.s32 	%r70, %r188, %r315;
	add.s32 	%r316, %r45, %r379;
	mul.lo.s32 	%r71, %r188, %r316;
	mov.u32 	%r380, %r49;
$L__BB6_30:
	or.b32  	%r317, %r380, %r379;
	setp.gt.s32 	%p43, %r317, -1;
	setp.lt.s32 	%p44, %r380, %r188;
	and.pred  	%p45, %p44, %p43;
	@%p45 bra 	$L__BB6_36;
$L__BB6_31:
	add.s32 	%r380, %r380, 1;
	setp.lt.s32 	%p53, %r380, %r50;
	@%p53 bra 	$L__BB6_30;
$L__BB6_32:
	add.s32 	%r379, %r379, 1;
	setp.lt.s32 	%p54, %r379, %r54;
	@%p54 bra 	$L__BB6_28;
	ld.param.u64 	%rd165, [_Z19deconvolute2_kernelPfS_S_S_iiiiiiiiiiii_param_3];
	mov.u32 	%r364, %ctaid.x;
	mad.lo.s32 	%r365, %r180, %r364, %r376;
	mad.lo.s32 	%r366, %r365, %r3, %r365;
	add.s32 	%r367, %r366, %r378;
	mad.lo.s32 	%r368, %r367, %r5, %r367;
	add.s32 	%r369, %r368, %r377;
	cvta.to.global.u64 	%rd162, %rd165;
	mul.wide.s32 	%rd163, %r369, 4;
	add.s64 	%rd164, %rd162, %rd163;
	st.global.f32 	[%rd164], %f94;
	add.s32 	%r130, %r378, 1;
	setp.ne.s32 	%p55, %r378, %r3;
	mov.u32 	%r378, %r130;
	@%p55 bra 	$L__BB6_27;
	add.s32 	%r131, %r377, 1;
	setp.ne.s32 	%p56, %r377, %r5;
	mov.u32 	%r377, %r131;
	@%p56 bra 	$L__BB6_26;
	add.s32 	%r376, %r376, 1;
	setp.eq.s32 	%p57, %r376, %r180;
	@%p57 bra 	$L__BB6_86;
	bra.uni 	$L__BB6_25;
$L__BB6_36:
	setp.lt.u32 	%p46, %r179, 8;
	mov.b32 	%r399, 0;
	@%p46 bra 	$L__BB6_39;
	add.s32 	%r396, %r56, %r380;
	add.s32 	%r395, %r57, %r380;
	add.s32 	%r394, %r58, %r380;
	add.s32 	%r393, %r59, %r380;
	add.s32 	%r392, %r60, %r380;
	add.s32 	%r391, %r61, %r380;
	add.s32 	%r390, %r62, %r380;
	add.s32 	%r389, %r63, %r380;
	add.s32 	%r388, %r64, %r380;
	add.s32 	%r387, %r65, %r380;
	add.s32 	%r386, %r66, %r380;
	add.s32 	%r385, %r67, %r380;
	add.s32 	%r384, %r68, %r380;
	add.s32 	%r383, %r69, %r380;
	add.s32 	%r382, %r70, %r380;
	add.s32 	%r381, %r71, %r380;
	mov.u32 	%r397, %r35;
$L__BB6_38:
	.pragma "nounroll";
	mul.wide.s32 	%rd102, %r381, 4;
	add.s64 	%rd103, %rd3, %rd102;
	ld.global.f32 	%f49, [%rd103];
	mul.wide.s32 	%rd104, %r389, 4;
	add.s64 	%rd105, %rd2, %rd104;
	ld.global.f32 	%f50, [%rd105];
	fma.rn.f32 	%f51, %f49, %f50, %f94;
	mul.wide.s32 	%rd106, %r388, 4;
	add.s64 	%rd107, %rd3, %rd106;
	ld.global.f32 	%f52, [%rd107];
	mul.wide.s32 	%rd108, %r396, 4;
	add.s64 	%rd109, %rd2, %rd108;
	ld.global.f32 	%f53, [%rd109];
	fma.rn.f32 	%f54, %f52, %f53, %f51;
	mul.wide.s32 	%rd110, %r387, 4;
	add.s64 	%rd111, %rd3, %rd110;
	ld.global.f32 	%f55, [%rd111];
	mul.wide.s32 	%rd112, %r395, 4;
	add.s64 	%rd113, %rd2, %rd112;
	ld.global.f32 	%f56, [%rd113];
	fma.rn.f32 	%f57, %f55, %f56, %f54;
	mul.wide.s32 	%rd114, %r386, 4;
	add.s64 	%rd115, %rd3, %rd114;
	ld.global.f32 	%f58, [%rd115];
	mul.wide.s32 	%rd116, %r394, 4;
	add.s64 	%rd117, %rd2, %rd116;
	ld.global.f32 	%f59, [%rd117];
	fma.rn.f32 	%f60, %f58, %f59, %f57;
	mul.wide.s32 	%rd118, %r385, 4;
	add.s64 	%rd119, %rd3, %rd118;
	ld.global.f32 	%f61, [%rd119];
	mul.wide.s32 	%rd120, %r393, 4;
	add.s64 	%rd121, %rd2, %rd120;
	ld.global.f32 	%f62, [%rd121];
	fma.rn.f32 	%f63, %f61, %f62, %f60;
	mul.wide.s32 	%rd122, %r384, 4;
	add.s64 	%rd123, %rd3, %rd122;
	ld.global.f32 	%f64, [%rd123];
	mul.wide.s32 	%rd124, %r392, 4;
	add.s64 	%rd125, %rd2, %rd124;
	ld.global.f32 	%f65, [%rd125];
	fma.rn.f32 	%f66, %f64, %f65, %f63;
	mul.wide.s32 	%rd126, %r383, 4;
	add.s64 	%rd127, %rd3, %rd126;
	ld.global.f32 	%f67, [%rd127];
	mul.wide.s32 	%rd128, %r391, 4;
	add.s64 	%rd129, %rd2, %rd128;
	ld.global.f32 	%f68, [%rd129];
	fma.rn.f32 	%f69, %f67, %f68, %f66;
	mul.wide.s32 	%rd130, %r382, 4;
	add.s64 	%rd131, %rd3, %rd130;
	ld.global.f32 	%f70, [%rd131];
	mul.wide.s32 	%rd132, %r390, 4;
	add.s64 	%rd133, %rd2, %rd132;
	ld.global.f32 	%f71, [%rd133];
	fma.rn.f32 	%f94, %f70, %f71, %f69;
	add.s32 	%r397, %r397, 8;
	add.s32 	%r396, %r396, %r36;
	add.s32 	%r395, %r395, %r36;
	add.s32 	%r394, %r394, %r36;
	add.s32 	%r393, %r393, %r36;
	add.s32 	%r392, %r392, %r36;
	add.s32 	%r391, %r391, %r36;
	add.s32 	%r390, %r390, %r36;
	add.s32 	%r389, %r389, %r36;
	add.s32 	%r388, %r388, %r38;
	add.s32 	%r387, %r387, %r38;
	add.s32 	%r386, %r386, %r38;
	add.s32 	%r385, %r385, %r38;
	add.s32 	%r384, %r384, %r38;
	add.s32 	%r383, %r383, %r38;
	add.s32 	%r382, %r382, %r38;
	add.s32 	%r381, %r381, %r38;
	setp.ne.s32 	%p47, %r397, 0;
	mov.u32 	%r399, %r33;
	@%p47 bra 	$L__BB6_38;
$L__BB6_39:
	setp.eq.s32 	%p48, %r31, 0;
	@%p48 bra 	$L__BB6_31;
	add.s32 	%r319, %r31, -1;
	setp.lt.u32 	%p49, %r319, 3;
	@%p49 bra 	$L__BB6_42;
	add.s32 	%r320, %r399, %r29;
	mad.lo.s32 	%r321, %r320, %r187, %r379;
	mad.lo.s32 	%r322, %r321, %r188, %r380;
	mul.wide.s32 	%rd134, %r322, 4;
	add.s64 	%rd135, %rd3, %rd134;
	ld.global.f32 	%f73, [%rd135];
	mad.lo.s32 	%r323, %r399, %r180, %r376;
	sub.s32 	%r324, %r379, %r53;
	mad.lo.s32 	%r325, %r323, %r181, %r324;
	sub.s32 	%r326, %r380, %r49;
	mad.lo.s32 	%r327, %r325, %r182, %r326;
	mul.wide.s32 	%rd136, %r327, 4;
	add.s64 	%rd137, %rd2, %rd136;
	ld.global.f32 	%f74, [%rd137];
	fma.rn.f32 	%f75, %f73, %f74, %f94;
	add.s32 	%r328, %r321, %r187;
	mad.lo.s32 	%r329, %r328, %r188, %r380;
	mul.wide.s32 	%rd138, %r329, 4;
	add.s64 	%rd139, %rd3, %rd138;
	ld.global.f32 	%f76, [%rd139];
	add.s32 	%r330, %r323, %r180;
	mad.lo.s32 	%r331, %r330, %r181, %r324;
	mad.lo.s32 	%r332, %r331, %r182, %r326;
	mul.wide.s32 	%rd140, %r332, 4;
	add.s64 	%rd141, %rd2, %rd140;
	ld.global.f32 	%f77, [%rd141];
	fma.rn.f32 	%f78, %f76, %f77, %f75;
	add.s32 	%r333, %r328, %r187;
	mad.lo.s32 	%r334, %r333, %r188, %r380;
	mul.wide.s32 	%rd142, %r334, 4;
	add.s64 	%rd143, %rd3, %rd142;
	ld.global.f32 	%f79, [%rd143];
	add.s32 	%r335, %r330, %r180;
	mad.lo.s32 	%r336, %r335, %r181, %r324;
	mad.lo.s32 	%r337, %r336, %r182, %r326;
	mul.wide.s32 	%rd144, %r337, 4;
	add.s64 	%rd145, %rd2, %rd144;
	ld.global.f32 	%f80, [%rd145];
	fma.rn.f32 	%f81, %f79, %f80, %f78;
	add.s32 	%r338, %r333, %r187;
	mad.lo.s32 	%r339, %r338, %r188, %r380;
	mul.wide.s32 	%rd146, %r339, 4;
	add.s64 	%rd147, %rd3, %rd146;
	ld.global.f32 	%f82, [%rd147];
	add.s32 	%r340, %r335, %r180;
	mad.lo.s32 	%r341, %r340, %r181, %r324;
	mad.lo.s32 	%r342, %r341, %r182, %r326;
	mul.wide.s32 	%rd148, %r342, 4;
	add.s64 	%rd149, %rd2, %rd148;
	ld.global.f32 	%f83, [%rd149];
	fma.rn.f32 	%f94, %f82, %f83, %f81;
	add.s32 	%r399, %r399, 4;
$L__BB6_42:
	setp.eq.s32 	%p50, %r32, 0;
	@%p50 bra 	$L__BB6_31;
	setp.eq.s32 	%p51, %r32, 1;
	@%p51 bra 	$L__BB6_45;
	add.s32 	%r343, %r399, %r29;
	mad.lo.s32 	%r344, %r343, %r187, %r379;
	mad.lo.s32 	%r345, %r344, %r188, %r380;
	mul.wide.s32 	%rd150, %r345, 4;
	add.s64 	%rd151, %rd3, %rd150;
	ld.global.f32 	%f85, [%rd151];
	mad.lo.s32 	%r346, %r399, %r180, %r376;
	sub.s32 	%r347, %r379, %r53;
	mad.lo.s32 	%r348, %r346, %r181, %r347;
	sub.s32 	%r349, %r380, %r49;
	mad.lo.s32 	%r350, %r348, %r182, %r349;
	mul.wide.s32 	%rd152, %r350, 4;
	add.s64 	%rd153, %rd2, %rd152;
	ld.global.f32 	%f86, [%rd153];
	fma.rn.f32 	%f87, %f85, %f86, %f94;
	add.s32 	%r351, %r344, %r187;
	mad.lo.s32 	%r352, %r351, %r188, %r380;
	mul.wide.s32 	%rd154, %r352, 4;
	add.s64 	%rd155, %rd3, %rd154;
	ld.global.f32 	%f88, [%rd155];
	add.s32 	%r353, %r346, %r180;
	mad.lo.s32 	%r354, %r353, %r181, %r347;
	mad.lo.s32 	%r355, %r354, %r182, %r349;
	mul.wide.s32 	%rd156, %r355, 4;
	add.s64 	%rd157, %rd2, %rd156;
	ld.global.f32 	%f89, [%rd157];
	fma.rn.f32 	%f94, %f88, %f89, %f87;
	add.s32 	%r399, %r399, 2;
$L__BB6_45:
	setp.eq.s32 	%p52, %r34, 0;
	@%p52 bra 	$L__BB6_31;
	add.s32 	%r356, %r399, %r29;
	mad.lo.s32 	%r357, %r356, %r187, %r379;
	mad.lo.s32 	%r358, %r357, %r188, %r380;
	mul.wide.s32 	%rd158, %r358, 4;
	add.s64 	%rd159, %rd3, %rd158;
	ld.global.f32 	%f90, [%rd159];
	mad.lo.s32 	%r359, %r399, %r180, %r376;
	sub.s32 	%r360, %r379, %r53;
	mad.lo.s32 	%r361, %r359, %r181, %r360;
	sub.s32 	%r362, %r380, %r49;
	mad.lo.s32 	%r363, %r361, %r182, %r362;
	mul.wide.s32 	%rd160, %r363, 4;
	add.s64 	%rd161, %rd2, %rd160;
	ld.global.f32 	%f91, [%rd161];
	fma.rn.f32 	%f94, %f90, %f91, %f94;
	bra.uni 	$L__BB6_31;
$L__BB6_47:
	add.s32 	%r248, %r2, %r181;
	sub.s32 	%r249, %r187, %r248;
	add.s32 	%r250, %r249, 1;
	and.b32  	%r133, %r250, 3;
	and.b32  	%r134, %r4, 3;
	and.b32  	%r135, %r4, -4;
	and.b32  	%r136, %r250, 1;
	mov.b32 	%r401, 0;
	mul.wide.s32 	%rd98, %r6, 4;
$L__BB6_48:
	add.s32 	%r252, %r401, %r30;
	mul.lo.s32 	%r138, %r252, %r4;
	mov.b32 	%r402, 0;
$L__BB6_49:
	mov.u32 	%r139, %r402;
	setp.lt.u32 	%p35, %r3, 3;
	mov.b32 	%r405, 0;
	@%p35 bra 	$L__BB6_52;
	mov.b32 	%r403, 0;
$L__BB6_51:
	.pragma "nounroll";
	add.s32 	%r255, %r138, %r403;
	mad.lo.s32 	%r256, %r255, %r6, %r139;
	mul.wide.s32 	%rd90, %r256, 4;
	add.s64 	%rd91, %rd4, %rd90;
	mov.b32 	%r257, 0;
	st.global.u32 	[%rd91], %r257;
	add.s64 	%rd93, %rd91, %rd98;
	st.global.u32 	[%rd93], %r257;
	add.s64 	%rd94, %rd93, %rd98;
	st.global.u32 	[%rd94], %r257;
	add.s64 	%rd95, %rd94, %rd98;
	st.global.u32 	[%rd95], %r257;
	add.s32 	%r403, %r403, 4;
	setp.ne.s32 	%p36, %r403, %r135;
	mov.u32 	%r405, %r135;
	@%p36 bra 	$L__BB6_51;
$L__BB6_52:
	setp.eq.s32 	%p37, %r134, 0;
	@%p37 bra 	$L__BB6_57;
	setp.eq.s32 	%p38, %r133, 1;
	@%p38 bra 	$L__BB6_55;
	add.s32 	%r258, %r138, %r405;
	mad.lo.s32 	%r259, %r258, %r6, %r139;
	mul.wide.s32 	%rd96, %r259, 4;
	add.s64 	%rd97, %rd4, %rd96;
	mov.b32 	%r260, 0;
	st.global.u32 	[%rd97], %r260;
	add.s64 	%rd99, %rd97, %rd98;
	st.global.u32 	[%rd99], %r260;
	add.s32 	%r405, %r405, 2;
$L__BB6_55:
	setp.eq.s32 	%p39, %r136, 0;
	@%p39 bra 	$L__BB6_57;
	add.s32 	%r261, %r138, %r405;
	mad.lo.s32 	%r262, %r261, %r6, %r139;
	mul.wide.s32 	%rd100, %r262, 4;
	add.s64 	%rd101, %rd4, %rd100;
	mov.b32 	%r263, 0;
	st.global.u32 	[%rd101], %r263;
$L__BB6_57:
	add.s32 	%r402, %r139, 1;
	setp.ne.s32 	%p40, %r139, %r5;
	@%p40 bra 	$L__BB6_49;
	add.s32 	%r401, %r401, 1;
	setp.eq.s32 	%p41, %r401, %r180;
	@%p41 bra 	$L__BB6_86;
	bra.uni 	$L__BB6_48;
$L__BB6_59:
	add.s32 	%r231, %r2, %r181;
	sub.s32 	%r232, %r187, %r231;
	add.s32 	%r233, %r232, 1;
	and.b32  	%r147, %r233, 3;
	and.b32  	%r148, %r4, 3;
	and.b32  	%r149, %r4, -4;
	and.b32  	%r150, %r233, 1;
	mov.b32 	%r406, 0;
	mul.wide.s32 	%rd86, %r6, 4;
$L__BB6_60:
	add.s32 	%r235, %r406, %r30;
	mul.lo.s32 	%r152, %r235, %r4;
	mov.b32 	%r407, 0;
$L__BB6_61:
	mov.u32 	%r153, %r407;
	setp.lt.u32 	%p27, %r3, 3;
	mov.b32 	%r410, 0;
	@%p27 bra 	$L__BB6_64;
	mov.b32 	%r408, 0;
$L__BB6_63:
	.pragma "nounroll";
	add.s32 	%r238, %r152, %r408;
	mad.lo.s32 	%r239, %r238, %r6, %r153;
	mul.wide.s32 	%rd78, %r239, 4;
	add.s64 	%rd79, %rd4, %rd78;
	mov.b32 	%r240, 0;
	st.global.u32 	[%rd79], %r240;
	add.s64 	%rd81, %rd79, %rd86;
	st.global.u32 	[%rd81], %r240;
	add.s64 	%rd82, %rd81, %rd86;
	st.global.u32 	[%rd82], %r240;
	add.s64 	%rd83, %rd82, %rd86;
	st.global.u32 	[%rd83], %r240;
	add.s32 	%r408, %r408, 4;
	setp.ne.s32 	%p28, %r408, %r149;
	mov.u32 	%r410, %r149;
	@%p28 bra 	$L__BB6_63;
$L__BB6_64:
	setp.eq.s32 	%p29, %r148, 0;
	@%p29 bra 	$L__BB6_69;
	setp.eq.s32 	%p30, %r147, 1;
	@%p30 bra 	$L__BB6_67;
	add.s32 	%r241, %r152, %r410;
	mad.lo.s32 	%r242, %r241, %r6, %r153;
	mul.wide.s32 	%rd84, %r242, 4;
	add.s64 	%rd85, %rd4, %rd84;
	mov.b32 	%r243, 0;
	st.global.u32 	[%rd85], %r243;
	add.s64 	%rd87, %rd85, %rd86;
	st.global.u32 	[%rd87], %r243;
	add.s32 	%r410, %r410, 2;
$L__BB6_67:
	setp.eq.s32 	%p31, %r150, 0;
	@%p31 bra 	$L__BB6_69;
	add.s32 	%r244, %r152, %r410;
	mad.lo.s32 	%r245, %r244, %r6, %r153;
	mul.wide.s32 	%rd88, %r245, 4;
	add.s64 	%rd89, %rd4, %rd88;
	mov.b32 	%r246, 0;
	st.global.u32 	[%rd89], %r246;
$L__BB6_69:
	add.s32 	%r407, %r153, 1;
	setp.ne.s32 	%p32, %r153, %r5;
	@%p32 bra 	$L__BB6_61;
	add.s32 	%r406, %r406, 1;
	setp.eq.s32 	%p33, %r406, %r180;
	@%p33 bra 	$L__BB6_86;
	bra.uni 	$L__BB6_60;
$L__BB6_71:
	and.b32  	%r161, %r4, 7;
	add.s32 	%r162, %r161, -1;
	add.s32 	%r211, %r2, %r181;
	sub.s32 	%r212, %r187, %r211;
	add.s32 	%r213, %r212, 1;
	and.b32  	%r163, %r213, 3;
	and.b32  	%r164, %r4, -8;
	and.b32  	%r165, %r4, 3;
	and.b32  	%r166, %r213, 1;
	mov.b32 	%r411, 0;
	mul.wide.s32 	%rd74, %r6, 4;
$L__BB6_72:
	add.s32 	%r215, %r411, %r30;
	mul.lo.s32 	%r168, %r215, %r4;
	mov.b32 	%r412, 0;
$L__BB6_73:
	mov.u32 	%r169, %r412;
	setp.lt.u32 	%p17, %r3, 7;
	mov.b32 	%r415, 0;
	@%p17 bra 	$L__BB6_76;
	mov.b32 	%r413, 0;
$L__BB6_75:
	.pragma "nounroll";
	add.s32 	%r218, %r168, %r413;
	mad.lo.s32 	%r219, %r218, %r6, %r169;
	mul.wide.s32 	%rd56, %r219, 4;
	add.s64 	%rd57, %rd4, %rd56;
	mov.b32 	%r220, 0;
	st.global.u32 	[%rd57], %r220;
	add.s64 	%rd59, %rd57, %rd74;
	st.global.u32 	[%rd59], %r220;
	add.s64 	%rd60, %rd59, %rd74;
	st.global.u32 	[%rd60], %r220;
	add.s64 	%rd61, %rd60, %rd74;
	st.global.u32 	[%rd61], %r220;
	add.s64 	%rd62, %rd61, %rd74;
	st.global.u32 	[%rd62], %r220;
	add.s64 	%rd63, %rd62, %rd74;
	st.global.u32 	[%rd63], %r220;
	add.s64 	%rd64, %rd63, %rd74;
	st.global.u32 	[%rd64], %r220;
	add.s64 	%rd65, %rd64, %rd74;
	st.global.u32 	[%rd65], %r220;
	add.s32 	%r413, %r413, 8;
	setp.ne.s32 	%p18, %r413, %r164;
	mov.u32 	%r415, %r164;
	@%p18 bra 	$L__BB6_75;
$L__BB6_76:
	setp.eq.s32 	%p19, %r161, 0;
	@%p19 bra 	$L__BB6_84;
	setp.lt.u32 	%p20, %r162, 3;
	@%p20 bra 	$L__BB6_79;
	add.s32 	%r221, %r168, %r415;
	mad.lo.s32 	%r222, %r221, %r6, %r169;
	mul.wide.s32 	%rd66, %r222, 4;
	add.s64 	%rd67, %rd4, %rd66;
	mov.b32 	%r223, 0;
	st.global.u32 	[%rd67], %r223;
	add.s64 	%rd69, %rd67, %rd74;
	st.global.u32 	[%rd69], %r223;
	add.s64 	%rd70, %rd69, %rd74;
	st.global.u32 	[%rd70], %r223;
	add.s64 	%rd71, %rd70, %rd74;
	st.global.u32 	[%rd71], %r223;
	add.s32 	%r415, %r415, 4;
$L__BB6_79:
	setp.eq.s32 	%p21, %r165, 0;
	@%p21 bra 	$L__BB6_84;
	setp.eq.s32 	%p22, %r163, 1;
	@%p22 bra 	$L__BB6_82;
	add.s32 	%r224, %r168, %r415;
	mad.lo.s32 	%r225, %r224, %r6, %r169;
	mul.wide.s32 	%rd72, %r225, 4;
	add.s64 	%rd73, %rd4, %rd72;
	mov.b32 	%r226, 0;
	st.global.u32 	[%rd73], %r226;
	add.s64 	%rd75, %rd73, %rd74;
	st.global.u32 	[%rd75], %r226;
	add.s32 	%r415, %r415, 2;
$L__BB6_82:
	setp.eq.s32 	%p23, %r166, 0;
	@%p23 bra 	$L__BB6_84;
	add.s32 	%r227, %r168, %r415;
	mad.lo.s32 	%r228, %r227, %r6, %r169;
	mul.wide.s32 	%rd76, %r228, 4;
	add.s64 	%rd77, %rd4, %rd76;
	mov.b32 	%r229, 0;
	st.global.u32 	[%rd77], %r229;
$L__BB6_84:
	add.s32 	%r412, %r169, 1;
	setp.ne.s32 	%p24, %r169, %r5;
	@%p24 bra 	$L__BB6_73;
	add.s32 	%r411, %r411, 1;
	setp.ne.s32 	%p25, %r411, %r180;
	@%p25 bra 	$L__BB6_72;
$L__BB6_86:
	ret;

}


// ===== COMPILED SASS (sm_100) =====

	.target	sm_100

	.elftype	@"ET_EXEC"


//--------------------- .note.nv.tkinfo           --------------------------
	.section	.note.nv.tkinfo,"",@"SHT_NOTE"
	.sectionflags	@"SHF_NOTE_NV_TKINFO"
	.tkinfo
        /*0018*/ 	.word	0x00000002
        /*0030*/ 	.string	""
        /*0030*/ 	.string	"ptxas"
        /*0030*/ 	.string	"Cuda compilation tools, release 13.0, V13.0.88"
        /*0030*/ 	.string	"Build cuda_13.0.r13.0/compiler.36424714_0"
        /*0030*/ 	.string	"-arch sm_100 -m 64 "



//--------------------- .note.nv.cuinfo           --------------------------
	.section	.note.nv.cuinfo,"",@"SHT_NOTE"
	.sectionflags	@"SHF_NOTE_NV_CUINFO"
        /*0018*/ 	.short	0x0002
        /*001a*/ 	.short	0x0064
        /*001c*/ 	.short	0x0082
	.zero		2


//--------------------- .nv.info                  --------------------------
	.section	.nv.info,"",@"SHT_CUDA_INFO"
	.align	4


	//----- nvinfo : EIATTR_REGCOUNT
	.align		4
        /*0000*/ 	.byte	0x04, 0x2f
        /*0002*/ 	.short	(.L_1 - .L_0)
	.align		4
.L_0:
        /*0004*/ 	.word	index@(_Z11add1_kernelPfS_S_i)
        /*0008*/ 	.word	0x00000014


	//----- nvinfo : EIATTR_FRAME_SIZE
	.align		4
.L_1:
        /*000c*/ 	.byte	0x04, 0x11
        /*000e*/ 	.short	(.L_3 - .L_2)
	.align		4
.L_2:
        /*0010*/ 	.word	index@(_Z11add1_kernelPfS_S_i)
        /*0014*/ 	.word	0x00000000


	//----- nvinfo : EIATTR_REGCOUNT
	.align		4
.L_3:
        /*0018*/ 	.byte	0x04, 0x2f
        /*001a*/ 	.short	(.L_5 - .L_4)
	.align		4
.L_4:
        /*001c*/ 	.word	index@(_Z11sub1_kernelPfS_S_i)
        /*0020*/ 	.word	0x00000014


	//----- nvinfo : EIATTR_FRAME_SIZE
	.align		4
.L_5:
        /*0024*/ 	.byte	0x04, 0x11
        /*0026*/ 	.short	(.L_7 - .L_6)
	.align		4
.L_6:
        /*0028*/ 	.word	index@(_Z11sub1_kernelPfS_S_i)
        /*002c*/ 	.word	0x00000000


	//----- nvinfo : EIATTR_REGCOUNT
	.align		4
.L_7:
        /*0030*/ 	.byte	0x04, 0x2f
        /*0032*/ 	.short	(.L_9 - .L_8)
	.align		4
.L_8:
        /*0034*/ 	.word	index@(_Z14pooling_kernelPfS_S_iiiii)
        /*0038*/ 	.word	0x00000020


	//----- nvinfo : EIATTR_FRAME_SIZE
	.align		4
.L_9:
        /*003c*/ 	.byte	0x04, 0x11
        /*003e*/ 	.short	(.L_11 - .L_10)
	.align		4
.L_10:
        /*0040*/ 	.word	index@(_Z14pooling_kernelPfS_S_iiiii)
        /*0044*/ 	.word	0x00000000


	//----- nvinfo : EIATTR_REGCOUNT
	.align		4
.L_11:
        /*0048*/ 	.byte	0x04, 0x2f
        /*004a*/ 	.short	(.L_13 - .L_12)
	.align		4
.L_12:
        /*004c*/ 	.word	index@(_Z16unpooling_kernelPfS_S_iiiii)
        /*0050*/ 	.word	0x00000020


	//----- nvinfo : EIATTR_FRAME_SIZE
	.align		4
.L_13:
        /*0054*/ 	.byte	0x04, 0x11
        /*0056*/ 	.short	(.L_15 - .L_14)
	.align		4
.L_14:
        /*0058*/ 	.word	index@($__internal_0_$__cuda_sm20_div_rn_f64_full)
        /*005c*/ 	.word	0x00000000


	//----- nvinfo : EIATTR_FRAME_SIZE
	.align		4
.L_15:
        /*0060*/ 	.byte	0x04, 0x11
        /*0062*/ 	.short	(.L_17 - .L_16)
	.align		4
.L_16:
        /*0064*/ 	.word	index@(_Z16unpooling_kernelPfS_S_iiiii)
        /*0068*/ 	.word	0x00000000


	//----- nvinfo : EIATTR_REGCOUNT
	.align		4
.L_17:
        /*006c*/ 	.byte	0x04, 0x2f
        /*006e*/ 	.short	(.L_19 - .L_18)
	.align		4
.L_18:
        /*0070*/ 	.word	index@(_Z17convolute1_kernelPfS_S_iiiiiiiiiiii)
        /*0074*/ 	.word	0x0000001d


	//----- nvinfo : EIATTR_FRAME_SIZE
	.align		4
.L_19:
        /*0078*/ 	.byte	0x04, 0x11
        /*007a*/ 	.short	(.L_21 - .L_20)
	.align		4
.L_20:
        /*007c*/ 	.word	index@(_Z17convolute1_kernelPfS_S_iiiiiiiiiiii)
        /*0080*/ 	.word	0x00000000


	//----- nvinfo : EIATTR_REGCOUNT
	.align		4
.L_21:
        /*0084*/ 	.byte	0x04, 0x2f
        /*0086*/ 	.short	(.L_23 - .L_22)
	.align		4
.L_22:
        /*0088*/ 	.word	index@(_Z19deconvolute1_kernelPfS_S_iiiiiiiiiiiiiii)
        /*008c*/ 	.word	0x00000020


	//----- nvinfo : EIATTR_FRAME_SIZE
	.align		4
.L_23:
        /*0090*/ 	.byte	0x04, 0x11
        /*0092*/ 	.short	(.L_25 - .L_24)
	.align		4
.L_24:
        /*0094*/ 	.word	index@(_Z19deconvolute1_kernelPfS_S_iiiiiiiiiiiiiii)
        /*0098*/ 	.word	0x00000000


	//----- nvinfo : EIATTR_REGCOUNT
	.align		4
.L_25:
        /*009c*/ 	.byte	0x04, 0x2f
        /*009e*/ 	.short	(.L_27 - .L_26)
	.align		4
.L_26:
        /*00a0*/ 	.word	index@(_Z19deconvolute2_kernelPfS_S_S_iiiiiiiiiiii)
        /*00a4*/ 	.word	0x00000020


	//----- nvinfo : EIATTR_FRAME_SIZE
	.align		4
.L_27:
        /*00a8*/ 	.byte	0x04, 0x11
        /*00aa*/ 	.short	(.L_29 - .L_28)
	.align		4
.L_28:
        /*00ac*/ 	.word	index@(_Z19deconvolute2_kernelPfS_S_S_iiiiiiiiiiii)
        /*00b0*/ 	.word	0x00000000


	//----- nvinfo : EIATTR_MIN_STACK_SIZE
	.align		4
.L_29:
        /*00b4*/ 	.byte	0x04, 0x12
        /*00b6*/ 	.short	(.L_31 - .L_30)
	.align		4
.L_30:
        /*00b8*/ 	.word	index@(_Z19deconvolute2_kernelPfS_S_S_iiiiiiiiiiii)
        /*00bc*/ 	.word	0x00000000


	//----- nvinfo : EIATTR_MIN_STACK_SIZE
	.align		4
.L_31:
        /*00c0*/ 	.byte	0x04, 0x12
        /*00c2*/ 	.short	(.L_33 - .L_32)
	.align		4
.L_32:
        /*00c4*/ 	.word	index@(_Z19deconvolute1_kernelPfS_S_iiiiiiiiiiiiiii)
        /*00c8*/ 	.word	0x00000000


	//----- nvinfo : EIATTR_MIN_STACK_SIZE
	.align		4
.L_33:
        /*00cc*/ 	.byte	0x04, 0x12
        /*00ce*/ 	.short	(.L_35 - .L_34)
	.align		4
.L_34:
        /*00d0*/ 	.word	index@(_Z17convolute1_kernelPfS_S_iiiiiiiiiiii)
        /*00d4*/ 	.word	0x00000000


	//----- nvinfo : EIATTR_MIN_STACK_SIZE
	.align		4
.L_35:
        /*00d8*/ 	.byte	0x04, 0x12
        /*00da*/ 	.short	(.L_37 - .L_36)
	.align		4
.L_36:
        /*00dc*/ 	.word	index@(_Z16unpooling_kernelPfS_S_iiiii)
        /*00e0*/ 	.word	0x00000000


	//----- nvinfo : EIATTR_MIN_STACK_SIZE
	.align		4
.L_37:
        /*00e4*/ 	.byte	0x04, 0x12
        /*00e6*/ 	.short	(.L_39 - .L_38)
	.align		4
.L_38:
        /*00e8*/ 	.word	index@(_Z14pooling_kernelPfS_S_iiiii)
        /*00ec*/ 	.word	0x00000000


	//----- nvinfo : EIATTR_MIN_STACK_SIZE
	.align		4
.L_39:
        /*00f0*/ 	.byte	0x04, 0x12
        /*00f2*/ 	.short	(.L_41 - .L_40)
	.align		4
.L_40:
        /*00f4*/ 	.word	index@(_Z11sub1_kernelPfS_S_i)
        /*00f8*/ 	.word	0x00000000


	//----- nvinfo : EIATTR_MIN_STACK_SIZE
	.align		4
.L_41:
        /*00fc*/ 	.byte	0x04, 0x12
        /*00fe*/ 	.short	(.L_43 - .L_42)
	.align		4
.L_42:
        /*0100*/ 	.word	index@(_Z11add1_kernelPfS_S_i)
        /*0104*/ 	.word	0x00000000
.L_43:


//--------------------- .nv.compat                --------------------------
	.section	.nv.compat,"",@"SHT_CUDA_COMPAT_INFO"
	.align	4
        /*0000*/ 	.byte	0x02, 0x09, 0x00, 0x00, 0x02, 0x02, 0x01, 0x00, 0x02, 0x05, 0x05, 0x00, 0x03, 0x07, 0x01, 0x01
        /*0010*/ 	.byte	0x02, 0x03, 0x00, 0x00, 0x02, 0x06, 0x01, 0x00, 0x04, 0x0b, 0x08, 0x00, 0x01, 0x00, 0x00, 0x00
        /*0020*/ 	.byte	0x00, 0x00, 0x00, 0x00


//--------------------- .nv.info._Z19deconvolute2_kernelPfS_S_S_iiiiiiiiiiii --------------------------
	.section	.nv.info._Z19deconvolute2_kernelPfS_S_S_iiiiiiiiiiii,"",@"SHT_CUDA_INFO"
	.sectionflags	@""
	.align	4


	//----- nvinfo : EIATTR_CUDA_API_VERSION
	.align		4
        /*0000*/ 	.byte	0x04, 0x37
        /*0002*/ 	.short	(.L_45 - .L_44)
.L_44:
        /*0004*/ 	.word	0x00000082


	//----- nvinfo : EIATTR_KPARAM_INFO
	.align		4
.L_45:
        /*0008*/ 	.byte	0x04, 0x17
        /*000a*/ 	.short	(.L_47 - .L_46)
.L_46:
        /*000c*/ 	.word	0x00000000
        /*0010*/ 	.short	0x000f
        /*0012*/ 	.short	0x004c
        /*0014*/ 	.byte	0x00, 0xf0, 0x11, 0x00


	//----- nvinfo : EIATTR_KPARAM_INFO
	.align		4
.L_47:
        /*0018*/ 	.byte	0x04, 0x17
        /*001a*/ 	.short	(.L_49 - .L_48)
.L_48:
        /*001c*/ 	.word	0x00000000
        /*0020*/ 	.short	0x000e
        /*0022*/ 	.short	0x0048
        /*0024*/ 	.byte	0x00, 0xf0, 0x11, 0x00


	//----- nvinfo : EIATTR_KPARAM_INFO
	.align		4
.L_49:
        /*0028*/ 	.byte	0x04, 0x17
        /*002a*/ 	.short	(.L_51 - .L_50)
.L_50:
        /*002c*/ 	.word	0x00000000
        /*0030*/ 	.short	0x000d
        /*0032*/ 	.short	0x0044
        /*0034*/ 	.byte	0x00, 0xf0, 0x11, 0x00


	//----- nvinfo : EIATTR_KPARAM_INFO
	.align		4
.L_51:
        /*0038*/ 	.byte	0x04, 0x17
        /*003a*/ 	.short	(.L_53 - .L_52)
.L_52:
        /*003c*/ 	.word	0x00000000
        /*0040*/ 	.short	0x000c
        /*0042*/ 	.short	0x0040
        /*0044*/ 	.byte	0x00, 0xf0, 0x11, 0x00


	//----- nvinfo : EIATTR_KPARAM_INFO
	.align		4
.L_53:
        /*0048*/ 	.byte	0x04, 0x17
        /*004a*/ 	.short	(.L_55 - .L_54)
.L_54:
        /*004c*/ 	.word	0x00000000
        /*0050*/ 	.short	0x000b
        /*0052*/ 	.short	0x003c
        /*0054*/ 	.byte	0x00, 0xf0, 0x11, 0x00


	//----- nvinfo : EIATTR_KPARAM_INFO
	.align		4
.L_55:
        /*0058*/ 	.byte	0x04, 0x17
        /*005a*/ 	.short	(.L_57 - .L_56)
.L_56:
        /*005c*/ 	.word	0x00000000
        /*0060*/ 	.short	0x000a
        /*0062*/ 	.short	0x0038
        /*0064*/ 	.byte	0x00, 0xf0, 0x11, 0x00


	//----- nvinfo : EIATTR_KPARAM_INFO
	.align		4
.L_57:
        /*0068*/ 	.byte	0x04, 0x17
        /*006a*/ 	.short	(.L_59 - .L_58)
.L_58:
        /*006c*/ 	.word	0x00000000
        /*0070*/ 	.short	0x0009
        /*0072*/ 	.short	0x0034
        /*0074*/ 	.byte	0x00, 0xf0, 0x11, 0x00


	//----- nvinfo : EIATTR_KPARAM_INFO
	.align		4
.L_59:
        /*0078*/ 	.byte	0x04, 0x17
        /*007a*/ 	.short	(.L_61 - .L_60)
.L_60:
        /*007c*/ 	.word	0x00000000
        /*0080*/ 	.short	0x0008
        /*0082*/ 	.short	0x0030
        /*0084*/ 	.byte	0x00, 0xf0, 0x11, 0x00


	//----- nvinfo : EIATTR_KPARAM_INFO
	.align		4
.L_61:
        /*0088*/ 	.byte	0x04, 0x17
        /*008a*/ 	.short	(.L_63 - .L_62)
.L_62:
        /*008c*/ 	.word	0x00000000
        /*0090*/ 	.short	0x0007
        /*0092*/ 	.short	0x002c
        /*0094*/ 	.byte	0x00, 0xf0, 0x11, 0x00


	//----- nvinfo : EIATTR_KPARAM_INFO
	.align		4
.L_63:
        /*0098*/ 	.byte	0x04, 0x17
        /*009a*/ 	.short	(.L_65 - .L_64)
.L_64:
        /*009c*/ 	.word	0x00000000
        /*00a0*/ 	.short	0x0006
        /*00a2*/ 	.short	0x0028
        /*00a4*/ 	.byte	0x00, 0xf0, 0x11, 0x00


	//----- nvinfo : EIATTR_KPARAM_INFO
	.align		4
.L_65:
        /*00a8*/ 	.byte	0x04, 0x17
        /*00aa*/ 	.short	(.L_67 - .L_66)
.L_66:
        /*00ac*/ 	.word	0x00000000
        /*00b0*/ 	.short	0x0005
        /*00b2*/ 	.short	0x0024
        /*00b4*/ 	.byte	0x00, 0xf0, 0x11, 0x00


	//----- nvinfo : EIATTR_KPARAM_INFO
	.align		4
.L_67:
        /*00b8*/ 	.byte	0x04, 0x17
        /*00ba*/ 	.short	(.L_69 - .L_68)
.L_68:
        /*00bc*/ 	.word	0x00000000
        /*00c0*/ 	.short	0x0004
        /*00c2*/ 	.short	0x0020
        /*00c4*/ 	.byte	0x00, 0xf0, 0x11, 0x00


	//----- nvinfo : EIATTR_KPARAM_INFO
	.align		4
.L_69:
        /*00c8*/ 	.byte	0x04, 0x17
        /*00ca*/ 	.short	(.L_71 - .L_70)
.L_70:
        /*00cc*/ 	.word	0x00000000
        /*00d0*/ 	.short	0x0003
        /*00d2*/ 	.short	0x0018
        /*00d4*/ 	.byte	0x00, 0xf5, 0x21, 0x00


	//----- nvinfo : EIATTR_KPARAM_INFO
	.align		4
.L_71:
        /*00d8*/ 	.byte	0x04, 0x17
        /*00da*/ 	.short	(.L_73 - .L_72)
.L_72:
        /*00dc*/ 	.word	0x00000000
        /*00e0*/ 	.short	0x0002
        /*00e2*/ 	.short	0x0010
        /*00e4*/ 	.byte	0x00, 0xf5, 0x21, 0x00


	//----- nvinfo : EIATTR_KPARAM_INFO
	.align		4
.L_73:
        /*00e8*/ 	.byte	0x04, 0x17
        /*00ea*/ 	.short	(.L_75 - .L_74)
.L_74:
        /*00ec*/ 	.word	0x00000000
        /*00f0*/ 	.short	0x0001
        /*00f2*/ 	.short	0x0008
        /*00f4*/ 	.byte	0x00, 0xf5, 0x21, 0x00


	//----- nvinfo : EIATTR_KPARAM_INFO
	.align		4
.L_75:
        /*00f8*/ 	.byte	0x04, 0x17
        /*00fa*/ 	.short	(.L_77 - .L_76)
.L_76:
        /*00fc*/ 	.word	0x00000000
        /*0100*/ 	.short	0x0000
        /*0102*/ 	.short	0x0000
        /*0104*/ 	.byte	0x00, 0xf5, 0x21, 0x00


	//----- nvinfo : EIATTR_SPARSE_MMA_MASK
	.align		4
.L_77:
        /*0108*/ 	.byte	0x03, 0x50
        /*010a*/ 	.short	0x0000


	//----- nvinfo : EIATTR_MAXREG_COUNT
	.align		4
        /*010c*/ 	.byte	0x03, 0x1b
        /*010e*/ 	.short	0x00ff


	//----- nvinfo : EIATTR_MERCURY_ISA_VERSION
	.align		4
        /*0110*/ 	.byte	0x03, 0x5f
        /*0112*/ 	.short	0x0101


	//----- nvinfo : EIATTR_VRC_CTA_INIT_COUNT
	.align		4
        /*0114*/ 	.byte	0x02, 0x4a
	.zero		1
	.zero		1


	//----- nvinfo : EIATTR_EXIT_INSTR_OFFSETS
	.align		4
        /*0118*/ 	.byte	0x04, 0x1c
        /*011a*/ 	.short	(.L_79 - .L_78)


	//   ....[0]....
.L_78:
        /*011c*/ 	.word	0x00000b90


	//   ....[1]....
        /*0120*/ 	.word	0x00000bc0


	//   ....[2]....
        /*0124*/ 	.word	0x00002310


	//   ....[3]....
        /*0128*/ 	.word	0x000026e0


	//   ....[4]....
        /*012c*/ 	.word	0x00002ab0


	//   ....[5]....
        /*0130*/ 	.word	0x00003020


	//----- nvinfo : EIATTR_CBANK_PARAM_SIZE
	.align		4
.L_79:
        /*0134*/ 	.byte	0x03, 0x19
        /*0136*/ 	.short	0x0050


	//----- nvinfo : EIATTR_PARAM_CBANK
	.align		4
        /*0138*/ 	.byte	0x04, 0x0a
        /*013a*/ 	.short	(.L_81 - .L_80)
	.align		4
.L_80:
        /*013c*/ 	.word	index@(.nv.constant0._Z19deconvolute2_kernelPfS_S_S_iiiiiiiiiiii)
        /*0140*/ 	.short	0x0380
        /*0142*/ 	.short	0x0050


	//----- nvinfo : EIATTR_SW_WAR
	.align		4
.L_81:
        /*0144*/ 	.byte	0x04, 0x36
        /*0146*/ 	.short	(.L_83 - .L_82)
.L_82:
        /*0148*/ 	.word	0x00000008
.L_83:


//--------------------- .nv.info._Z19deconvolute1_kernelPfS_S_iiiiiiiiiiiiiii --------------------------
	.section	.nv.info._Z19deconvolute1_kernelPfS_S_iiiiiiiiiiiiiii,"",@"SHT_CUDA_INFO"
	.sectionflags	@""
	.align	4


	//----- nvinfo : EIATTR_CUDA_API_VERSION
	.align		4
        /*0000*/ 	.byte	0x04, 0x37
        /*0002*/ 	.short	(.L_85 - .L_84)
.L_84:
        /*0004*/ 	.word	0x00000082


	//----- nvinfo : EIATTR_KPARAM_INFO
	.align		4
.L_85:
        /*0008*/ 	.byte	0x04, 0x17
        /*000a*/ 	.short	(.L_87 - .L_86)
.L_86:
        /*000c*/ 	.word	0x00000000
        /*0010*/ 	.short	0x0011
        /*0012*/ 	.short	0x0050
        /*0014*/ 	.byte	0x00, 0xf0, 0x11, 0x00


	//----- nvinfo : EIATTR_KPARAM_INFO
	.align		4
.L_87:
        /*0018*/ 	.byte	0x04, 0x17
        /*001a*/ 	.short	(.L_89 - .L_88)
.L_88:
        /*001c*/ 	.word	0x00000000
        /*0020*/ 	.short	0x0010
        /*0022*/ 	.short	0x004c
        /*0024*/ 	.byte	0x00, 0xf0, 0x11, 0x00


	//----- nvinfo : EIATTR_KPARAM_INFO
	.align		4
.L_89:
        /*0028*/ 	.byte	0x04, 0x17
        /*002a*/ 	.short	(.L_91 - .L_90)
.L_90:
        /*002c*/ 	.word	0x00000000
        /*0030*/ 	.short	0x000f
        /*0032*/ 	.short	0x0048
        /*0034*/ 	.byte	0x00, 0xf0, 0x11, 0x00


	//----- nvinfo : EIATTR_KPARAM_INFO
	.align		4
.L_91:
        /*0038*/ 	.byte	0x04, 0x17
        /*003a*/ 	.short	(.L_93 - .L_92)
.L_92:
        /*003c*/ 	.word	0x00000000
        /*0040*/ 	.short	0x000e
        /*0042*/ 	.short	0x0044
        /*0044*/ 	.byte	0x00, 0xf0, 0x11, 0x00


	//----- nvinfo : EIATTR_KPARAM_INFO
	.align		4
.L_93:
        /*0048*/ 	.byte	0x04, 0x17
        /*004a*/ 	.short	(.L_95 - .L_94)
.L_94:
        /*004c*/ 	.word	0x00000000
        /*0050*/ 	.short	0x000d
        /*0052*/ 	.short	0x0040
        /*0054*/ 	.byte	0x00, 0xf0, 0x11, 0x00


	//----- nvinfo : EIATTR_KPARAM_INFO
	.align		4
.L_95:
        /*0058*/ 	.byte	0x04, 0x17
        /*005a*/ 	.short	(.L_97 - .L_96)
.L_96:
        /*005c*/ 	.word	0x00000000
        /*0060*/ 	.short	0x000c
        /*0062*/ 	.short	0x003c
        /*0064*/ 	.byte	0x00, 0xf0, 0x11, 0x00


	//----- nvinfo : EIATTR_KPARAM_INFO
	.align		4
.L_97:
        /*0068*/ 	.byte	0x04, 0x17
        /*006a*/ 	.short	(.L_99 - .L_98)
.L_98:
        /*006c*/ 	.word	0x00000000
        /*0070*/ 	.short	0x000b
        /*0072*/ 	.short	0x0038
        /*0074*/ 	.byte	0x00, 0xf0, 0x11, 0x00


	//----- nvinfo : EIATTR_KPARAM_INFO
	.align		4
.L_99:
        /*0078*/ 	.byte	0x04, 0x17
        /*007a*/ 	.short	(.L_101 - .L_100)
.L_100:
        /*007c*/ 	.word	0x00000000
        /*0080*/ 	.short	0x000a
        /*0082*/ 	.short	0x0034
        /*0084*/ 	.byte	0x00, 0xf0, 0x11, 0x00


	//----- nvinfo : EIATTR_KPARAM_INFO
	.align		4
.L_101:
        /*0088*/ 	.byte	0x04, 0x17
        /*008a*/ 	.short	(.L_103 - .L_102)
.L_102:
        /*008c*/ 	.word	0x00000000
        /*0090*/ 	.short	0x0009
        /*0092*/ 	.short	0x0030
        /*0094*/ 	.byte	0x00, 0xf0, 0x11, 0x00


	//----- nvinfo : EIATTR_KPARAM_INFO
	.align		4
.L_103:
        /*0098*/ 	.byte	0x04, 0x17
        /*009a*/ 	.short	(.L_105 - .L_104)
.L_104:
        /*009c*/ 	.word	0x00000000
        /*00a0*/ 	.short	0x0008
        /*00a2*/ 	.short	0x002c
        /*00a4*/ 	.byte	0x00, 0xf0, 0x11, 0x00


	//----- nvinfo : EIATTR_KPARAM_INFO
	.align		4
.L_105:
        /*00a8*/ 	.byte	0x04, 0x17
        /*00aa*/ 	.short	(.L_107 - .L_106)
.L_106:
        /*00ac*/ 	.word	0x00000000
        /*00b0*/ 	.short	0x0007
        /*00b2*/ 	.short	0x0028
        /*00b4*/ 	.byte	0x00, 0xf0, 0x11, 0x00


	//----- nvinfo : EIATTR_KPARAM_INFO
	.align		4
.L_107:
        /*00b8*/ 	.byte	0x04, 0x17
        /*00ba*/ 	.short	(.L_109 - .L_108)
.L_108:
        /*00bc*/ 	.word	0x00000000
        /*00c0*/ 	.short	0x0006
        /*00c2*/ 	.short	0x0024
        /*00c4*/ 	.byte	0x00, 0xf0, 0x11, 0x00


	//----- nvinfo : EIATTR_KPARAM_INFO
	.align		4
.L_109:
        /*00c8*/ 	.byte	0x04, 0x17
        /*00ca*/ 	.short	(.L_111 - .L_110)
.L_110:
        /*00cc*/ 	.word	0x00000000
        /*00d0*/ 	.short	0x0005
        /*00d2*/ 	.short	0x0020
        /*00d4*/ 	.byte	0x00, 0xf0, 0x11, 0x00


	//----- nvinfo : EIATTR_KPARAM_INFO
	.align		4
.L_111:
        /*00d8*/ 	.byte	0x04, 0x17
        /*00da*/ 	.short	(.L_113 - .L_112)
.L_112:
        /*00dc*/ 	.word	0x00000000
        /*00e0*/ 	.short	0x0004
        /*00e2*/ 	.short	0x001c
        /*00e4*/ 	.byte	0x00, 0xf0, 0x11, 0x00


	//----- nvinfo : EIATTR_KPARAM_INFO
	.align		4
.L_113:
        /*00e8*/ 	.byte	0x04, 0x17
        /*00ea*/ 	.short	(.L_115 - .L_114)
.L_114:
        /*00ec*/ 	.word	0x00000000
        /*00f0*/ 	.short	0x0003
        /*00f2*/ 	.short	0x0018
        /*00f4*/ 	.byte	0x00, 0xf0, 0x11, 0x00


	//----- nvinfo : EIATTR_KPARAM_INFO
	.align		4
.L_115:
        /*00f8*/ 	.byte	0x04, 0x17
        /*00fa*/ 	.short	(.L_117 - .L_116)
.L_116:
        /*00fc*/ 	.word	0x00000000
        /*0100*/ 	.short	0x0002
        /*0102*/ 	.short	0x0010
        /*0104*/ 	.byte	0x00, 0xf5, 0x21, 0x00


	//----- nvinfo : EIATTR_KPARAM_INFO
	.align		4
.L_117:
        /*0108*/ 	.byte	0x04, 0x17
        /*010a*/ 	.short	(.L_119 - .L_118)
.L_118:
        /*010c*/ 	.word	0x00000000
        /*0110*/ 	.short	0x0001
        /*0112*/ 	.short	0x0008
        /*0114*/ 	.byte	0x00, 0xf5, 0x21, 0x00


	//----- nvinfo : EIATTR_KPARAM_INFO
	.align		4
.L_119:
        /*0118*/ 	.byte	0x04, 0x17
        /*011a*/ 	.short	(.L_121 - .L_120)
.L_120:
        /*011c*/ 	.word	0x00000000
        /*0120*/ 	.short	0x0000
        /*0122*/ 	.short	0x0000
        /*0124*/ 	.byte	0x00, 0xf5, 0x21, 0x00


	//----- nvinfo : EIATTR_SPARSE_MMA_MASK
	.align		4
.L_121:
        /*0128*/ 	.byte	0x03, 0x50
        /*012a*/ 	.short	0x0000


	//----- nvinfo : EIATTR_MAXREG_COUNT
	.align		4
        /*012c*/ 	.byte	0x03, 0x1b
        /*012e*/ 	.short	0x00ff


	//----- nvinfo : EIATTR_MERCURY_ISA_VERSION
	.align		4
        /*0130*/ 	.byte	0x03, 0x5f
        /*0132*/ 	.short	0x0101


	//----- nvinfo : EIATTR_VRC_CTA_INIT_COUNT
	.align		4
        /*0134*/ 	.byte	0x02, 0x4a
	.zero		1
	.zero		1


	//----- nvinfo : EIATTR_EXIT_INSTR_OFFSETS
	.align		4
        /*0138*/ 	.byte	0x04, 0x1c
        /*013a*/ 	.short	(.L_123 - .L_122)


	//   ....[0]....
.L_122:
        /*013c*/ 	.word	0x00000030


	//   ....[1]....
        /*0140*/ 	.word	0x00000060


	//   ....[2]....
        /*0144*/ 	.word	0x000017c0


	//   ....[3]....
        /*0148*/ 	.word	0x00001e30


	//   ....[4]....
        /*014c*/ 	.word	0x000024a0


	//   ....[5]....
        /*0150*/ 	.word	0x00002b20


	//----- nvinfo : EIATTR_CBANK_PARAM_SIZE
	.align		4
.L_123:
        /*0154*/ 	.byte	0x03, 0x19
        /*0156*/ 	.short	0x0054


	//----- nvinfo : EIATTR_PARAM_CBANK
	.align		4
        /*0158*/ 	.byte	0x04, 0x0a
        /*015a*/ 	.short	(.L_125 - .L_124)
	.align		4
.L_124:
        /*015c*/ 	.word	index@(.nv.constant0._Z19deconvolute1_kernelPfS_S_iiiiiiiiiiiiiii)
        /*0160*/ 	.short	0x0380
        /*0162*/ 	.short	0x0054


	//----- nvinfo : EIATTR_SW_WAR
	.align		4
.L_125:
        /*0164*/ 	.byte	0x04, 0x36
        /*0166*/ 	.short	(.L_127 - .L_126)
.L_126:
        /*0168*/ 	.word	0x00000008
.L_127:


//--------------------- .nv.info._Z17convolute1_kernelPfS_S_iiiiiiiiiiii --------------------------
	.section	.nv.info._Z17convolute1_kernelPfS_S_iiiiiiiiiiii,"",@"SHT_CUDA_INFO"
	.sectionflags	@""
	.align	4


	//----- nvinfo : EIATTR_CUDA_API_VERSION
	.align		4
        /*0000*/ 	.byte	0x04, 0x37
        /*0002*/ 	.short	(.L_129 - .L_128)
.L_128:
        /*0004*/ 	.word	0x00000082


	//----- nvinfo : EIATTR_KPARAM_INFO
	.align		4
.L_129:
        /*0008*/ 	.byte	0x04, 0x17
        /*000a*/ 	.short	(.L_131 - .L_130)
.L_130:
        /*000c*/ 	.word	0x00000000
        /*0010*/ 	.short	0x000e
        /*0012*/ 	.short	0x0044
        /*0014*/ 	.byte	0x00, 0xf0, 0x11, 0x00


	//----- nvinfo : EIATTR_KPARAM_INFO
	.align		4
.L_131:
        /*0018*/ 	.byte	0x04, 0x17
        /*001a*/ 	.short	(.L_133 - .L_132)
.L_132:
        /*001c*/ 	.word	0x00000000
        /*0020*/ 	.short	0x000d
        /*0022*/ 	.short	0x0040
        /*0024*/ 	.byte	0x00, 0xf0, 0x11, 0x00


	//----- nvinfo : EIATTR_KPARAM_INFO
	.align		4
.L_133:
        /*0028*/ 	.byte	0x04, 0x17
        /*002a*/ 	.short	(.L_135 - .L_134)
.L_134:
        /*002c*/ 	.word	0x00000000
        /*0030*/ 	.short	0x000c
        /*0032*/ 	.short	0x003c
        /*0034*/ 	.byte	0x00, 0xf0, 0x11, 0x00


	//----- nvinfo : EIATTR_KPARAM_INFO
	.align		4
.L_135:
        /*0038*/ 	.byte	0x04, 0x17
        /*003a*/ 	.short	(.L_137 - .L_136)
.L_136:
        /*003c*/ 	.word	0x00000000
        /*0040*/ 	.short	0x000b
        /*0042*/ 	.short	0x0038
        /*0044*/ 	.byte	0x00, 0xf0, 0x11, 0x00


	//----- nvinfo : EIATTR_KPARAM_INFO
	.align		4
.L_137:
        /*0048*/ 	.byte	0x04, 0x17
        /*004a*/ 	.short	(.L_139 - .L_138)
.L_138:
        /*004c*/ 	.word	0x00000000
        /*0050*/ 	.short	0x000a
        /*0052*/ 	.short	0x0034
        /*0054*/ 	.byte	0x00, 0xf0, 0x11, 0x00


	//----- nvinfo : EIATTR_KPARAM_INFO
	.align		4
.L_139:
        /*0058*/ 	.byte	0x04, 0x17
        /*005a*/ 	.short	(.L_141 - .L_140)
.L_140:
        /*005c*/ 	.word	0x00000000
        /*0060*/ 	.short	0x0009
        /*0062*/ 	.short	0x0030
        /*0064*/ 	.byte	0x00, 0xf0, 0x11, 0x00


	//----- nvinfo : EIATTR_KPARAM_INFO
	.align		4
.L_141:
        /*0068*/ 	.byte	0x04, 0x17
        /*006a*/ 	.short	(.L_143 - .L_142)
.L_142:
        /*006c*/ 	.word	0x00000000
        /*0070*/ 	.short	0x0008
        /*0072*/ 	.short	0x002c
        /*0074*/ 	.byte	0x00, 0xf0, 0x11, 0x00


	//----- nvinfo : EIATTR_KPARAM_INFO
	.align		4
.L_143:
        /*0078*/ 	.byte	0x04, 0x17
        /*007a*/ 	.short	(.L_145 - .L_144)
.L_144:
        /*007c*/ 	.word	0x00000000
        /*0080*/ 	.short	0x0007
        /*0082*/ 	.short	0x0028
        /*0084*/ 	.byte	0x00, 0xf0, 0x11, 0x00


	//----- nvinfo : EIATTR_KPARAM_INFO
	.align		4
.L_145:
        /*0088*/ 	.byte	0x04, 0x17
        /*008a*/ 	.short	(.L_147 - .L_146)
.L_146:
        /*008c*/ 	.word	0x00000000
        /*0090*/ 	.short	0x0006
        /*0092*/ 	.short	0x0024
        /*0094*/ 	.byte	0x00, 0xf0, 0x11, 0x00


	//----- nvinfo : EIATTR_KPARAM_INFO
	.align		4
.L_147:
        /*0098*/ 	.byte	0x04, 0x17
        /*009a*/ 	.short	(.L_149 - .L_148)
.L_148:
        /*009c*/ 	.word	0x00000000
        /*00a0*/ 	.short	0x0005
        /*00a2*/ 	.short	0x0020
        /*00a4*/ 	.byte	0x00, 0xf0, 0x11, 0x00


	//----- nvinfo : EIATTR_KPARAM_INFO
	.align		4
.L_149:
        /*00a8*/ 	.byte	0x04, 0x17
        /*00aa*/ 	.short	(.L_151 - .L_150)
.L_150:
        /*00ac*/ 	.word	0x00000000
        /*00b0*/ 	.short	0x0004
        /*00b2*/ 	.short	0x001c
        /*00b4*/ 	.byte	0x00, 0xf0, 0x11, 0x00


	//----- nvinfo : EIATTR_KPARAM_INFO
	.align		4
.L_151:
        /*00b8*/ 	.byte	0x04, 0x17
        /*00ba*/ 	.short	(.L_153 - .L_152)
.L_152:
        /*00bc*/ 	.word	0x00000000
        /*00c0*/ 	.short	0x0003
        /*00c2*/ 	.short	0x0018
        /*00c4*/ 	.byte	0x00, 0xf0, 0x11, 0x00


	//----- nvinfo : EIATTR_KPARAM_INFO
	.align		4
.L_153:
        /*00c8*/ 	.byte	0x04, 0x17
        /*00ca*/ 	.short	(.L_155 - .L_154)
.L_154:
        /*00cc*/ 	.word	0x00000000
        /*00d0*/ 	.short	0x0002
        /*00d2*/ 	.short	0x0010
        /*00d4*/ 	.byte	0x00, 0xf5, 0x21, 0x00


	//----- nvinfo : EIATTR_KPARAM_INFO
	.align		4
.L_155:
        /*00d8*/ 	.byte	0x04, 0x17
        /*00da*/ 	.short	(.L_157 - .L_156)
.L_156:
        /*00dc*/ 	.word	0x00000000
        /*00e0*/ 	.short	0x0001
        /*00e2*/ 	.short	0x0008
        /*00e4*/ 	.byte	0x00, 0xf5, 0x21, 0x00


	//----- nvinfo : EIATTR_KPARAM_INFO
	.align		4
.L_157:
        /*00e8*/ 	.byte	0x04, 0x17
        /*00ea*/ 	.short	(.L_159 - .L_158)
.L_158:
        /*00ec*/ 	.word	0x00000000
        /*00f0*/ 	.short	0x0000
        /*00f2*/ 	.short	0x0000
        /*00f4*/ 	.byte	0x00, 0xf5, 0x21, 0x00


	//----- nvinfo : EIATTR_SPARSE_MMA_MASK
	.align		4
.L_159:
        /*00f8*/ 	.byte	0x03, 0x50
        /*00fa*/ 	.short	0x0000


	//----- nvinfo : EIATTR_MAXREG_COUNT
	.align		4
        /*00fc*/ 	.byte	0x03, 0x1b
        /*00fe*/ 	.short	0x00ff


	//----- nvinfo : EIATTR_MERCURY_ISA_VERSION
	.align		4
        /*0100*/ 	.byte	0x03, 0x5f
        /*0102*/ 	.short	0x0101


	//----- nvinfo : EIATTR_VRC_CTA_INIT_COUNT
	.align		4
        /*0104*/ 	.byte	0x02, 0x4a
	.zero		1
	.zero		1


	//----- nvinfo : EIATTR_EXIT_INSTR_OFFSETS
	.align		4
        /*0108*/ 	.byte	0x04, 0x1c
        /*010a*/ 	.short	(.L_161 - .L_160)


	//   ....[0]....
.L_160:
        /*010c*/ 	.word	0x00000030


	//   ....[1]....
        /*0110*/ 	.word	0x00000060


	//   ....[2]....
        /*0114*/ 	.word	0x00001010


	//   ....[3]....
        /*0118*/ 	.word	0x00001370


	//   ....[4]....
        /*011c*/ 	.word	0x000016b0


	//   ....[5]....
        /*0120*/ 	.word	0x00001bb0


	//----- nvinfo : EIATTR_CBANK_PARAM_SIZE
	.align		4
.L_161:
        /*0124*/ 	.byte	0x03, 0x19
        /*0126*/ 	.short	0x0048


	//----- nvinfo : EIATTR_PARAM_CBANK
	.align		4
        /*0128*/ 	.byte	0x04, 0x0a
        /*012a*/ 	.short	(.L_163 - .L_162)
	.align		4
.L_162:
        /*012c*/ 	.word	index@(.nv.constant0._Z17convolute1_kernelPfS_S_iiiiiiiiiiii)
        /*0130*/ 	.short	0x0380
        /*0132*/ 	.short	0x0048


	//----- nvinfo : EIATTR_SW_WAR
	.align		4
.L_163:
        /*0134*/ 	.byte	0x04, 0x36
        /*0136*/ 	.short	(.L_165 - .L_164)
.L_164:
        /*0138*/ 	.word	0x00000008
.L_165:


//--------------------- .nv.info._Z16unpooling_kernelPfS_S_iiiii --------------------------
	.section	.nv.info._Z16unpooling_kernelPfS_S_iiiii,"",@"SHT_CUDA_INFO"
	.sectionflags	@""
	.align	4


	//----- nvinfo : EIATTR_CUDA_API_VERSION
	.align		4
        /*0000*/ 	.byte	0x04, 0x37
        /*0002*/ 	.short	(.L_167 - .L_166)
.L_166:
        /*0004*/ 	.word	0x00000082


	//----- nvinfo : EIATTR_KPARAM_INFO
	.align		4
.L_167:
        /*0008*/ 	.byte	0x04, 0x17
        /*000a*/ 	.short	(.L_169 - .L_168)
.L_168:
        /*000c*/ 	.word	0x00000000
        /*0010*/ 	.short	0x0007
        /*0012*/ 	.short	0x0028
        /*0014*/ 	.byte	0x00, 0xf0, 0x11, 0x00


	//----- nvinfo : EIATTR_KPARAM_INFO
	.align		4
.L_169:
        /*0018*/ 	.byte	0x04, 0x17
        /*001a*/ 	.short	(.L_171 - .L_170)
.L_170:
        /*001c*/ 	.word	0x00000000
        /*0020*/ 	.short	0x0006
        /*0022*/ 	.short	0x0024
        /*0024*/ 	.byte	0x00, 0xf0, 0x11, 0x00


	//----- nvinfo : EIATTR_KPARAM_INFO
	.align		4
.L_171:
        /*0028*/ 	.byte	0x04, 0x17
        /*002a*/ 	.short	(.L_173 - .L_172)
.L_172:
        /*002c*/ 	.word	0x00000000
        /*0030*/ 	.short	0x0005
        /*0032*/ 	.short	0x0020
        /*0034*/ 	.byte	0x00, 0xf0, 0x11, 0x00


	//----- nvinfo : EIATTR_KPARAM_INFO
	.align		4
.L_173:
        /*0038*/ 	.byte	0x04, 0x17
        /*003a*/ 	.short	(.L_175 - .L_174)
.L_174:
        /*003c*/ 	.word	0x00000000
        /*0040*/ 	.short	0x0004
        /*0042*/ 	.short	0x001c
        /*0044*/ 	.byte	0x00, 0xf0, 0x11, 0x00


	//----- nvinfo : EIATTR_KPARAM_INFO
	.align		4
.L_175:
        /*0048*/ 	.byte	0x04, 0x17
        /*004a*/ 	.short	(.L_177 - .L_176)
.L_176:
        /*004c*/ 	.word	0x00000000
        /*0050*/ 	.short	0x0003
        /*0052*/ 	.short	0x0018
        /*0054*/ 	.byte	0x00, 0xf0, 0x11, 0x00


	//----- nvinfo : EIATTR_KPARAM_INFO
	.align		4
.L_177:
        /*0058*/ 	.byte	0x04, 0x17
        /*005a*/ 	.short	(.L_179 - .L_178)
.L_178:
        /*005c*/ 	.word	0x00000000
        /*0060*/ 	.short	0x0002
        /*0062*/ 	.short	0x0010
        /*0064*/ 	.byte	0x00, 0xf5, 0x21, 0x00


	//----- nvinfo : EIATTR_KPARAM_INFO
	.align		4
.L_179:
        /*0068*/ 	.byte	0x04, 0x17
        /*006a*/ 	.short	(.L_181 - .L_180)
.L_180:
        /*006c*/ 	.word	0x00000000
        /*0070*/ 	.short	0x0001
        /*0072*/ 	.short	0x0008
        /*0074*/ 	.byte	0x00, 0xf5, 0x21, 0x00


	//----- nvinfo : EIATTR_KPARAM_INFO
	.align		4
.L_181:
        /*0078*/ 	.byte	0x04, 0x17
        /*007a*/ 	.short	(.L_183 - .L_182)
.L_182:
        /*007c*/ 	.word	0x00000000
        /*0080*/ 	.short	0x0000
        /*0082*/ 	.short	0x0000
        /*0084*/ 	.byte	0x00, 0xf5, 0x21, 0x00


	//----- nvinfo : EIATTR_SPARSE_MMA_MASK
	.align		4
.L_183:
        /*0088*/ 	.byte	0x03, 0x50
        /*008a*/ 	.short	0x0000


	//----- nvinfo : EIATTR_MAXREG_COUNT
	.align		4
        /*008c*/ 	.byte	0x03, 0x1b
        /*008e*/ 	.short	0x00ff


	//----- nvinfo : EIATTR_MERCURY_ISA_VERSION
	.align		4
        /*0090*/ 	.byte	0x03, 0x5f
        /*0092*/ 	.short	0x0101


	//----- nvinfo : EIATTR_VRC_CTA_INIT_COUNT
	.align		4
        /*0094*/ 	.byte	0x02, 0x4a
	.zero		1
	.zero		1


	//----- nvinfo : EIATTR_EXIT_INSTR_OFFSETS
	.align		4
        /*0098*/ 	.byte	0x04, 0x1c
        /*009a*/ 	.short	(.L_185 - .L_184)


	//   ....[0]....
.L_184:
        /*009c*/ 	.word	0x00000030


	//   ....[1]....
        /*00a0*/ 	.word	0x000000b0


	//   ....[2]....
        /*00a4*/ 	.word	0x00000de0


	//----- nvinfo : EIATTR_CRS_STACK_SIZE
	.align		4
.L_185:
        /*00a8*/ 	.byte	0x04, 0x1e
        /*00aa*/ 	.short	(.L_187 - .L_186)
.L_186:
        /*00ac*/ 	.word	0x00000000


	//----- nvinfo : EIATTR_CBANK_PARAM_SIZE
	.align		4
.L_187:
        /*00b0*/ 	.byte	0x03, 0x19
        /*00b2*/ 	.short	0x002c


	//----- nvinfo : EIATTR_PARAM_CBANK
	.align		4
        /*00b4*/ 	.byte	0x04, 0x0a
        /*00b6*/ 	.short	(.L_189 - .L_188)
	.align		4
.L_188:
        /*00b8*/ 	.word	index@(.nv.constant0._Z16unpooling_kernelPfS_S_iiiii)
        /*00bc*/ 	.short	0x0380
        /*00be*/ 	.short	0x002c


	//----- nvinfo : EIATTR_SW_WAR
	.align		4
.L_189:
        /*00c0*/ 	.byte	0x04, 0x36
        /*00c2*/ 	.short	(.L_191 - .L_190)
.L_190:
        /*00c4*/ 	.word	0x00000008
.L_191:


//--------------------- .nv.info._Z14pooling_kernelPfS_S_iiiii --------------------------
	.section	.nv.info._Z14pooling_kernelPfS_S_iiiii,"",@"SHT_CUDA_INFO"
	.sectionflags	@""
	.align	4


	//----- nvinfo : EIATTR_CUDA_API_VERSION
	.align		4
        /*0000*/ 	.byte	0x04, 0x37
        /*0002*/ 	.short	(.L_193 - .L_192)
.L_192:
        /*0004*/ 	.word	0x00000082


	//----- nvinfo : EIATTR_KPARAM_INFO
	.align		4
.L_193:
        /*0008*/ 	.byte	0x04, 0x17
        /*000a*/ 	.short	(.L_195 - .L_194)
.L_194:
        /*000c*/ 	.word	0x00000000
        /*0010*/ 	.short	0x0007
        /*0012*/ 	.short	0x0028
        /*0014*/ 	.byte	0x00, 0xf0, 0x11, 0x00


	//----- nvinfo : EIATTR_KPARAM_INFO
	.align		4
.L_195:
        /*0018*/ 	.byte	0x04, 0x17
        /*001a*/ 	.short	(.L_197 - .L_196)
.L_196:
        /*001c*/ 	.word	0x00000000
        /*0020*/ 	.short	0x0006
        /*0022*/ 	.short	0x0024
        /*0024*/ 	.byte	0x00, 0xf0, 0x11, 0x00


	//----- nvinfo : EIATTR_KPARAM_INFO
	.align		4
.L_197:
        /*0028*/ 	.byte	0x04, 0x17
        /*002a*/ 	.short	(.L_199 - .L_198)
.L_198:
        /*002c*/ 	.word	0x00000000
        /*0030*/ 	.short	0x0005
        /*0032*/ 	.short	0x0020
        /*0034*/ 	.byte	0x00, 0xf0, 0x11, 0x00


	//----- nvinfo : EIATTR_KPARAM_INFO
	.align		4
.L_199:
        /*0038*/ 	.byte	0x04, 0x17
        /*003a*/ 	.short	(.L_201 - .L_200)
.L_200:
        /*003c*/ 	.word	0x00000000
        /*0040*/ 	.short	0x0004
        /*0042*/ 	.short	0x001c
        /*0044*/ 	.byte	0x00, 0xf0, 0x11, 0x00


	//----- nvinfo : EIATTR_KPARAM_INFO
	.align		4
.L_201:
        /*0048*/ 	.byte	0x04, 0x17
        /*004a*/ 	.short	(.L_203 - .L_202)
.L_202:
        /*004c*/ 	.word	0x00000000
        /*0050*/ 	.short	0x0003
        /*0052*/ 	.short	0x0018
        /*0054*/ 	.byte	0x00, 0xf0, 0x11, 0x00


	//----- nvinfo : EIATTR_KPARAM_INFO
	.align		4
.L_203:
        /*0058*/ 	.byte	0x04, 0x17
        /*005a*/ 	.short	(.L_205 - .L_204)
.L_204:
        /*005c*/ 	.word	0x00000000
        /*0060*/ 	.short	0x0002
        /*0062*/ 	.short	0x0010
        /*0064*/ 	.byte	0x00, 0xf5, 0x21, 0x00


	//----- nvinfo : EIATTR_KPARAM_INFO
	.align		4
.L_205:
        /*0068*/ 	.byte	0x04, 0x17
        /*006a*/ 	.short	(.L_207 - .L_206)
.L_206:
        /*006c*/ 	.word	0x00000000
        /*0070*/ 	.short	0x0001
        /*0072*/ 	.short	0x0008
        /*0074*/ 	.byte	0x00, 0xf5, 0x21, 0x00


	//----- nvinfo : EIATTR_KPARAM_INFO
	.align		4
.L_207:
        /*0078*/ 	.byte	0x04, 0x17
        /*007a*/ 	.short	(.L_209 - .L_208)
.L_208:
        /*007c*/ 	.word	0x00000000
        /*0080*/ 	.short	0x0000
        /*0082*/ 	.short	0x0000
        /*0084*/ 	.byte	0x00, 0xf5, 0x21, 0x00


	//----- nvinfo : EIATTR_SPARSE_MMA_MASK
	.align		4
.L_209:
        /*0088*/ 	.byte	0x03, 0x50
        /*008a*/ 	.short	0x0000


	//----- nvinfo : EIATTR_MAXREG_COUNT
	.align		4
        /*008c*/ 	.byte	0x03, 0x1b
        /*008e*/ 	.short	0x00ff


	//----- nvinfo : EIATTR_MERCURY_ISA_VERSION
	.align		4
        /*0090*/ 	.byte	0x03, 0x5f
        /*0092*/ 	.short	0x0101


	//----- nvinfo : EIATTR_VRC_CTA_INIT_COUNT
	.align		4
        /*0094*/ 	.byte	0x02, 0x4a
	.zero		1
	.zero		1


	//----- nvinfo : EIATTR_EXIT_INSTR_OFFSETS
	.align		4
        /*0098*/ 	.byte	0x04, 0x1c
        /*009a*/ 	.short	(.L_211 - .L_210)


	//   ....[0]....
.L_210:
        /*009c*/ 	.word	0x00000340


	//   ....[1]....
        /*00a0*/ 	.word	0x000003b0


	//   ....[2]....
        /*00a4*/ 	.word	0x00001450


	//   ....[3]....
        /*00a8*/ 	.word	0x00001880


	//   ....[4]....
        /*00ac*/ 	.word	0x00001f60


	//----- nvinfo : EIATTR_CBANK_PARAM_SIZE
	.align		4
.L_211:
        /*00b0*/ 	.byte	0x03, 0x19
        /*00b2*/ 	.short	0x002c


	//----- nvinfo : EIATTR_PARAM_CBANK
	.align		4
        /*00b4*/ 	.byte	0x04, 0x0a
        /*00b6*/ 	.short	(.L_213 - .L_212)
	.align		4
.L_212:
        /*00b8*/ 	.word	index@(.nv.constant0._Z14pooling_kernelPfS_S_iiiii)
        /*00bc*/ 	.short	0x0380
        /*00be*/ 	.short	0x002c


	//----- nvinfo : EIATTR_SW_WAR
	.align		4
.L_213:
        /*00c0*/ 	.byte	0x04, 0x36
        /*00c2*/ 	.short	(.L_215 - .L_214)
.L_214:
        /*00c4*/ 	.word	0x00000008
.L_215:


//--------------------- .nv.info._Z11sub1_kernelPfS_S_i --------------------------
	.section	.nv.info._Z11sub1_kernelPfS_S_i,"",@"SHT_CUDA_INFO"
	.sectionflags	@""
	.align	4


	//----- nvinfo : EIATTR_CUDA_API_VERSION
	.align		4
        /*0000*/ 	.byte	0x04, 0x37
        /*0002*/ 	.short	(.L_217 - .L_216)
.L_216:
        /*0004*/ 	.word	0x00000082


	//----- nvinfo : EIATTR_KPARAM_INFO
	.align		4
.L_217:
        /*0008*/ 	.byte	0x04, 0x17
        /*000a*/ 	.short	(.L_219 - .L_218)
.L_218:
        /*000c*/ 	.word	0x00000000
        /*0010*/ 	.short	0x0003
        /*0012*/ 	.short	0x0018
        /*0014*/ 	.byte	0x00, 0xf0, 0x11, 0x00


	//----- nvinfo : EIATTR_KPARAM_INFO
	.align		4
.L_219:
        /*0018*/ 	.byte	0x04, 0x17
        /*001a*/ 	.short	(.L_221 - .L_220)
.L_220:
        /*001c*/ 	.word	0x00000000
        /*0020*/ 	.short	0x0002
        /*0022*/ 	.short	0x0010
        /*0024*/ 	.byte	0x00, 0xf5, 0x21, 0x00


	//----- nvinfo : EIATTR_KPARAM_INFO
	.align		4
.L_221:
        /*0028*/ 	.byte	0x04, 0x17
        /*002a*/ 	.short	(.L_223 - .L_222)
.L_222:
        /*002c*/ 	.word	0x00000000
        /*0030*/ 	.short	0x0001
        /*0032*/ 	.short	0x0008
        /*0034*/ 	.byte	0x00, 0xf5, 0x21, 0x00


	//----- nvinfo : EIATTR_KPARAM_INFO
	.align		4
.L_223:
        /*0038*/ 	.byte	0x04, 0x17
        /*003a*/ 	.short	(.L_225 - .L_224)
.L_224:
        /*003c*/ 	.word	0x00000000
        /*0040*/ 	.short	0x0000
        /*0042*/ 	.short	0x0000
        /*0044*/ 	.byte	0x00, 0xf5, 0x21, 0x00


	//----- nvinfo : EIATTR_SPARSE_MMA_MASK
	.align		4
.L_225:
        /*0048*/ 	.byte	0x03, 0x50
        /*004a*/ 	.short	0x0000


	//----- nvinfo : EIATTR_MAXREG_COUNT
	.align		4
        /*004c*/ 	.byte	0x03, 0x1b
        /*004e*/ 	.short	0x00ff


	//----- nvinfo : EIATTR_MERCURY_ISA_VERSION
	.align		4
        /*0050*/ 	.byte	0x03, 0x5f
        /*0052*/ 	.short	0x0101


	//----- nvinfo : EIATTR_VRC_CTA_INIT_COUNT
	.align		4
        /*0054*/ 	.byte	0x02, 0x4a
	.zero		1
	.zero		1


	//----- nvinfo : EIATTR_EXIT_INSTR_OFFSETS
	.align		4
        /*0058*/ 	.byte	0x04, 0x1c
        /*005a*/ 	.short	(.L_227 - .L_226)


	//   ....[0]....
.L_226:
        /*005c*/ 	.word	0x00000070


	//   ....[1]....
        /*0060*/ 	.word	0x00000180


	//----- nvinfo : EIATTR_CRS_STACK_SIZE
	.align		4
.L_227:
        /*0064*/ 	.byte	0x04, 0x1e
        /*0066*/ 	.short	(.L_229 - .L_228)
.L_228:
        /*0068*/ 	.word	0x00000000


	//----- nvinfo : EIATTR_CBANK_PARAM_SIZE
	.align		4
.L_229:
        /*006c*/ 	.byte	0x03, 0x19
        /*006e*/ 	.short	0x001c


	//----- nvinfo : EIATTR_PARAM_CBANK
	.align		4
        /*0070*/ 	.byte	0x04, 0x0a
        /*0072*/ 	.short	(.L_231 - .L_230)
	.align		4
.L_230:
        /*0074*/ 	.word	index@(.nv.constant0._Z11sub1_kernelPfS_S_i)
        /*0078*/ 	.short	0x0380
        /*007a*/ 	.short	0x001c


	//----- nvinfo : EIATTR_SW_WAR
	.align		4
.L_231:
        /*007c*/ 	.byte	0x04, 0x36
        /*007e*/ 	.short	(.L_233 - .L_232)
.L_232:
        /*0080*/ 	.word	0x00000008
.L_233:


//--------------------- .nv.info._Z11add1_kernelPfS_S_i --------------------------
	.section	.nv.info._Z11add1_kernelPfS_S_i,"",@"SHT_CUDA_INFO"
	.sectionflags	@""
	.align	4


	//----- nvinfo : EIATTR_CUDA_API_VERSION
	.align		4
        /*0000*/ 	.byte	0x04, 0x37
        /*0002*/ 	.short	(.L_235 - .L_234)
.L_234:
        /*0004*/ 	.word	0x00000082


	//----- nvinfo : EIATTR_KPARAM_INFO
	.align		4
.L_235:
        /*0008*/ 	.byte	0x04, 0x17
        /*000a*/ 	.short	(.L_237 - .L_236)
.L_236:
        /*000c*/ 	.word	0x00000000
        /*0010*/ 	.short	0x0003
        /*0012*/ 	.short	0x0018
        /*0014*/ 	.byte	0x00, 0xf0, 0x11, 0x00


	//----- nvinfo : EIATTR_KPARAM_INFO
	.align		4
.L_237:
        /*0018*/ 	.byte	0x04, 0x17
        /*001a*/ 	.short	(.L_239 - .L_238)
.L_238:
        /*001c*/ 	.word	0x00000000
        /*0020*/ 	.short	0x0002
        /*0022*/ 	.short	0x0010
        /*0024*/ 	.byte	0x00, 0xf5, 0x21, 0x00


	//----- nvinfo : EIATTR_KPARAM_INFO
	.align		4
.L_239:
        /*0028*/ 	.byte	0x04, 0x17
        /*002a*/ 	.short	(.L_241 - .L_240)
.L_240:
        /*002c*/ 	.word	0x00000000
        /*0030*/ 	.short	0x0001
        /*0032*/ 	.short	0x0008
        /*0034*/ 	.byte	0x00, 0xf5, 0x21, 0x00


	//----- nvinfo : EIATTR_KPARAM_INFO
	.align		4
.L_241:
        /*0038*/ 	.byte	0x04, 0x17
        /*003a*/ 	.short	(.L_243 - .L_242)
.L_242:
        /*003c*/ 	.word	0x00000000
        /*0040*/ 	.short	0x0000
        /*0042*/ 	.short	0x0000
        /*0044*/ 	.byte	0x00, 0xf5, 0x21, 0x00


	//----- nvinfo : EIATTR_SPARSE_MMA_MASK
	.align		4
.L_243:
        /*0048*/ 	.byte	0x03, 0x50
        /*004a*/ 	.short	0x0000


	//----- nvinfo : EIATTR_MAXREG_COUNT
	.align		4
        /*004c*/ 	.byte	0x03, 0x1b
        /*004e*/ 	.short	0x00ff


	//----- nvinfo : EIATTR_MERCURY_ISA_VERSION
	.align		4
        /*0050*/ 	.byte	0x03, 0x5f
        /*0052*/ 	.short	0x0101


	//----- nvinfo : EIATTR_VRC_CTA_INIT_COUNT
	.align		4
        /*0054*/ 	.byte	0x02, 0x4a
	.zero		1
	.zero		1


	//----- nvinfo : EIATTR_EXIT_INSTR_OFFSETS
	.align		4
        /*0058*/ 	.byte	0x04, 0x1c
        /*005a*/ 	.short	(.L_245 - .L_244)


	//   ....[0]....
.L_244:
        /*005c*/ 	.word	0x00000070


	//   ....[1]....
        /*0060*/ 	.word	0x00000180


	//----- nvinfo : EIATTR_CRS_STACK_SIZE
	.align		4
.L_245:
        /*0064*/ 	.byte	0x04, 0x1e
        /*0066*/ 	.short	(.L_247 - .L_246)
.L_246:
        /*0068*/ 	.word	0x00000000


	//----- nvinfo : EIATTR_CBANK_PARAM_SIZE
	.align		4
.L_247:
        /*006c*/ 	.byte	0x03, 0x19
        /*006e*/ 	.short	0x001c


	//----- nvinfo : EIATTR_PARAM_CBANK
	.align		4
        /*0070*/ 	.byte	0x04, 0x0a
        /*0072*/ 	.short	(.L_249 - .L_248)
	.align		4
.L_248:
        /*0074*/ 	.word	index@(.nv.constant0._Z11add1_kernelPfS_S_i)
        /*0078*/ 	.short	0x0380
        /*007a*/ 	.short	0x001c


	//----- nvinfo : EIATTR_SW_WAR
	.align		4
.L_249:
        /*007c*/ 	.byte	0x04, 0x36
        /*007e*/ 	.short	(.L_251 - .L_250)
.L_250:
        /*0080*/ 	.word	0x00000008
.L_251:


//--------------------- .nv.callgraph             --------------------------
	.section	.nv.callgraph,"",@"SHT_CUDA_CALLGRAPH"
	.align	4
	.sectionentsize	8
	.align		4
        /*0000*/ 	.word	0x00000000
	.align		4
        /*0004*/ 	.word	0xffffffff
	.align		4
        /*0008*/ 	.word	0x00000000
	.align		4
        /*000c*/ 	.word	0xfffffffe
	.align		4
        /*0010*/ 	.word	0x00000000
	.align		4
        /*0014*/ 	.word	0xfffffffd
	.align		4
        /*0018*/ 	.word	0x00000000
	.align		4
        /*001c*/ 	.word	0xfffffffc


//--------------------- .text._Z19deconvolute2_kernelPfS_S_S_iiiiiiiiiiii --------------------------
	.section	.text._Z19deconvolute2_kernelPfS_S_S_iiiiiiiiiiii,"ax",@progbits
	.align	128
        .global         _Z19deconvolute2_kernelPfS_S_S_iiiiiiiiiiii
        .type           _Z19deconvolute2_kernelPfS_S_S_iiiiiiiiiiii,@function
        .size           _Z19deconvolute2_kernelPfS_S_S_iiiiiiiiiiii,(.L_x_151 - _Z19deconvolute2_kernelPfS_S_S_iiiiiiiiiiii)
        .other          _Z19deconvolute2_kernelPfS_S_S_iiiiiiiiiiii,@"STO_CUDA_ENTRY STV_DEFAULT"
_Z19deconvolute2_kernelPfS_S_S_iiiiiiiiiiii:
.text._Z19deconvolute2_kernelPfS_S_S_iiiiiiiiiiii:
[----:B------:R-:W-:Y:S01]  /*0000*/  LDC R1, c[0x0][0x37c] ;  /* 0x0000df00ff017b82 */ /* 0x000fe20000000800 */
[----:B------:R-:W0:Y:S07]  /*0010*/  LDCU.128 UR8, c[0x0][0x3c0] ;  /* 0x00007800ff0877ac */ /* 0x000e2e0008000c00 */
[----:B------:R-:W1:Y:S01]  /*0020*/  S2UR UR18, SR_CTAID.X ;  /* 0x00000000001279c3 */ /* 0x000e620000002500 */
[----:B------:R-:W2:Y:S01]  /*0030*/  LDCU UR7, c[0x0][0x3a0] ;  /* 0x00007400ff0777ac */ /* 0x000ea20008000800 */
[----:B------:R-:W3:Y:S01]  /*0040*/  LDCU UR6, c[0x0][0x3b8] ;  /* 0x00007700ff0677ac */ /* 0x000ee20008000800 */
[----:B------:R-:W3:Y:S01]  /*0050*/  LDCU.64 UR4, c[0x0][0x3a8] ;  /* 0x00007500ff0477ac */ /* 0x000ee20008000a00 */
[----:B------:R-:W4:Y:S01]  /*0060*/  LDCU.64 UR40, c[0x0][0x358] ;  /* 0x00006b00ff2877ac */ /* 0x000f220008000a00 */
[----:B0-----:R-:W-:-:S04]  /*0070*/  UISETP.LT.AND UP0, UPT, UR10, UR11, UPT ;  /* 0x0000000b0a00728c */ /* 0x001fc8000bf01270 */
[----:B------:R-:W-:-:S04]  /*0080*/  USEL UR10, UR10, UR11, UP0 ;  /* 0x0000000b0a0a7287 */ /* 0x000fc80008000000 */
[----:B------:R-:W-:Y:S02]  /*0090*/  UISETP.GE.AND UP0, UPT, UR10, 0x1, UPT ;  /* 0x000000010a00788c */ /* 0x000fe4000bf06270 */
[----:B---3--:R-:W-:Y:S02]  /*00a0*/  ULEA UR4, UR6, -UR4, 0x1 ;  /* 0x8000000406047291 */ /* 0x008fe4000f8e08ff */
[----:B--2---:R-:W-:Y:S02]  /*00b0*/  UISETP.LT.OR UP0, UPT, UR7, 0x1, !UP0 ;  /* 0x000000010700788c */ /* 0x004fe4000c701670 */
[----:B------:R-:W-:Y:S02]  /*00c0*/  ULEA UR6, UR6, -UR5, 0x1 ;  /* 0x8000000506067291 */ /* 0x000fe4000f8e08ff */
[----:B------:R-:W-:Y:S02]  /*00d0*/  UIADD3 UR5, UPT, UPT, UR4, UR8, URZ ;  /* 0x0000000804057290 */ /* 0x000fe4000fffe0ff */
[----:B------:R-:W-:-:S03]  /*00e0*/  UIADD3 UR8, UPT, UPT, UR6, UR9, URZ ;  /* 0x0000000906087290 */ /* 0x000fc6000fffe0ff */
[----:B-1--4-:R-:W-:Y:S09]  /*00f0*/  BRA.U UP0, `(.L_x_0) ;  /* 0x0000000900987547 */ /* 0x012ff2000b800000 */
[----:B------:R-:W-:Y:S02]  /*0100*/  ULOP3.LUT UR10, UR11, 0xf, URZ, 0xc0, !UPT ;  /* 0x0000000f0b0a7892 */ /* 0x000fe4000f8ec0ff */
[----:B------:R-:W-:Y:S02]  /*0110*/  ULOP3.LUT UR12, UR11, 0x7, URZ, 0xc0, !UPT ;  /* 0x000000070b0c7892 */ /* 0x000fe4000f8ec0ff */
[----:B------:R-:W-:Y:S02]  /*0120*/  UIADD3 UR4, UPT, UPT, UR10, -0x1, URZ ;  /* 0xffffffff0a047890 */ /* 0x000fe4000fffe0ff */
[----:B------:R-:W-:Y:S02]  /*0130*/  UIADD3 UR6, UPT, UPT, UR12, -0x1, URZ ;  /* 0xffffffff0c067890 */ /* 0x000fe4000fffe0ff */
[----:B------:R-:W-:Y:S02]  /*0140*/  ULOP3.LUT UR13, UR11, 0x7ffffff0, URZ, 0xc0, !UPT ;  /* 0x7ffffff00b0d7892 */ /* 0x000fe4000f8ec0ff */
[----:B------:R-:W-:-:S02]  /*0150*/  UISETP.GE.U32.AND UP2, UPT, UR4, 0x7, UPT ;  /* 0x000000070400788c */ /* 0x000fc4000bf46070 */
[----:B------:R-:W-:Y:S02]  /*0160*/  ULOP3.LUT UR11, UR11, 0x3, URZ, 0xc0, !UPT ;  /* 0x000000030b0b7892 */ /* 0x000fe4000f8ec0ff */
[----:B------:R-:W-:Y:S01]  /*0170*/  UISETP.GE.U32.AND UP1, UPT, UR6, 0x3, UPT ;  /* 0x000000030600788c */ /* 0x000fe2000bf26070 */
[----:B------:R-:W-:-:S10]  /*0180*/  UMOV UR4, URZ ;  /* 0x000000ff00047c82 */ /* 0x000fd40008000000 */
.L_x_7:
[----:B0-----:R-:W0:Y:S01]  /*0190*/  LDCU UR6, c[0x0][0x3bc] ;  /* 0x00007780ff0677ac */ /* 0x001e220008000800 */
[----:B------:R-:W-:Y:S01]  /*01a0*/  HFMA2 R5, -RZ, RZ, 0, 0 ;  /* 0x00000000ff057431 */ /* 0x000fe200000001ff */
[----:B-1----:R-:W1:Y:S01]  /*01b0*/  LDCU UR7, c[0x0][0x3c0] ;  /* 0x00007800ff0777ac */ /* 0x002e620008000800 */
[----:B--2---:R-:W2:Y:S01]  /*01c0*/  LDCU UR9, c[0x0][0x3a0] ;  /* 0x00007400ff0977ac */ /* 0x004ea20008000800 */
[----:B0-----:R-:W-:Y:S02]  /*01d0*/  UIMAD UR6, UR18, UR6, UR4 ;  /* 0x00000006120672a4 */ /* 0x001fe4000f8e0204 */
[----:B------:R-:W-:Y:S02]  /*01e0*/  UIADD3 UR4, UPT, UPT, UR4, 0x1, URZ ;  /* 0x0000000104047890 */ /* 0x000fe4000fffe0ff */
[----:B-1----:R-:W-:Y:S02]  /*01f0*/  UIMAD UR7, UR6, UR7, URZ ;  /* 0x00000007060772a4 */ /* 0x002fe4000f8e02ff */
[----:B--234-:R-:W-:-:S11]  /*0200*/  UISETP.NE.AND UP0, UPT, UR4, UR9, UPT ;  /* 0x000000090400728c */ /* 0x01cfd6000bf05270 */
.L_x_6:
[----:B0-23--:R-:W0:Y:S01]  /*0210*/  LDC.64 R2, c[0x0][0x3c8] ;  /* 0x0000f200ff027b82 */ /* 0x00de220000000a00 */
[----:B-1----:R-:W1:Y:S01]  /*0220*/  LDCU UR9, c[0x0][0x3c4] ;  /* 0x00007880ff0977ac */ /* 0x002e620008000800 */
[----:B------:R-:W-:-:S06]  /*0230*/  MOV R7, RZ ;  /* 0x000000ff00077202 */ /* 0x000fcc0000000f00 */
[----:B------:R-:W2:Y:S01]  /*0240*/  LDC R4, c[0x0][0x3b0] ;  /* 0x0000ec00ff047b82 */ /* 0x000ea20000000800 */
[----:B0-----:R-:W-:Y:S01]  /*0250*/  ISETP.GE.U32.AND P0, PT, R3, 0x10, PT ;  /* 0x000000100300780c */ /* 0x001fe20003f06070 */
[----:B------:R-:W-:Y:S02]  /*0260*/  IMAD R0, R2, UR6, R5 ;  /* 0x0000000602007c24 */ /* 0x000fe4000f8e0205 */
[C---:B--2---:R-:W-:Y:S01]  /*0270*/  IMAD R4, R5.reuse, R4, UR7 ;  /* 0x0000000705047e24 */ /* 0x044fe2000f8e0204 */
[----:B------:R-:W-:-:S04]  /*0280*/  IADD3 R5, PT, PT, R5, 0x1, RZ ;  /* 0x0000000105057810 */ /* 0x000fc80007ffe0ff */
[----:B------:R-:W-:Y:S01]  /*0290*/  ISETP.NE.AND P1, PT, R5, R2, PT ;  /* 0x000000020500720c */ /* 0x000fe20003f25270 */
[----:B-1----:R-:W-:-:S04]  /*02a0*/  IMAD R2, R4, UR9, RZ ;  /* 0x0000000904027c24 */ /* 0x002fc8000f8e02ff */
[----:B----4-:R-:W-:Y:S08]  /*02b0*/  @!P0 BRA `(.L_x_1) ;  /* 0x0000000000ec8947 */ /* 0x010ff00003800000 */
[----:B------:R-:W-:-:S07]  /*02c0*/  MOV R9, RZ ;  /* 0x000000ff00097202 */ /* 0x000fce0000000f00 */
.L_x_2:
[----:B0-----:R-:W0:Y:S01]  /*02d0*/  LDC.64 R6, c[0x0][0x388] ;  /* 0x0000e200ff067b82 */ /* 0x001e220000000a00 */
[----:B------:R-:W-:-:S07]  /*02e0*/  IMAD R11, R0, R3, R9 ;  /* 0x00000003000b7224 */ /* 0x000fce00078e0209 */
[----:B------:R-:W1:Y:S01]  /*02f0*/  LDC R4, c[0x0][0x3b4] ;  /* 0x0000ed00ff047b82 */ /* 0x000e620000000800 */
[----:B0-----:R-:W-:-:S07]  /*0300*/  IMAD.WIDE R6, R11, 0x4, R6 ;  /* 0x000000040b067825 */ /* 0x001fce00078e0206 */
[----:B------:R-:W0:Y:S01]  /*0310*/  LDC.64 R10, c[0x0][0x380] ;  /* 0x0000e000ff0a7b82 */ /* 0x000e220000000a00 */
[----:B------:R-:W2:Y:S01]  /*0320*/  LDG.E R19, desc[UR40][R6.64] ;  /* 0x0000002806137981 */ /* 0x000ea2000c1e1900 */
[----:B-1----:R-:W-:-:S04]  /*0330*/  IMAD R13, R9, R4, R2 ;  /* 0x00000004090d7224 */ /* 0x002fc800078e0202 */
[----:B0-----:R-:W-:-:S05]  /*0340*/  IMAD.WIDE R10, R13, 0x4, R10 ;  /* 0x000000040d0a7825 */ /* 0x001fca00078e020a */
[----:B--2---:R0:W-:Y:S04]  /*0350*/  STG.E desc[UR40][R10.64], R19 ;  /* 0x000000130a007986 */ /* 0x0041e8000c101928 */
[----:B------:R-:W2:Y:S01]  /*0360*/  LDG.E R21, desc[UR40][R6.64+0x4] ;  /* 0x0000042806157981 */ /* 0x000ea2000c1e1900 */
[----:B------:R-:W-:-:S05]  /*0370*/  IMAD.WIDE R12, R4, 0x4, R10 ;  /* 0x00000004040c7825 */ /* 0x000fca00078e020a */
[----:B--2---:R1:W-:Y:S04]  /*0380*/  STG.E desc[UR40][R12.64], R21 ;  /* 0x000000150c007986 */ /* 0x0043e8000c101928 */
[----:B------:R-:W2:Y:S01]  /*0390*/  LDG.E R23, desc[UR40][R6.64+0x8] ;  /* 0x0000082806177981 */ /* 0x000ea2000c1e1900 */
[----:B------:R-:W-:-:S05]  /*03a0*/  IMAD.WIDE R14, R4, 0x4, R12 ;  /* 0x00000004040e7825 */ /* 0x000fca00078e020c */
[----:B--2---:R2:W-:Y:S04]  /*03b0*/  STG.E desc[UR40][R14.64], R23 ;  /* 0x000000170e007986 */ /* 0x0045e8000c101928 */
[----:B------:R-:W3:Y:S01]  /*03c0*/  LDG.E R25, desc[UR40][R6.64+0xc] ;  /* 0x00000c2806197981 */ /* 0x000ee2000c1e1900 */
[----:B------:R-:W-:-:S05]  /*03d0*/  IMAD.WIDE R16, R4, 0x4, R14 ;  /* 0x0000000404107825 */ /* 0x000fca00078e020e */
[----:B---3--:R3:W-:Y:S04]  /*03e0*/  STG.E desc[UR40][R16.64], R25 ;  /* 0x0000001910007986 */ /* 0x0087e8000c101928 */
[----:B------:R-:W4:Y:S01]  /*03f0*/  LDG.E R27, desc[UR40][R6.64+0x10] ;  /* 0x00001028061b7981 */ /* 0x000f22000c1e1900 */
[----:B0-----:R-:W-:-:S05]  /*0400*/  IMAD.WIDE R10, R4, 0x4, R16 ;  /* 0x00000004040a7825 */ /* 0x001fca00078e0210 */
[----:B----4-:R0:W-:Y:S04]  /*0410*/  STG.E desc[UR40][R10.64], R27 ;  /* 0x0000001b0a007986 */ /* 0x0101e8000c101928 */
[----:B------:R-:W4:Y:S01]  /*0420*/  LDG.E R19, desc[UR40][R6.64+0x14] ;  /* 0x0000142806137981 */ /* 0x000f22000c1e1900 */
[----:B-1----:R-:W-:-:S05]  /*0430*/  IMAD.WIDE R12, R4, 0x4, R10 ;  /* 0x00000004040c7825 */ /* 0x002fca00078e020a */
[----:B----4-:R1:W-:Y:S04]  /*0440*/  STG.E desc[UR40][R12.64], R19 ;  /* 0x000000130c007986 */ /* 0x0103e8000c101928 */
[----:B------:R-:W4:Y:S01]  /*0450*/  LDG.E R21, desc[UR40][R6.64+0x18] ;  /* 0x0000182806157981 */ /* 0x000f22000c1e1900 */
[----:B--2---:R-:W-:-:S05]  /*0460*/  IMAD.WIDE R14, R4, 0x4, R12 ;  /* 0x00000004040e7825 */ /* 0x004fca00078e020c */
[----:B----4-:R2:W-:Y:S04]  /*0470*/  STG.E desc[UR40][R14.64], R21 ;  /* 0x000000150e007986 */ /* 0x0105e8000c101928 */
[----:B------:R-:W4:Y:S01]  /*0480*/  LDG.E R23, desc[UR40][R6.64+0x1c] ;  /* 0x00001c2806177981 */ /* 0x000f22000c1e1900 */
[----:B---3--:R-:W-:-:S05]  /*0490*/  IMAD.WIDE R16, R4, 0x4, R14 ;  /* 0x0000000404107825 */ /* 0x008fca00078e020e */
[----:B----4-:R3:W-:Y:S04]  /*04a0*/  STG.E desc[UR40][R16.64], R23 ;  /* 0x0000001710007986 */ /* 0x0107e8000c101928 */
        /* <DEDUP_REMOVED lines=19> */
[----:B--2---:R-:W-:Y:S01]  /*05e0*/  IMAD.WIDE R14, R4, 0x4, R12 ;  /* 0x00000004040e7825 */ /* 0x004fe200078e020c */
[----:B------:R-:W-:-:S04]  /*05f0*/  IADD3 R9, PT, PT, R9, 0x10, RZ ;  /* 0x0000001009097810 */ /* 0x000fc80007ffe0ff */
[----:B------:R-:W-:Y:S01]  /*0600*/  ISETP.NE.AND P0, PT, R9, UR13, PT ;  /* 0x0000000d09007c0c */ /* 0x000fe2000bf05270 */
[----:B----4-:R0:W-:Y:S04]  /*0610*/  STG.E desc[UR40][R14.64], R27 ;  /* 0x0000001b0e007986 */ /* 0x0101e8000c101928 */
[----:B------:R-:W2:Y:S01]  /*0620*/  LDG.E R19, desc[UR40][R6.64+0x3c] ;  /* 0x00003c2806137981 */ /* 0x000ea2000c1e1900 */
[----:B---3--:R-:W-:-:S05]  /*0630*/  IMAD.WIDE R16, R4, 0x4, R14 ;  /* 0x0000000404107825 */ /* 0x008fca00078e020e */
[----:B--2---:R0:W-:Y:S02]  /*0640*/  STG.E desc[UR40][R16.64], R19 ;  /* 0x0000001310007986 */ /* 0x0041e4000c101928 */
[----:B------:R-:W-:Y:S05]  /*0650*/  @P0 BRA `(.L_x_2) ;  /* 0xfffffffc001c0947 */ /* 0x000fea000383ffff */
[----:B------:R-:W-:-:S07]  /*0660*/  MOV R7, UR13 ;  /* 0x0000000d00077c02 */ /* 0x000fce0008000f00 */
.L_x_1:
[----:B------:R-:W-:-:S09]  /*0670*/  UISETP.NE.AND UP3, UPT, UR10, URZ, UPT ;  /* 0x000000ff0a00728c */ /* 0x000fd2000bf65270 */
[----:B------:R-:W-:Y:S05]  /*0680*/  BRA.U !UP3, `(.L_x_3) ;  /* 0x000000050b2c7547 */ /* 0x000fea000b800000 */
[----:B------:R-:W-:Y:S01]  /*0690*/  UISETP.NE.AND UP3, UPT, UR12, URZ, UPT ;  /* 0x000000ff0c00728c */ /* 0x000fe2000bf65270 */
[----:B------:R-:W-:Y:S10]  /*06a0*/  BRA.U !UP2, `(.L_x_4) ;  /* 0x000000010a7c7547 */ /* 0x000ff4000b800000 */
[----:B------:R-:W1:Y:S01]  /*06b0*/  LDC.64 R8, c[0x0][0x388] ;  /* 0x0000e200ff087b82 */ /* 0x000e620000000a00 */
[----:B0-----:R-:W-:-:S07]  /*06c0*/  IMAD R11, R0, R3, R7 ;  /* 0x00000003000b7224 */ /* 0x001fce00078e0207 */
[----:B------:R-:W0:Y:S01]  /*06d0*/  LDC R4, c[0x0][0x3b4] ;  /* 0x0000ed00ff047b82 */ /* 0x000e220000000800 */
[----:B-1----:R-:W-:-:S07]  /*06e0*/  IMAD.WIDE R8, R11, 0x4, R8 ;  /* 0x000000040b087825 */ /* 0x002fce00078e0208 */
[----:B------:R-:W1:Y:S01]  /*06f0*/  LDC.64 R10, c[0x0][0x380] ;  /* 0x0000e000ff0a7b82 */ /* 0x000e620000000a00 */
[----:B------:R-:W2:Y:S01]  /*0700*/  LDG.E R19, desc[UR40][R8.64] ;  /* 0x0000002808137981 */ /* 0x000ea2000c1e1900 */
[----:B0-----:R-:W-:-:S04]  /*0710*/  IMAD R13, R7, R4, R2 ;  /* 0x00000004070d7224 */ /* 0x001fc800078e0202 */
[----:B-1----:R-:W-:-:S05]  /*0720*/  IMAD.WIDE R10, R13, 0x4, R10 ;  /* 0x000000040d0a7825 */ /* 0x002fca00078e020a */
        /* <DEDUP_REMOVED lines=13> */
[----:B------:R-:W5:Y:S01]  /*0800*/  LDG.E R19, desc[UR40][R8.64+0x14] ;  /* 0x0000142808137981 */ /* 0x000f62000c1e1900 */
[----:B-1----:R-:W-:-:S05]  /*0810*/  IMAD.WIDE R12, R4, 0x4, R10 ;  /* 0x00000004040c7825 */ /* 0x002fca00078e020a */
[----:B-----5:R4:W-:Y:S04]  /*0820*/  STG.E desc[UR40][R12.64], R19 ;  /* 0x000000130c007986 */ /* 0x0209e8000c101928 */
[----:B------:R-:W5:Y:S01]  /*0830*/  LDG.E R21, desc[UR40][R8.64+0x18] ;  /* 0x0000182808157981 */ /* 0x000f62000c1e1900 */
[----:B--2---:R-:W-:-:S05]  /*0840*/  IMAD.WIDE R14, R4, 0x4, R12 ;  /* 0x00000004040e7825 */ /* 0x004fca00078e020c */
[----:B-----5:R4:W-:Y:S04]  /*0850*/  STG.E desc[UR40][R14.64], R21 ;  /* 0x000000150e007986 */ /* 0x0209e8000c101928 */
[----:B------:R-:W2:Y:S01]  /*0860*/  LDG.E R23, desc[UR40][R8.64+0x1c] ;  /* 0x00001c2808177981 */ /* 0x000ea2000c1e1900 */
[----:B---3--:R-:W-:Y:S01]  /*0870*/  IMAD.WIDE R16, R4, 0x4, R14 ;  /* 0x0000000404107825 */ /* 0x008fe200078e020e */
[----:B------:R-:W-:-:S04]  /*0880*/  IADD3 R7, PT, PT, R7, 0x8, RZ ;  /* 0x0000000807077810 */ /* 0x000fc80007ffe0ff */
[----:B--2---:R4:W-:Y:S03]  /*0890*/  STG.E desc[UR40][R16.64], R23 ;  /* 0x0000001710007986 */ /* 0x0049e6000c101928 */
.L_x_4:
[----:B------:R-:W-:Y:S05]  /*08a0*/  BRA.U !UP3, `(.L_x_3) ;  /* 0x000000010ba47547 */ /* 0x000fea000b800000 */
[----:B------:R-:W-:Y:S01]  /*08b0*/  UISETP.NE.AND UP3, UPT, UR11, URZ, UPT ;  /* 0x000000ff0b00728c */ /* 0x000fe2000bf65270 */
[----:B------:R-:W-:Y:S10]  /*08c0*/  BRA.U !UP1, `(.L_x_5) ;  /* 0x00000001094c7547 */ /* 0x000ff4000b800000 */
[----:B------:R-:W1:Y:S01]  /*08d0*/  LDC.64 R8, c[0x0][0x388] ;  /* 0x0000e200ff087b82 */ /* 0x000e620000000a00 */
[----:B0---4-:R-:W-:-:S07]  /*08e0*/  IMAD R11, R0, R3, R7 ;  /* 0x00000003000b7224 */ /* 0x011fce00078e0207 */
        /* <DEDUP_REMOVED lines=13> */
[----:B------:R-:W2:Y:S01]  /*09c0*/  LDG.E R25, desc[UR40][R8.64+0xc] ;  /* 0x00000c2808197981 */ /* 0x000ea2000c1e1900 */
[----:B------:R-:W-:Y:S01]  /*09d0*/  IMAD.WIDE R16, R17, 0x4, R14 ;  /* 0x0000000411107825 */ /* 0x000fe200078e020e */
[----:B------:R-:W-:-:S04]  /*09e0*/  IADD3 R7, PT, PT, R7, 0x4, RZ ;  /* 0x0000000407077810 */ /* 0x000fc80007ffe0ff */
[----:B--2---:R1:W-:Y:S03]  /*09f0*/  STG.E desc[UR40][R16.64], R25 ;  /* 0x0000001910007986 */ /* 0x0043e6000c101928 */
.L_x_5:
[----:B------:R-:W-:Y:S05]  /*0a00*/  BRA.U !UP3, `(.L_x_3) ;  /* 0x000000010b4c7547 */ /* 0x000fea000b800000 */
[----:B------:R-:W2:Y:S01]  /*0a10*/  LDC.64 R8, c[0x0][0x388] ;  /* 0x0000e200ff087b82 */ /* 0x000ea20000000a00 */
[----:B------:R-:W-:-:S07]  /*0a20*/  IMAD R3, R0, R3, R7 ;  /* 0x0000000300037224 */ /* 0x000fce00078e0207 */
[----:B01--4-:R-:W0:Y:S08]  /*0a30*/  LDC R15, c[0x0][0x3b4] ;  /* 0x0000ed00ff0f7b82 */ /* 0x013e300000000800 */
[----:B------:R-:W1:Y:S01]  /*0a40*/  LDC.64 R10, c[0x0][0x380] ;  /* 0x0000e000ff0a7b82 */ /* 0x000e620000000a00 */
[----:B--2---:R-:W-:-:S05]  /*0a50*/  IMAD.WIDE R8, R3, 0x4, R8 ;  /* 0x0000000403087825 */ /* 0x004fca00078e0208 */
[----:B------:R-:W2:Y:S01]  /*0a60*/  LDG.E R13, desc[UR40][R8.64] ;  /* 0x00000028080d7981 */ /* 0x000ea2000c1e1900 */
[----:B------:R-:W-:Y:S01]  /*0a70*/  UISETP.NE.AND UP3, UPT, UR11, 0x1, UPT ;  /* 0x000000010b00788c */ /* 0x000fe2000bf65270 */
[----:B0-----:R-:W-:-:S04]  /*0a80*/  IMAD R3, R7, R15, R2 ;  /* 0x0000000f07037224 */ /* 0x001fc800078e0202 */
[----:B-1----:R-:W-:-:S05]  /*0a90*/  IMAD.WIDE R2, R3, 0x4, R10 ;  /* 0x0000000403027825 */ /* 0x002fca00078e020a */
[----:B--2---:R2:W-:Y:S01]  /*0aa0*/  STG.E desc[UR40][R2.64], R13 ;  /* 0x0000000d02007986 */ /* 0x0045e2000c101928 */
[----:B------:R-:W-:Y:S05]  /*0ab0*/  BRA.U !UP3, `(.L_x_3) ;  /* 0x000000010b207547 */ /* 0x000fea000b800000 */
[----:B------:R-:W3:Y:S01]  /*0ac0*/  LDG.E R7, desc[UR40][R8.64+0x4] ;  /* 0x0000042808077981 */ /* 0x000ee2000c1e1900 */
[----:B--2---:R-:W-:Y:S01]  /*0ad0*/  IMAD.WIDE R2, R15, 0x4, R2 ;  /* 0x000000040f027825 */ /* 0x004fe200078e0202 */
[----:B------:R-:W-:-:S04]  /*0ae0*/  UISETP.NE.AND UP3, UPT, UR11, 0x2, UPT ;  /* 0x000000020b00788c */ /* 0x000fc8000bf65270 */
[----:B---3--:R3:W-:Y:S05]  /*0af0*/  STG.E desc[UR40][R2.64], R7 ;  /* 0x0000000702007986 */ /* 0x0087ea000c101928 */
[----:B------:R-:W-:Y:S05]  /*0b00*/  BRA.U !UP3, `(.L_x_3) ;  /* 0x000000010b0c7547 */ /* 0x000fea000b800000 */
[----:B------:R-:W2:Y:S01]  /*0b10*/  LDG.E R9, desc[UR40][R8.64+0x8] ;  /* 0x0000082808097981 */ /* 0x000ea2000c1e1900 */
[----:B---3--:R-:W-:-:S05]  /*0b20*/  IMAD.WIDE R2, R15, 0x4, R2 ;  /* 0x000000040f027825 */ /* 0x008fca00078e0202 */
[----:B--2---:R0:W-:Y:S02]  /*0b30*/  STG.E desc[UR40][R2.64], R9 ;  /* 0x0000000902007986 */ /* 0x0041e4000c101928 */
.L_x_3:
[----:B------:R-:W-:Y:S05]  /*0b40*/  @P1 BRA `(.L_x_6) ;  /* 0xfffffff400b01947 */ /* 0x000fea000383ffff */
[----:B------:R-:W-:Y:S05]  /*0b50*/  BRA.U UP0, `(.L_x_7) ;  /* 0xfffffff5008c7547 */ /* 0x000fea000b83ffff */
.L_x_0:
[----:B------:R-:W5:Y:S02]  /*0b60*/  LDCU UR4, c[0x0][0x3a4] ;  /* 0x00007480ff0477ac */ /* 0x000f640008000800 */
[----:B-----5:R-:W-:-:S06]  /*0b70*/  UISETP.GE.AND UP0, UPT, UR4, 0x1, UPT ;  /* 0x000000010400788c */ /* 0x020fcc000bf06270 */
[----:B------:R-:W-:-:S13]  /*0b80*/  PLOP3.LUT P0, PT, PT, PT, UP0, 0x80, 0x8 ;  /* 0x000000000008781c */ /* 0x000fda0003f0f008 */
[----:B------:R-:W-:Y:S05]  /*0b90*/  @!P0 EXIT ;  /* 0x000000000000894d */ /* 0x000fea0003800000 */
[----:B------:R-:W-:-:S06]  /*0ba0*/  ULOP3.LUT UR5, UR8, UR5, URZ, 0xfc, !UPT ;  /* 0x0000000508057292 */ /* 0x000fcc000f8efcff */
[----:B------:R-:W-:-:S13]  /*0bb0*/  ISETP.LE.AND P0, PT, RZ, UR5, PT ;  /* 0x00000005ff007c0c */ /* 0x000fda000bf03270 */
[----:B------:R-:W-:Y:S05]  /*0bc0*/  @!P0 EXIT ;  /* 0x000000000000894d */ /* 0x000fea0003800000 */
[----:B------:R-:W5:Y:S01]  /*0bd0*/  LDCU.64 UR6, c[0x0][0x3a8] ;  /* 0x00007500ff0677ac */ /* 0x000f620008000a00 */
[----:B0-23--:R-:W0:Y:S01]  /*0be0*/  LDC R3, c[0x0][0x3b8] ;  /* 0x0000ee00ff037b82 */ /* 0x00de220000000800 */
[----:B------:R-:W2:Y:S01]  /*0bf0*/  LDCU UR17, c[0x0][0x3c0] ;  /* 0x00007800ff1177ac */ /* 0x000ea20008000800 */
[----:B-----5:R-:W-:Y:S02]  /*0c00*/  UISETP.GE.AND UP0, UPT, UR6, 0x1, UPT ;  /* 0x000000010600788c */ /* 0x020fe4000bf06270 */
[C---:B0-----:R-:W-:Y:S02]  /*0c10*/  LEA R2, R3.reuse, -UR6, 0x1 ;  /* 0x8000000603027c11 */ /* 0x041fe4000f8e08ff */
[----:B------:R-:W-:Y:S02]  /*0c20*/  LEA R0, R3, -UR7, 0x1 ;  /* 0x8000000703007c11 */ /* 0x000fe4000f8e08ff */
[----:B--2---:R-:W-:Y:S02]  /*0c30*/  IADD3.X R2, PT, PT, R2, UR17, RZ, PT, !PT ;  /* 0x0000001102027c10 */ /* 0x004fe4000bffe4ff */
[----:B------:R-:W-:Y:S01]  /*0c40*/  IADD3.X R0, PT, PT, R0, UR9, RZ, PT, !PT ;  /* 0x0000000900007c10 */ /* 0x000fe2000bffe4ff */
[----:B------:R-:W-:Y:S06]  /*0c50*/  BRA.U !UP0, `(.L_x_8) ;  /* 0x0000001d089c7547 */ /* 0x000fec000b800000 */
[----:B------:R-:W-:-:S09]  /*0c60*/  UISETP.GE.AND UP0, UPT, UR7, 0x1, UPT ;  /* 0x000000010700788c */ /* 0x000fd2000bf06270 */
[----:B------:R-:W-:Y:S05]  /*0c70*/  BRA.U !UP0, `(.L_x_9) ;  /* 0x0000001908a07547 */ /* 0x000fea000b800000 */
[----:B------:R-:W0:Y:S02]  /*0c80*/  LDCU UR16, c[0x0][0x3a0] ;  /* 0x00007400ff1077ac */ /* 0x000e240008000800 */
[----:B0-----:R-:W-:-:S09]  /*0c90*/  UISETP.GE.AND UP0, UPT, UR16, 0x1, UPT ;  /* 0x000000011000788c */ /* 0x001fd2000bf06270 */
[----:B------:R-:W-:Y:S05]  /*0ca0*/  BRA.U !UP0, `(.L_x_10) ;  /* 0x0000001508a07547 */ /* 0x000fea000b800000 */
[----:B------:R-:W0:Y:S01]  /*0cb0*/  LDCU UR5, c[0x0][0x3bc] ;  /* 0x00007780ff0577ac */ /* 0x000e220008000800 */
[----:B------:R-:W-:Y:S02]  /*0cc0*/  UIMAD UR19, UR6, UR7, URZ ;  /* 0x00000007061372a4 */ /* 0x000fe4000f8e02ff */
[----:B------:R-:W-:Y:S02]  /*0cd0*/  UIMAD UR9, UR17, UR9, URZ ;  /* 0x00000009110972a4 */ /* 0x000fe4000f8e02ff */
[----:B------:R-:W-:Y:S02]  /*0ce0*/  ULOP3.LUT UR50, UR16, 0x7, URZ, 0xc0, !UPT ;  /* 0x0000000710327892 */ /* 0x000fe4000f8ec0ff */
[----:B------:R-:W-:Y:S02]  /*0cf0*/  ULOP3.LUT UR51, UR16, 0x3, URZ, 0xc0, !UPT ;  /* 0x0000000310337892 */ /* 0x000fe4000f8ec0ff */
[----:B------:R-:W-:Y:S02]  /*0d00*/  UIMAD UR17, UR18, UR17, URZ ;  /* 0x00000011121172a4 */ /* 0x000fe4000f8e02ff */
[----:B------:R-:W-:-:S02]  /*0d10*/  UIMAD UR19, UR19, UR4, URZ ;  /* 0x00000004131372a4 */ /* 0x000fc4000f8e02ff */
[----:B------:R-:W-:Y:S02]  /*0d20*/  ULOP3.LUT UR16, UR16, 0x7ffffff8, URZ, 0xc0, !UPT ;  /* 0x7ffffff810107892 */ /* 0x000fe4000f8ec0ff */
[----:B0-----:R-:W-:Y:S01]  /*0d30*/  UIMAD UR18, UR18, UR5, URZ ;  /* 0x00000005121272a4 */ /* 0x001fe2000f8e02ff */
[----:B------:R-:W-:-:S11]  /*0d40*/  UMOV UR4, URZ ;  /* 0x000000ff00047c82 */ /* 0x000fd60008000000 */
.L_x_21:
[----:B0-----:R-:W-:-:S05]  /*0d50*/  UMOV UR5, URZ ;  /* 0x000000ff00057c82 */ /* 0x001fca0008000000 */
.L_x_20:
[----:B0-----:R-:W0:Y:S01]  /*0d60*/  LDCU UR20, c[0x0][0x3b8] ;  /* 0x00007700ff1477ac */ /* 0x001e220008000800 */
[----:B------:R-:W2:Y:S01]  /*0d70*/  LDCU UR21, c[0x0][0x3ac] ;  /* 0x00007580ff1577ac */ /* 0x000ea20008000800 */
[----:B------:R-:W-:Y:S01]  /*0d80*/  UMOV UR6, URZ ;  /* 0x000000ff00067c82 */ /* 0x000fe20008000000 */
[----:B0-----:R-:W-:-:S04]  /*0d90*/  UIADD3 UR20, UPT, UPT, UR5, -UR20, URZ ;  /* 0x8000001405147290 */ /* 0x001fc8000fffe0ff */
[----:B--2---:R-:W-:-:S12]  /*0da0*/  UIADD3 UR21, UPT, UPT, UR20, UR21, URZ ;  /* 0x0000001514157290 */ /* 0x004fd8000fffe0ff */
.L_x_19:
[----:B0-----:R-:W0:Y:S01]  /*0db0*/  LDC R0, c[0x0][0x3a4] ;  /* 0x0000e900ff007b82 */ /* 0x001e220000000800 */
[----:B------:R-:W2:Y:S01]  /*0dc0*/  LDCU UR23, c[0x0][0x3b8] ;  /* 0x00007700ff1777ac */ /* 0x000ea20008000800 */
[----:B------:R-:W-:-:S06]  /*0dd0*/  HFMA2 R9, -RZ, RZ, 0, 0 ;  /* 0x00000000ff097431 */ /* 0x000fcc00000001ff */
[----:B------:R-:W3:Y:S08]  /*0de0*/  LDC R3, c[0x0][0x3a8] ;  /* 0x0000ea00ff037b82 */ /* 0x000ef00000000800 */
[----:B------:R-:W3:Y:S01]  /*0df0*/  LDC R2, c[0x0][0x3b8] ;  /* 0x0000ee00ff027b82 */ /* 0x000ee20000000800 */
[----:B--2---:R-:W-:Y:S01]  /*0e00*/  UIADD3 UR23, UPT, UPT, UR6, -UR23, URZ ;  /* 0x8000001706177290 */ /* 0x004fe2000fffe0ff */
[----:B0-----:R-:W-:-:S06]  /*0e10*/  VIADD R0, R0, UR4 ;  /* 0x0000000400007c36 */ /* 0x001fcc0008000000 */
[----:B------:R-:W-:Y:S01]  /*0e20*/  UMOV UR24, UR23 ;  /* 0x0000001700187c82 */ /* 0x000fe20008000000 */
[----:B---3--:R-:W-:-:S05]  /*0e30*/  IMAD R0, R0, R3, R2 ;  /* 0x0000000300007224 */ /* 0x008fca00078e0202 */
[----:B------:R-:W-:-:S15]  /*0e40*/  R2UR UR52, R0 ;  /* 0x00000000003472ca */ /* 0x000fde00000e0000 */
.L_x_18:
[----:B------:R-:W0:Y:S02]  /*0e50*/  LDCU UR39, c[0x0][0x3c0] ;  /* 0x00007800ff2777ac */ /* 0x000e240008000800 */
[----:B0-----:R-:W-:-:S09]  /*0e60*/  UISETP.GE.AND UP0, UPT, UR24, UR39, UPT ;  /* 0x000000271800728c */ /* 0x001fd2000bf06270 */
[----:B------:R-:W-:Y:S05]  /*0e70*/  BRA.U UP0, `(.L_x_11) ;  /* 0x0000001100a07547 */ /* 0x000fea000b800000 */
[----:B------:R-:W0:Y:S01]  /*0e80*/  LDCU UR25, c[0x0][0x3a4] ;  /* 0x00007480ff1977ac */ /* 0x000e220008000800 */
[----:B------:R-:W2:Y:S01]  /*0e90*/  LDCU.64 UR10, c[0x0][0x3a8] ;  /* 0x00007500ff0a77ac */ /* 0x000ea20008000a00 */
[----:B------:R-:W2:Y:S01]  /*0ea0*/  LDCU.64 UR28, c[0x0][0x3b8] ;  /* 0x00007700ff1c77ac */ /* 0x000ea20008000a00 */
[----:B------:R-:W3:Y:S01]  /*0eb0*/  LDCU UR30, c[0x0][0x3b8] ;  /* 0x00007700ff1e77ac */ /* 0x000ee20008000800 */
[----:B------:R-:W5:Y:S01]  /*0ec0*/  LDCU UR33, c[0x0][0x3c0] ;  /* 0x00007800ff2177ac */ /* 0x000f620008000800 */
[----:B0-----:R-:W-:Y:S02]  /*0ed0*/  ULEA UR7, UR25, UR4, 0x1 ;  /* 0x0000000419077291 */ /* 0x001fe4000f8e08ff */
[----:B------:R-:W-:Y:S02]  /*0ee0*/  UIMAD UR12, UR25, 0x3, UR4 ;  /* 0x00000003190c78a4 */ /* 0x000fe4000f8e0204 */
[----:B------:R-:W-:Y:S02]  /*0ef0*/  ULEA UR13, UR25, UR4, 0x2 ;  /* 0x00000004190d7291 */ /* 0x000fe4000f8e10ff */
[----:B------:R-:W-:-:S02]  /*0f00*/  UIMAD UR14, UR25, 0x5, UR4 ;  /* 0x00000005190e78a4 */ /* 0x000fc4000f8e0204 */
[----:B------:R-:W-:Y:S02]  /*0f10*/  UIMAD UR15, UR25, 0x6, UR4 ;  /* 0x00000006190f78a4 */ /* 0x000fe4000f8e0204 */
[----:B--2---:R-:W-:Y:S02]  /*0f20*/  UIMAD UR7, UR7, UR10, UR28 ;  /* 0x0000000a070772a4 */ /* 0x004fe4000f8e021c */
[----:B------:R-:W-:Y:S02]  /*0f30*/  UIMAD UR25, UR25, 0x7, UR4 ;  /* 0x00000007191978a4 */ /* 0x000fe4000f8e0204 */
[----:B------:R-:W-:Y:S02]  /*0f40*/  UIADD3 UR27, UPT, UPT, UR52, -UR6, URZ ;  /* 0x80000006341b7290 */ /* 0x000fe4000fffe0ff */
[----:B------:R-:W-:Y:S02]  /*0f50*/  UIMAD UR26, UR4, UR10, UR28 ;  /* 0x0000000a041a72a4 */ /* 0x000fe4000f8e021c */
[----:B------:R-:W-:-:S02]  /*0f60*/  UIMAD UR12, UR12, UR10, UR28 ;  /* 0x0000000a0c0c72a4 */ /* 0x000fc4000f8e021c */
[----:B------:R-:W-:Y:S02]  /*0f70*/  UIMAD UR13, UR13, UR10, UR28 ;  /* 0x0000000a0d0d72a4 */ /* 0x000fe4000f8e021c */
[----:B------:R-:W-:Y:S02]  /*0f80*/  UIMAD UR14, UR14, UR10, UR28 ;  /* 0x0000000a0e0e72a4 */ /* 0x000fe4000f8e021c */
[----:B------:R-:W-:Y:S02]  /*0f90*/  UIMAD UR15, UR15, UR10, UR28 ;  /* 0x0000000a0f0f72a4 */ /* 0x000fe4000f8e021c */
[----:B---3--:R-:W-:Y:S02]  /*0fa0*/  UIADD3 UR32, UPT, UPT, -UR5, UR30, URZ ;  /* 0x0000001e05207290 */ /* 0x008fe4000fffe1ff */
[----:B------:R-:W-:Y:S02]  /*0fb0*/  UIADD3 UR7, UPT, UPT, UR24, UR7, -UR6 ;  /* 0x0000000718077290 */ /* 0x000fe4000fffe806 */
[----:B------:R-:W-:-:S02]  /*0fc0*/  UIMAD UR10, UR25, UR10, UR28 ;  /* 0x0000000a190a72a4 */ /* 0x000fc4000f8e021c */
[----:B------:R-:W-:Y:S02]  /*0fd0*/  UIADD3 UR25, UPT, UPT, UR27, UR24, URZ ;  /* 0x000000181b197290 */ /* 0x000fe4000fffe0ff */
[----:B------:R-:W-:Y:S02]  /*0fe0*/  UIADD3 UR26, UPT, UPT, UR24, UR26, -UR6 ;  /* 0x0000001a181a7290 */ /* 0x000fe4000fffe806 */
[----:B------:R-:W-:Y:S02]  /*0ff0*/  UIADD3 UR12, UPT, UPT, UR24, UR12, -UR6 ;  /* 0x0000000c180c7290 */ /* 0x000fe4000fffe806 */
[----:B------:R-:W-:Y:S02]  /*1000*/  UIADD3 UR13, UPT, UPT, UR24, UR13, -UR6 ;  /* 0x0000000d180d7290 */ /* 0x000fe4000fffe806 */
[----:B------:R-:W-:Y:S02]  /*1010*/  UIADD3 UR14, UPT, UPT, UR24, UR14, -UR6 ;  /* 0x0000000e180e7290 */ /* 0x000fe4000fffe806 */
[----:B------:R-:W-:-:S02]  /*1020*/  UIADD3 UR15, UPT, UPT, UR24, UR15, -UR6 ;  /* 0x0000000f180f7290 */ /* 0x000fc4000fffe806 */
[----:B------:R-:W-:Y:S02]  /*1030*/  UIMAD UR27, UR7, UR11, UR32 ;  /* 0x0000000b071b72a4 */ /* 0x000fe4000f8e0220 */
[----:B------:R-:W-:Y:S02]  /*1040*/  UIADD3 UR35, UPT, UPT, UR18, 0x3, URZ ;  /* 0x0000000312237890 */ /* 0x000fe4000fffe0ff */
[----:B------:R-:W-:Y:S02]  /*1050*/  UIADD3 UR36, UPT, UPT, UR18, 0x4, URZ ;  /* 0x0000000412247890 */ /* 0x000fe4000fffe0ff */
[----:B------:R-:W-:Y:S02]  /*1060*/  UIADD3 UR37, UPT, UPT, UR18, 0x5, URZ ;  /* 0x0000000512257890 */ /* 0x000fe4000fffe0ff */
[----:B------:R-:W-:Y:S02]  /*1070*/  UIADD3 UR38, UPT, UPT, UR18, 0x6, URZ ;  /* 0x0000000612267890 */ /* 0x000fe4000fffe0ff */
[----:B------:R-:W-:-:S02]  /*1080*/  UIADD3 UR34, UPT, UPT, UR18, 0x2, URZ ;  /* 0x0000000212227890 */ /* 0x000fc4000fffe0ff */
[----:B------:R-:W-:Y:S02]  /*1090*/  UIADD3 UR10, UPT, UPT, UR24, UR10, -UR6 ;  /* 0x0000000a180a7290 */ /* 0x000fe4000fffe806 */
[----:B------:R-:W-:Y:S02]  /*10a0*/  UIADD3 UR7, UPT, UPT, UR18, 0x7, URZ ;  /* 0x0000000712077890 */ /* 0x000fe4000fffe0ff */
[----:B------:R-:W-:Y:S02]  /*10b0*/  UIMAD UR22, UR17, UR29, UR24 ;  /* 0x0000001d111672a4 */ /* 0x000fe4000f8e0218 */
[----:B------:R-:W-:Y:S02]  /*10c0*/  UIMAD UR25, UR25, UR11, UR32 ;  /* 0x0000000b191972a4 */ /* 0x000fe4000f8e0220 */
[----:B------:R-:W-:Y:S02]  /*10d0*/  UIMAD UR26, UR26, UR11, UR32 ;  /* 0x0000000b1a1a72a4 */ /* 0x000fe4000f8e0220 */
[----:B------:R-:W-:-:S02]  /*10e0*/  UIMAD UR28, UR12, UR11, UR32 ;  /* 0x0000000b0c1c72a4 */ /* 0x000fc4000f8e0220 */
[----:B------:R-:W-:Y:S02]  /*10f0*/  UIMAD UR29, UR13, UR11, UR32 ;  /* 0x0000000b0d1d72a4 */ /* 0x000fe4000f8e0220 */
[----:B------:R-:W-:Y:S02]  /*1100*/  UIMAD UR30, UR14, UR11, UR32 ;  /* 0x0000000b0e1e72a4 */ /* 0x000fe4000f8e0220 */
[----:B------:R-:W-:Y:S02]  /*1110*/  UIMAD UR31, UR15, UR11, UR32 ;  /* 0x0000000b0f1f72a4 */ /* 0x000fe4000f8e0220 */
[----:B------:R-:W-:Y:S02]  /*1120*/  UIMAD UR34, UR34, UR39, UR24 ;  /* 0x00000027222272a4 */ /* 0x000fe4000f8e0218 */
[----:B------:R-:W-:Y:S02]  /*1130*/  UIMAD UR35, UR35, UR39, UR24 ;  /* 0x00000027232372a4 */ /* 0x000fe4000f8e0218 */
[----:B------:R-:W-:-:S02]  /*1140*/  UIMAD UR36, UR36, UR39, UR24 ;  /* 0x00000027242472a4 */ /* 0x000fc4000f8e0218 */
[----:B------:R-:W-:Y:S02]  /*1150*/  UIMAD UR37, UR37, UR39, UR24 ;  /* 0x00000027252572a4 */ /* 0x000fe4000f8e0218 */
[----:B------:R-:W-:Y:S02]  /*1160*/  UIMAD UR38, UR38, UR39, UR24 ;  /* 0x00000027262672a4 */ /* 0x000fe4000f8e0218 */
[----:B------:R-:W-:Y:S02]  /*1170*/  UIMAD UR32, UR10, UR11, UR32 ;  /* 0x0000000b0a2072a4 */ /* 0x000fe4000f8e0220 */
[----:B-----5:R-:W-:Y:S02]  /*1180*/  UIMAD UR33, UR18, UR33, UR33 ;  /* 0x00000021122172a4 */ /* 0x020fe4000f8e0221 */
[----:B------:R-:W-:Y:S01]  /*1190*/  UIMAD UR39, UR7, UR39, UR24 ;  /* 0x00000027072772a4 */ /* 0x000fe2000f8e0218 */
[----:B------:R-:W-:-:S11]  /*11a0*/  UMOV UR42, UR20 ;  /* 0x00000014002a7c82 */ /* 0x000fd60008000000 */
.L_x_17:
[----:B------:R-:W0:Y:S01]  /*11b0*/  LDCU UR43, c[0x0][0x3c4] ;  /* 0x00007880ff2b77ac */ /* 0x000e220008000800 */
[----:B------:R-:W-:-:S04]  /*11c0*/  ULOP3.LUT UR7, UR42, UR24, URZ, 0xfc, !UPT ;  /* 0x000000182a077292 */ /* 0x000fc8000f8efcff */
[----:B------:R-:W-:-:S04]  /*11d0*/  UISETP.GT.AND UP0, UPT, UR7, -0x1, UPT ;  /* 0xffffffff0700788c */ /* 0x000fc8000bf04270 */
[----:B0-----:R-:W-:-:S09]  /*11e0*/  UISETP.LT.AND UP0, UPT, UR42, UR43, UP0 ;  /* 0x0000002b2a00728c */ /* 0x001fd20008701270 */
[----:B------:R-:W-:Y:S05]  /*11f0*/  BRA.U !UP0, `(.L_x_12) ;  /* 0x0000000d08b47547 */ /* 0x000fea000b800000 */
[----:B------:R-:W0:Y:S01]  /*1200*/  LDCU UR53, c[0x0][0x3a0] ;  /* 0x00007400ff3577ac */ /* 0x000e220008000800 */
[----:B------:R-:W-:Y:S01]  /*1210*/  UMOV UR7, URZ ;  /* 0x000000ff00077c82 */ /* 0x000fe20008000000 */
[----:B0-----:R-:W-:-:S09]  /*1220*/  UISETP.GE.U32.AND UP0, UPT, UR53, 0x8, UPT ;  /* 0x000000083500788c */ /* 0x001fd2000bf06070 */
[----:B------:R-:W-:Y:S05]  /*1230*/  BRA.U !UP0, `(.L_x_13) ;  /* 0x0000000508b87547 */ /* 0x000fea000b800000 */
[----:B------:R-:W-:Y:S02]  /*1240*/  UIADD3 UR7, UPT, UPT, UR33, UR24, URZ ;  /* 0x0000001821077290 */ /* 0x000fe4000fffe0ff */
[----:B------:R-:W-:Y:S02]  /*1250*/  UIMAD UR12, UR34, UR43, UR42 ;  /* 0x0000002b220c72a4 */ /* 0x000fe4000f8e022a */
[----:B------:R-:W-:Y:S02]  /*1260*/  UIMAD UR13, UR35, UR43, UR42 ;  /* 0x0000002b230d72a4 */ /* 0x000fe4000f8e022a */
[----:B------:R-:W-:Y:S02]  /*1270*/  UIMAD UR14, UR36, UR43, UR42 ;  /* 0x0000002b240e72a4 */ /* 0x000fe4000f8e022a */
[----:B------:R-:W-:Y:S01]  /*1280*/  UIMAD UR15, UR37, UR43, UR42 ;  /* 0x0000002b250f72a4 */ /* 0x000fe2000f8e022a */
[----:B------:R-:W-:Y:S01]  /*1290*/  MOV R3, UR12 ;  /* 0x0000000c00037c02 */ /* 0x000fe20008000f00 */
[----:B------:R-:W-:Y:S01]  /*12a0*/  UIMAD UR44, UR38, UR43, UR42 ;  /* 0x0000002b262c72a4 */ /* 0x000fe2000f8e022a */
[----:B-1--4-:R-:W-:Y:S01]  /*12b0*/  MOV R19, UR13 ;  /* 0x0000000d00137c02 */ /* 0x012fe20008000f00 */
[----:B------:R-:W-:Y:S01]  /*12c0*/  UIMAD UR45, UR39, UR43, UR42 ;  /* 0x0000002b272d72a4 */ /* 0x000fe2000f8e022a */
[----:B------:R-:W-:Y:S01]  /*12d0*/  MOV R4, UR14 ;  /* 0x0000000e00047c02 */ /* 0x000fe20008000f00 */
[----:B------:R-:W-:Y:S01]  /*12e0*/  UIMAD UR46, UR22, UR43, UR42 ;  /* 0x0000002b162e72a4 */ /* 0x000fe2000f8e022a */
[----:B------:R-:W-:Y:S01]  /*12f0*/  MOV R5, UR15 ;  /* 0x0000000f00057c02 */ /* 0x000fe20008000f00 */
[----:B------:R-:W-:Y:S01]  /*1300*/  UIMAD UR7, UR7, UR43, UR42 ;  /* 0x0000002b070772a4 */ /* 0x000fe2000f8e022a */
[----:B------:R-:W-:Y:S01]  /*1310*/  MOV R8, UR44 ;  /* 0x0000002c00087c02 */ /* 0x000fe20008000f00 */
[----:B------:R-:W-:Y:S01]  /*1320*/  UIADD3 UR62, UPT, UPT, -UR16, URZ, URZ ;  /* 0x000000ff103e7290 */ /* 0x000fe2000fffe1ff */
[----:B------:R-:W-:Y:S01]  /*1330*/  MOV R6, UR45 ;  /* 0x0000002d00067c02 */ /* 0x000fe20008000f00 */
[----:B------:R-:W-:Y:S01]  /*1340*/  IMAD.U32 R7, RZ, RZ, UR46 ;  /* 0x0000002eff077e24 */ /* 0x000fe2000f8e00ff */
[----:B------:R-:W-:Y:S01]  /*1350*/  UIADD3 UR54, UPT, UPT, UR25, UR42, URZ ;  /* 0x0000002a19367290 */ /* 0x000fe2000fffe0ff */
[----:B------:R-:W-:Y:S01]  /*1360*/  MOV R25, UR7 ;  /* 0x0000000700197c02 */ /* 0x000fe20008000f00 */
[----:B------:R-:W-:-:S02]  /*1370*/  UIADD3 UR55, UPT, UPT, UR27, UR42, URZ ;  /* 0x0000002a1b377290 */ /* 0x000fc4000fffe0ff */
[----:B------:R-:W-:Y:S02]  /*1380*/  UIADD3 UR56, UPT, UPT, UR28, UR42, URZ ;  /* 0x0000002a1c387290 */ /* 0x000fe4000fffe0ff */
[----:B------:R-:W-:Y:S02]  /*1390*/  UIADD3 UR57, UPT, UPT, UR29, UR42, URZ ;  /* 0x0000002a1d397290 */ /* 0x000fe4000fffe0ff */
[----:B------:R-:W-:Y:S02]  /*13a0*/  UIADD3 UR58, UPT, UPT, UR30, UR42, URZ ;  /* 0x0000002a1e3a7290 */ /* 0x000fe4000fffe0ff */
[----:B------:R-:W-:Y:S02]  /*13b0*/  UIADD3 UR59, UPT, UPT, UR31, UR42, URZ ;  /* 0x0000002a1f3b7290 */ /* 0x000fe4000fffe0ff */
[----:B------:R-:W-:Y:S02]  /*13c0*/  UIADD3 UR60, UPT, UPT, UR32, UR42, URZ ;  /* 0x0000002a203c7290 */ /* 0x000fe4000fffe0ff */
[----:B------:R-:W-:Y:S01]  /*13d0*/  UIADD3 UR61, UPT, UPT, UR26, UR42, URZ ;  /* 0x0000002a1a3d7290 */ /* 0x000fe2000fffe0ff */
[----:B------:R-:W0:Y:S11]  /*13e0*/  LDCU.64 UR10, c[0x0][0x390] ;  /* 0x00007200ff0a77ac */ /* 0x000e360008000a00 */
.L_x_14:
[----:B------:R-:W1:Y:S01]  /*13f0*/  LDC.64 R12, c[0x0][0x380] ;  /* 0x0000e000ff0c7b82 */ /* 0x000e620000000a00 */
[----:B0-----:R-:W-:Y:S02]  /*1400*/  UIMAD.WIDE UR14, UR54, 0x4, UR10 ;  /* 0x00000004360e78a5 */ /* 0x001fe4000f8e020a */
[----:B------:R-:W-:Y:S02]  /*1410*/  UIMAD.WIDE UR12, UR61, 0x4, UR10 ;  /* 0x000000043d0c78a5 */ /* 0x000fe4000f8e020a */
[----:B------:R-:W-:Y:S02]  /*1420*/  UIMAD.WIDE UR44, UR55, 0x4, UR10 ;  /* 0x00000004372c78a5 */ /* 0x000fe4000f8e020a */
[----:B------:R-:W-:Y:S01]  /*1430*/  UIMAD.WIDE UR46, UR56, 0x4, UR10 ;  /* 0x00000004382e78a5 */ /* 0x000fe2000f8e020a */
[----:B------:R-:W-:Y:S01]  /*1440*/  MOV R16, UR14 ;  /* 0x0000000e00107c02 */ /* 0x000fe20008000f00 */
[----:B------:R-:W-:Y:S01]  /*1450*/  UIMAD.WIDE UR48, UR57, 0x4, UR10 ;  /* 0x00000004393078a5 */ /* 0x000fe2000f8e020a */
[----:B------:R-:W-:-:S02]  /*1460*/  MOV R17, UR15 ;  /* 0x0000000f00117c02 */ /* 0x000fc40008000f00 */
[----:B------:R-:W-:Y:S02]  /*1470*/  MOV R26, UR12 ;  /* 0x0000000c001a7c02 */ /* 0x000fe40008000f00 */
[----:B------:R-:W-:Y:S01]  /*1480*/  MOV R27, UR13 ;  /* 0x0000000d001b7c02 */ /* 0x000fe20008000f00 */
[----:B------:R0:W2:Y:S01]  /*1490*/  LDG.E R2, desc[UR40][R16.64] ;  /* 0x0000002810027981 */ /* 0x0000a2000c1e1900 */
[----:B------:R-:W-:Y:S01]  /*14a0*/  MOV R14, UR44 ;  /* 0x0000002c000e7c02 */ /* 0x000fe20008000f00 */
[----:B------:R-:W-:Y:S01]  /*14b0*/  UIMAD.WIDE UR12, UR58, 0x4, UR10 ;  /* 0x000000043a0c78a5 */ /* 0x000fe2000f8e020a */
[----:B------:R-:W-:Y:S01]  /*14c0*/  MOV R15, UR45 ;  /* 0x0000002d000f7c02 */ /* 0x000fe20008000f00 */
[----:B------:R-:W3:Y:S04]  /*14d0*/  LDG.E R26, desc[UR40][R26.64] ;  /* 0x000000281a1a7981 */ /* 0x000ee8000c1e1900 */
[----:B------:R4:W5:Y:S01]  /*14e0*/  LDG.E R0, desc[UR40][R14.64] ;  /* 0x000000280e007981 */ /* 0x000962000c1e1900 */
[----:B-1----:R-:W-:Y:S01]  /*14f0*/  IMAD.WIDE R20, R7, 0x4, R12 ;  /* 0x0000000407147825 */ /* 0x002fe200078e020c */
[----:B0-----:R-:W-:-:S03]  /*1500*/  MOV R17, UR47 ;  /* 0x0000002f00117c02 */ /* 0x001fc60008000f00 */
[----:B------:R-:W-:Y:S01]  /*1510*/  IMAD.U32 R16, RZ, RZ, UR46 ;  /* 0x0000002eff107e24 */ /* 0x000fe2000f8e00ff */
[----:B------:R-:W3:Y:S01]  /*1520*/  LDG.E R24, desc[UR40][R20.64] ;  /* 0x0000002814187981 */ /* 0x000ee2000c1e1900 */
[----:B------:R-:W-:Y:S01]  /*1530*/  IMAD.WIDE R28, R25, 0x4, R12 ;  /* 0x00000004191c7825 */ /* 0x000fe200078e020c */
[----:B----4-:R-:W-:Y:S02]  /*1540*/  MOV R14, UR48 ;  /* 0x00000030000e7c02 */ /* 0x010fe40008000f00 */
[----:B------:R0:W4:Y:S01]  /*1550*/  LDG.E R23, desc[UR40][R16.64] ;  /* 0x0000002810177981 */ /* 0x000122000c1e1900 */
[----:B------:R-:W-:-:S03]  /*1560*/  MOV R15, UR49 ;  /* 0x00000031000f7c02 */ /* 0x000fc60008000f00 */
[----:B------:R-:W2:Y:S01]  /*1570*/  LDG.E R29, desc[UR40][R28.64] ;  /* 0x000000281c1d7981 */ /* 0x000ea2000c1e1900 */
[----:B------:R-:W-:-:S03]  /*1580*/  MOV R10, UR12 ;  /* 0x0000000c000a7c02 */ /* 0x000fc60008000f00 */
[----:B------:R1:W4:Y:S01]  /*1590*/  LDG.E R18, desc[UR40][R14.64] ;  /* 0x000000280e127981 */ /* 0x000322000c1e1900 */
[--C-:B0-----:R-:W-:Y:S01]  /*15a0*/  IMAD.WIDE R16, R3, 0x4, R12.reuse ;  /* 0x0000000403107825 */ /* 0x101fe200078e020c */
[----:B------:R-:W-:Y:S01]  /*15b0*/  MOV R11, UR13 ;  /* 0x0000000d000b7c02 */ /* 0x000fe20008000f00 */
[----:B------:R-:W-:Y:S02]  /*15c0*/  UIMAD.WIDE UR12, UR59, 0x4, UR10 ;  /* 0x000000043b0c78a5 */ /* 0x000fe4000f8e020a */
[--C-:B------:R-:W-:Y:S01]  /*15d0*/  IMAD.WIDE R20, R4, 0x4, R12.reuse ;  /* 0x0000000404147825 */ /* 0x100fe200078e020c */
[----:B------:R0:W5:Y:S03]  /*15e0*/  LDG.E R27, desc[UR40][R16.64] ;  /* 0x00000028101b7981 */ /* 0x000166000c1e1900 */
[--C-:B-1----:R-:W-:Y:S01]  /*15f0*/  IMAD.WIDE R14, R19, 0x4, R12.reuse ;  /* 0x00000004130e7825 */ /* 0x102fe200078e020c */
[----:B------:R-:W4:Y:S04]  /*1600*/  LDG.E R10, desc[UR40][R10.64] ;  /* 0x000000280a0a7981 */ /* 0x000f28000c1e1900 */
[----:B------:R1:W4:Y:S01]  /*1610*/  LDG.E R22, desc[UR40][R14.64] ;  /* 0x000000280e167981 */ /* 0x000322000c1e1900 */
[----:B0-----:R-:W-:-:S03]  /*1620*/  IMAD.WIDE R16, R5, 0x4, R12 ;  /* 0x0000000405107825 */ /* 0x001fc600078e020c */
[----:B------:R0:W4:Y:S01]  /*1630*/  LDG.E R11, desc[UR40][R20.64] ;  /* 0x00000028140b7981 */ /* 0x000122000c1e1900 */
[----:B-1----:R-:W-:-:S03]  /*1640*/  MOV R14, UR12 ;  /* 0x0000000c000e7c02 */ /* 0x002fc60008000f00 */
[----:B------:R-:W4:Y:S01]  /*1650*/  LDG.E R17, desc[UR40][R16.64] ;  /* 0x0000002810117981 */ /* 0x000f22000c1e1900 */
[----:B------:R-:W-:Y:S01]  /*1660*/  MOV R15, UR13 ;  /* 0x0000000d000f7c02 */ /* 0x000fe20008000f00 */
[----:B------:R-:W-:Y:S01]  /*1670*/  UIMAD.WIDE UR12, UR60, 0x4, UR10 ;  /* 0x000000043c0c78a5 */ /* 0x000fe2000f8e020a */
[----:B0-----:R-:W-:-:S03]  /*1680*/  IMAD.WIDE R20, R8, 0x4, R12 ;  /* 0x0000000408147825 */ /* 0x001fc600078e020c */
[----:B------:R-:W4:Y:S01]  /*1690*/  LDG.E R14, desc[UR40][R14.64] ;  /* 0x000000280e0e7981 */ /* 0x000f22000c1e1900 */
[----:B------:R-:W-:-:S03]  /*16a0*/  IMAD.WIDE R12, R6, 0x4, R12 ;  /* 0x00000004060c7825 */ /* 0x000fc600078e020c */
[----:B------:R-:W4:Y:S04]  /*16b0*/  LDG.E R28, desc[UR40][R20.64] ;  /* 0x00000028141c7981 */ /* 0x000f28000c1e1900 */
[----:B------:R0:W4:Y:S02]  /*16c0*/  LDG.E R16, desc[UR40][R12.64] ;  /* 0x000000280c107981 */ /* 0x000124000c1e1900 */
[----:B0-----:R-:W-:Y:S01]  /*16d0*/  MOV R13, UR13 ;  /* 0x0000000d000d7c02 */ /* 0x001fe20008000f00 */
[----:B------:R-:W-:-:S05]  /*16e0*/  IMAD.U32 R12, RZ, RZ, UR12 ;  /* 0x0000000cff0c7e24 */ /* 0x000fca000f8e00ff */
[----:B------:R-:W4:Y:S01]  /*16f0*/  LDG.E R13, desc[UR40][R12.64] ;  /* 0x000000280c0d7981 */ /* 0x000f22000c1e1900 */
[----:B------:R-:W-:-:S04]  /*1700*/  UIADD3 UR62, UPT, UPT, UR62, 0x8, URZ ;  /* 0x000000083e3e7890 */ /* 0x000fc8000fffe0ff */
[----:B------:R-:W-:Y:S01]  /*1710*/  UISETP.NE.AND UP0, UPT, UR62, URZ, UPT ;  /* 0x000000ff3e00728c */ /* 0x000fe2000bf05270 */
[----:B------:R-:W-:Y:S01]  /*1720*/  MOV R20, UR9 ;  /* 0x0000000900147c02 */ /* 0x000fe20008000f00 */
[----:B------:R-:W-:-:S04]  /*1730*/  ULEA UR54, UR19, UR54, 0x3 ;  /* 0x0000003613367291 */ /* 0x000fc8000f8e18ff */
[----:B------:R-:W-:Y:S01]  /*1740*/  IMAD R19, R20, 0x8, R19 ;  /* 0x0000000814137824 */ /* 0x000fe200078e0213 */
[----:B------:R-:W-:Y:S02]  /*1750*/  ULEA UR55, UR19, UR55, 0x3 ;  /* 0x0000003713377291 */ /* 0x000fe4000f8e18ff */
[----:B------:R-:W-:Y:S02]  /*1760*/  ULEA UR56, UR19, UR56, 0x3 ;  /* 0x0000003813387291 */ /* 0x000fe4000f8e18ff */
[----:B------:R-:W-:Y:S02]  /*1770*/  ULEA UR57, UR19, UR57, 0x3 ;  /* 0x0000003913397291 */ /* 0x000fe4000f8e18ff */
[----:B------:R-:W-:Y:S02]  /*1780*/  ULEA UR58, UR19, UR58, 0x3 ;  /* 0x0000003a133a7291 */ /* 0x000fe4000f8e18ff */
[----:B------:R-:W-:Y:S02]  /*1790*/  ULEA UR59, UR19, UR59, 0x3 ;  /* 0x0000003b133b7291 */ /* 0x000fe4000f8e18ff */
[----:B------:R-:W-:-:S02]  /*17a0*/  ULEA UR60, UR19, UR60, 0x3 ;  /* 0x0000003c133c7291 */ /* 0x000fc4000f8e18ff */
[----:B------:R-:W-:Y:S01]  /*17b0*/  ULEA UR61, UR19, UR61, 0x3 ;  /* 0x0000003d133d7291 */ /* 0x000fe2000f8e18ff */
[----:B---3--:R-:W-:-:S04]  /*17c0*/  FFMA R24, R24, R26, R9 ;  /* 0x0000001a18187223 */ /* 0x008fc80000000009 */
[----:B--2---:R-:W-:-:S04]  /*17d0*/  FFMA R2, R29, R2, R24 ;  /* 0x000000021d027223 */ /* 0x004fc80000000018 */
[----:B-----5:R-:W-:-:S04]  /*17e0*/  FFMA R27, R27, R0, R2 ;  /* 0x000000001b1b7223 */ /* 0x020fc80000000002 */
[----:B----4-:R-:W-:-:S04]  /*17f0*/  FFMA R22, R22, R23, R27 ;  /* 0x0000001716167223 */ /* 0x010fc8000000001b */
[----:B------:R-:W-:Y:S01]  /*1800*/  FFMA R18, R11, R18, R22 ;  /* 0x000000120b127223 */ /* 0x000fe20000000016 */
[----:B------:R-:W-:-:S03]  /*1810*/  MOV R9, UR9 ;  /* 0x0000000900097c02 */ /* 0x000fc60008000f00 */
[----:B------:R-:W-:Y:S01]  /*1820*/  FFMA R17, R17, R10, R18 ;  /* 0x0000000a11117223 */ /* 0x000fe20000000012 */
[----:B------:R-:W-:Y:S02]  /*1830*/  MOV R26, UR9 ;  /* 0x00000009001a7c02 */ /* 0x000fe40008000f00 */
[----:B------:R-:W-:Y:S02]  /*1840*/  MOV R24, UR9 ;  /* 0x0000000900187c02 */ /* 0x000fe40008000f00 */
[----:B------:R-:W-:Y:S02]  /*1850*/  MOV R0, UR9 ;  /* 0x0000000900007c02 */ /* 0x000fe40008000f00 */
[----:B------:R-:W-:Y:S01]  /*1860*/  MOV R11, UR9 ;  /* 0x00000009000b7c02 */ /* 0x000fe20008000f00 */
[----:B------:R-:W-:Y:S01]  /*1870*/  FFMA R17, R28, R14, R17 ;  /* 0x0000000e1c117223 */ /* 0x000fe20000000011 */
[C---:B------:R-:W-:Y:S02]  /*1880*/  LEA R4, R9.reuse, R4, 0x3 ;  /* 0x0000000409047211 */ /* 0x040fe400078e18ff */
[----:B------:R-:W-:-:S02]  /*1890*/  LEA R8, R9, R8, 0x3 ;  /* 0x0000000809087211 */ /* 0x000fc400078e18ff */
[----:B------:R-:W-:Y:S02]  /*18a0*/  LEA R25, R26, R25, 0x3 ;  /* 0x000000191a197211 */ /* 0x000fe400078e18ff */
[----:B------:R-:W-:Y:S02]  /*18b0*/  LEA R3, R24, R3, 0x3 ;  /* 0x0000000318037211 */ /* 0x000fe400078e18ff */
[C---:B------:R-:W-:Y:S02]  /*18c0*/  LEA R5, R0.reuse, R5, 0x3 ;  /* 0x0000000500057211 */ /* 0x040fe400078e18ff */
[----:B------:R-:W-:Y:S02]  /*18d0*/  LEA R6, R11, R6, 0x3 ;  /* 0x000000060b067211 */ /* 0x000fe400078e18ff */
[----:B------:R-:W-:Y:S01]  /*18e0*/  LEA R7, R0, R7, 0x3 ;  /* 0x0000000700077211 */ /* 0x000fe200078e18ff */
[----:B------:R-:W-:Y:S01]  /*18f0*/  FFMA R9, R16, R13, R17 ;  /* 0x0000000d10097223 */ /* 0x000fe20000000011 */
[----:B------:R-:W-:Y:S06]  /*1900*/  BRA.U UP0, `(.L_x_14) ;  /* 0xfffffff900b87547 */ /* 0x000fec000b83ffff */
[----:B------:R-:W-:-:S05]  /*1910*/  UMOV UR7, UR16 ;  /* 0x0000001000077c82 */ /* 0x000fca0008000000 */
.L_x_13:
[----:B------:R-:W-:-:S09]  /*1920*/  UISETP.NE.AND UP0, UPT, UR50, URZ, UPT ;  /* 0x000000ff3200728c */ /* 0x000fd2000bf05270 */
[----:B------:R-:W-:Y:S05]  /*1930*/  BRA.U !UP0, `(.L_x_12) ;  /* 0x0000000508e47547 */ /* 0x000fea000b800000 */
[----:B------:R-:W-:Y:S02]  /*1940*/  UIADD3 UR10, UPT, UPT, UR50, -0x1, URZ ;  /* 0xffffffff320a7890 */ /* 0x000fe4000fffe0ff */
[----:B------:R-:W-:Y:S02]  /*1950*/  UISETP.NE.AND UP1, UPT, UR51, URZ, UPT ;  /* 0x000000ff3300728c */ /* 0x000fe4000bf25270 */
[----:B------:R-:W-:-:S09]  /*1960*/  UISETP.GE.U32.AND UP0, UPT, UR10, 0x3, UPT ;  /* 0x000000030a00788c */ /* 0x000fd2000bf06070 */
[----:B------:R-:W-:Y:S05]  /*1970*/  BRA.U !UP0, `(.L_x_15) ;  /* 0x0000000108e47547 */ /* 0x000fea000b800000 */
[----:B------:R-:W0:Y:S01]  /*1980*/  LDCU UR48, c[0x0][0x3a4] ;  /* 0x00007480ff3077ac */ /* 0x000e220008000800 */
[----:B------:R-:W2:Y:S01]  /*1990*/  LDC.64 R4, c[0x0][0x380] ;  /* 0x0000e000ff047b82 */ /* 0x000ea20000000a00 */
[----:B------:R-:W3:Y:S01]  /*19a0*/  LDCU UR47, c[0x0][0x3c0] ;  /* 0x00007800ff2f77ac */ /* 0x000ee20008000800 */
[----:B------:R-:W5:Y:S06]  /*19b0*/  LDCU.64 UR10, c[0x0][0x3a8] ;  /* 0x00007500ff0a77ac */ /* 0x000f6c0008000a00 */
[----:B------:R-:W2:Y:S01]  /*19c0*/  LDC.64 R2, c[0x0][0x390] ;  /* 0x0000e400ff027b82 */ /* 0x000ea20000000a00 */
[----:B------:R-:W-:-:S02]  /*19d0*/  UIADD3 UR12, UPT, UPT, UR18, UR7, URZ ;  /* 0x00000007120c7290 */ /* 0x000fc4000fffe0ff */
[----:B------:R-:W-:Y:S02]  /*19e0*/  UIADD3 UR14, UPT, UPT, -UR23, UR24, URZ ;  /* 0x00000018170e7290 */ /* 0x000fe4000fffe1ff */
[----:B------:R-:W-:Y:S02]  /*19f0*/  UIADD3 UR44, UPT, UPT, -UR20, UR42, URZ ;  /* 0x0000002a142c7290 */ /* 0x000fe4000fffe1ff */
[----:B0-----:R-:W-:Y:S02]  /*1a00*/  UIMAD UR13, UR7, UR48, UR4 ;  /* 0x00000030070d72a4 */ /* 0x001fe4000f8e0204 */
[----:B---3--:R-:W-:Y:S02]  /*1a10*/  UIMAD UR12, UR12, UR47, UR24 ;  /* 0x0000002f0c0c72a4 */ /* 0x008fe4000f8e0218 */
[----:B-----5:R-:W-:Y:S02]  /*1a20*/  UIMAD UR15, UR13, UR10, UR14 ;  /* 0x0000000a0d0f72a4 */ /* 0x020fe4000f8e020e */
[----:B------:R-:W-:-:S02]  /*1a30*/  UIADD3 UR13, UPT, UPT, UR13, UR48, URZ ;  /* 0x000000300d0d7290 */ /* 0x000fc4000fffe0ff */
[----:B------:R-:W-:Y:S02]  /*1a40*/  UIMAD UR46, UR12, UR43, UR42 ;  /* 0x0000002b0c2e72a4 */ /* 0x000fe4000f8e022a */
[----:B------:R-:W-:Y:S02]  /*1a50*/  UIADD3 UR12, UPT, UPT, UR12, UR47, URZ ;  /* 0x0000002f0c0c7290 */ /* 0x000fe4000fffe0ff */
[----:B------:R-:W-:Y:S02]  /*1a60*/  UIMAD UR45, UR13, UR10, UR14 ;  /* 0x0000000a0d2d72a4 */ /* 0x000fe4000f8e020e */
[----:B------:R-:W-:Y:S01]  /*1a70*/  UIADD3 UR13, UPT, UPT, UR13, UR48, URZ ;  /* 0x000000300d0d7290 */ /* 0x000fe2000fffe0ff */
[----:B-1--4-:R-:W-:Y:S01]  /*1a80*/  IMAD.U32 R11, RZ, RZ, UR46 ;  /* 0x0000002eff0b7e24 */ /* 0x012fe2000f8e00ff */
[----:B------:R-:W-:Y:S02]  /*1a90*/  UIMAD UR15, UR15, UR11, UR44 ;  /* 0x0000000b0f0f72a4 */ /* 0x000fe4000f8e022c */
[----:B------:R-:W-:Y:S01]  /*1aa0*/  UIMAD UR49, UR12, UR43, UR42 ;  /* 0x0000002b0c3172a4 */ /* 0x000fe2000f8e022a */
[----:B--2---:R-:W-:Y:S01]  /*1ab0*/  IMAD.WIDE R10, R11, 0x4, R4 ;  /* 0x000000040b0a7825 */ /* 0x004fe200078e0204 */
[----:B------:R-:W-:-:S02]  /*1ac0*/  UIADD3 UR12, UPT, UPT, UR12, UR47, URZ ;  /* 0x0000002f0c0c7290 */ /* 0x000fc4000fffe0ff */
[----:B------:R-:W-:Y:S01]  /*1ad0*/  UIMAD UR46, UR13, UR10, UR14 ;  /* 0x0000000a0d2e72a4 */ /* 0x000fe2000f8e020e */
[----:B------:R-:W-:Y:S01]  /*1ae0*/  MOV R13, UR15 ;  /* 0x0000000f000d7c02 */ /* 0x000fe20008000f00 */
[----:B------:R-:W-:Y:S01]  /*1af0*/  UIMAD UR45, UR45, UR11, UR44 ;  /* 0x0000000b2d2d72a4 */ /* 0x000fe2000f8e022c */
[----:B------:R-:W-:Y:S01]  /*1b00*/  MOV R7, UR49 ;  /* 0x0000003100077c02 */ /* 0x000fe20008000f00 */
[----:B------:R-:W-:Y:S01]  /*1b10*/  UIADD3 UR13, UPT, UPT, UR13, UR48, URZ ;  /* 0x000000300d0d7290 */ /* 0x000fe2000fffe0ff */
[----:B------:R-:W2:Y:S01]  /*1b20*/  LDG.E R0, desc[UR40][R10.64] ;  /* 0x000000280a007981 */ /* 0x000ea2000c1e1900 */
[----:B------:R-:W-:Y:S02]  /*1b30*/  UIMAD UR54, UR12, UR43, UR42 ;  /* 0x0000002b0c3672a4 */ /* 0x000fe4000f8e022a */
[----:B------:R-:W-:Y:S02]  /*1b40*/  UIADD3 UR12, UPT, UPT, UR12, UR47, URZ ;  /* 0x0000002f0c0c7290 */ /* 0x000fe4000fffe0ff */
[----:B------:R-:W-:Y:S01]  /*1b50*/  UIMAD UR46, UR46, UR11, UR44 ;  /* 0x0000000b2e2e72a4 */ /* 0x000fe2000f8e022c */
[----:B------:R-:W-:Y:S01]  /*1b60*/  MOV R15, UR45 ;  /* 0x0000002d000f7c02 */ /* 0x000fe20008000f00 */
[----:B------:R-:W-:Y:S01]  /*1b70*/  UIMAD UR13, UR13, UR10, UR14 ;  /* 0x0000000a0d0d72a4 */ /* 0x000fe2000f8e020e */
[----:B------:R-:W-:Y:S01]  /*1b80*/  IMAD.WIDE R6, R7, 0x4, R4 ;  /* 0x0000000407067825 */ /* 0x000fe200078e0204 */
[----:B------:R-:W-:-:S02]  /*1b90*/  UIMAD UR12, UR12, UR43, UR42 ;  /* 0x0000002b0c0c72a4 */ /* 0x000fc4000f8e022a */
[----:B------:R-:W-:Y:S01]  /*1ba0*/  UIMAD UR13, UR13, UR11, UR44 ;  /* 0x0000000b0d0d72a4 */ /* 0x000fe2000f8e022c */
[--C-:B------:R-:W-:Y:S01]  /*1bb0*/  IMAD.WIDE R12, R13, 0x4, R2.reuse ;  /* 0x000000040d0c7825 */ /* 0x100fe200078e0202 */
[----:B------:R-:W-:Y:S01]  /*1bc0*/  MOV R17, UR54 ;  /* 0x0000003600117c02 */ /* 0x000fe20008000f00 */
[----:B------:R0:W3:Y:S01]  /*1bd0*/  LDG.E R6, desc[UR40][R6.64] ;  /* 0x0000002806067981 */ /* 0x0000e2000c1e1900 */
[----:B------:R-:W-:Y:S01]  /*1be0*/  MOV R19, UR46 ;  /* 0x0000002e00137c02 */ /* 0x000fe20008000f00 */
[----:B------:R-:W-:Y:S01]  /*1bf0*/  IMAD.WIDE R14, R15, 0x4, R2 ;  /* 0x000000040f0e7825 */ /* 0x000fe200078e0202 */
[----:B------:R-:W-:Y:S01]  /*1c00*/  MOV R21, UR12 ;  /* 0x0000000c00157c02 */ /* 0x000fe20008000f00 */
[----:B------:R-:W2:Y:S02]  /*1c10*/  LDG.E R12, desc[UR40][R12.64] ;  /* 0x000000280c0c7981 */ /* 0x000ea4000c1e1900 */
[----:B------:R-:W-:Y:S02]  /*1c20*/  IMAD.WIDE R16, R17, 0x4, R4 ;  /* 0x0000000411107825 */ /* 0x000fe400078e0204 */
[----:B------:R-:W3:Y:S01]  /*1c30*/  LDG.E R14, desc[UR40][R14.64] ;  /* 0x000000280e0e7981 */ /* 0x000ee2000c1e1900 */
[----:B0-----:R-:W-:Y:S01]  /*1c40*/  MOV R7, UR13 ;  /* 0x0000000d00077c02 */ /* 0x001fe20008000f00 */
[----:B------:R-:W-:-:S02]  /*1c50*/  IMAD.WIDE R10, R19, 0x4, R2 ;  /* 0x00000004130a7825 */ /* 0x000fc400078e0202 */
[----:B------:R-:W4:Y:S02]  /*1c60*/  LDG.E R17, desc[UR40][R16.64] ;  /* 0x0000002810117981 */ /* 0x000f24000c1e1900 */
[----:B------:R-:W-:Y:S02]  /*1c70*/  IMAD.WIDE R4, R21, 0x4, R4 ;  /* 0x0000000415047825 */ /* 0x000fe400078e0204 */
[----:B------:R-:W4:Y:S02]  /*1c80*/  LDG.E R10, desc[UR40][R10.64] ;  /* 0x000000280a0a7981 */ /* 0x000f24000c1e1900 */
[----:B------:R-:W-:Y:S02]  /*1c90*/  IMAD.WIDE R2, R7, 0x4, R2 ;  /* 0x0000000407027825 */ /* 0x000fe400078e0202 */
[----:B------:R-:W5:Y:S04]  /*1ca0*/  LDG.E R5, desc[UR40][R4.64] ;  /* 0x0000002804057981 */ /* 0x000f68000c1e1900 */
[----:B------:R-:W5:Y:S01]  /*1cb0*/  LDG.E R2, desc[UR40][R2.64] ;  /* 0x0000002802027981 */ /* 0x000f62000c1e1900 */
[----:B------:R-:W-:Y:S01]  /*1cc0*/  UIADD3 UR7, UPT, UPT, UR7, 0x4, URZ ;  /* 0x0000000407077890 */ /* 0x000fe2000fffe0ff */
[----:B--2---:R-:W-:-:S04]  /*1cd0*/  FFMA R9, R0, R12, R9 ;  /* 0x0000000c00097223 */ /* 0x004fc80000000009 */
[----:B---3--:R-:W-:-:S04]  /*1ce0*/  FFMA R6, R6, R14, R9 ;  /* 0x0000000e06067223 */ /* 0x008fc80000000009 */
[----:B----4-:R-:W-:-:S04]  /*1cf0*/  FFMA R6, R17, R10, R6 ;  /* 0x0000000a11067223 */ /* 0x010fc80000000006 */
[----:B-----5:R-:W-:-:S07]  /*1d00*/  FFMA R9, R5, R2, R6 ;  /* 0x0000000205097223 */ /* 0x020fce0000000006 */
.L_x_15:
[----:B------:R-:W-:Y:S05]  /*1d10*/  BRA.U !UP1, `(.L_x_12) ;  /* 0x0000000109ec7547 */ /* 0x000fea000b800000 */
[----:B------:R-:W-:Y:S02]  /*1d20*/  UISETP.NE.AND UP0, UPT, UR51, 0x1, UPT ;  /* 0x000000013300788c */ /* 0x000fe4000bf05270 */
[----:B------:R-:W-:-:S07]  /*1d30*/  ULOP3.LUT UP1, URZ, UR53, 0x1, URZ, 0xc0, !UPT ;  /* 0x0000000135ff7892 */ /* 0x000fce000f82c0ff */
        /* <DEDUP_REMOVED lines=11> */
[----:B------:R-:W-:Y:S02]  /*1df0*/  UIADD3 UR14, UPT, UPT, UR15, UR14, URZ ;  /* 0x0000000e0f0e7290 */ /* 0x000fe4000fffe0ff */
[----:B-----5:R-:W-:-:S02]  /*1e00*/  UIMAD UR45, UR15, UR10, UR44 ;  /* 0x0000000a0f2d72a4 */ /* 0x020fc4000f8e022c */
[----:B------:R-:W-:Y:S02]  /*1e10*/  UIMAD UR47, UR12, UR43, UR42 ;  /* 0x0000002b0c2f72a4 */ /* 0x000fe4000f8e022a */
[----:B------:R-:W-:Y:S02]  /*1e20*/  UIADD3 UR12, UPT, UPT, UR12, UR13, URZ ;  /* 0x0000000d0c0c7290 */ /* 0x000fe4000fffe0ff */
[----:B------:R-:W-:Y:S02]  /*1e30*/  UIMAD UR45, UR45, UR11, UR46 ;  /* 0x0000000b2d2d72a4 */ /* 0x000fe4000f8e022e */
[----:B------:R-:W-:Y:S01]  /*1e40*/  UIMAD UR14, UR14, UR10, UR44 ;  /* 0x0000000a0e0e72a4 */ /* 0x000fe2000f8e022c */
[----:B------:R-:W-:Y:S01]  /*1e50*/  IMAD.U32 R5, RZ, RZ, UR47 ;  /* 0x0000002fff057e24 */ /* 0x000fe2000f8e00ff */
[----:B------:R-:W-:Y:S02]  /*1e60*/  UIMAD UR12, UR12, UR43, UR42 ;  /* 0x0000002b0c0c72a4 */ /* 0x000fe4000f8e022a */
[----:B------:R-:W-:Y:S01]  /*1e70*/  UIMAD UR14, UR14, UR11, UR46 ;  /* 0x0000000b0e0e72a4 */ /* 0x000fe2000f8e022e */
[----:B-1--4-:R-:W-:Y:S01]  /*1e80*/  MOV R11, UR45 ;  /* 0x0000002d000b7c02 */ /* 0x012fe20008000f00 */
[----:B--2---:R-:W-:-:S02]  /*1e90*/  IMAD.WIDE R4, R5, 0x4, R2 ;  /* 0x0000000405047825 */ /* 0x004fc400078e0202 */
[----:B------:R-:W-:Y:S02]  /*1ea0*/  MOV R15, UR12 ;  /* 0x0000000c000f7c02 */ /* 0x000fe40008000f00 */
[----:B------:R-:W-:Y:S01]  /*1eb0*/  MOV R13, UR14 ;  /* 0x0000000e000d7c02 */ /* 0x000fe20008000f00 */
[----:B------:R-:W-:Y:S01]  /*1ec0*/  IMAD.WIDE R10, R11, 0x4, R6 ;  /* 0x000000040b0a7825 */ /* 0x000fe200078e0206 */
[----:B------:R-:W2:Y:S03]  /*1ed0*/  LDG.E R4, desc[UR40][R4.64] ;  /* 0x0000002804047981 */ /* 0x000ea6000c1e1900 */
[----:B------:R-:W-:Y:S02]  /*1ee0*/  IMAD.WIDE R2, R15, 0x4, R2 ;  /* 0x000000040f027825 */ /* 0x000fe400078e0202 */
[----:B------:R-:W2:Y:S02]  /*1ef0*/  LDG.E R10, desc[UR40][R10.64] ;  /* 0x000000280a0a7981 */ /* 0x000ea4000c1e1900 */
[----:B------:R-:W-:-:S02]  /*1f00*/  IMAD.WIDE R6, R13, 0x4, R6 ;  /* 0x000000040d067825 */ /* 0x000fc400078e0206 */
[----:B------:R-:W3:Y:S04]  /*1f10*/  LDG.E R2, desc[UR40][R2.64] ;  /* 0x0000002802027981 */ /* 0x000ee8000c1e1900 */
[----:B------:R-:W3:Y:S01]  /*1f20*/  LDG.E R6, desc[UR40][R6.64] ;  /* 0x0000002806067981 */ /* 0x000ee2000c1e1900 */
[----:B------:R-:W-:Y:S01]  /*1f30*/  UIADD3 UR7, UPT, UPT, UR7, 0x2, URZ ;  /* 0x0000000207077890 */ /* 0x000fe2000fffe0ff */
[----:B--2---:R-:W-:-:S04]  /*1f40*/  FFMA R9, R4, R10, R9 ;  /* 0x0000000a04097223 */ /* 0x004fc80000000009 */
[----:B---3--:R-:W-:-:S07]  /*1f50*/  FFMA R9, R2, R6, R9 ;  /* 0x0000000602097223 */ /* 0x008fce0000000009 */
.L_x_16:
[----:B------:R-:W-:Y:S05]  /*1f60*/  BRA.U !UP1, `(.L_x_12) ;  /* 0x0000000109587547 */ /* 0x000fea000b800000 */
[----:B------:R-:W0:Y:S01]  /*1f70*/  LDCU UR46, c[0x0][0x3a4] ;  /* 0x00007480ff2e77ac */ /* 0x000e220008000800 */
[----:B------:R-:W2:Y:S01]  /*1f80*/  LDCU UR45, c[0x0][0x3c0] ;  /* 0x00007800ff2d77ac */ /* 0x000ea20008000800 */
[----:B------:R-:W3:Y:S01]  /*1f90*/  LDCU.64 UR12, c[0x0][0x3a8] ;  /* 0x00007500ff0c77ac */ /* 0x000ee20008000a00 */
[----:B------:R-:W5:Y:S01]  /*1fa0*/  LDCU.64 UR14, c[0x0][0x380] ;  /* 0x00007000ff0e77ac */ /* 0x000f620008000a00 */
[----:B------:R-:W1:Y:S01]  /*1fb0*/  LDCU.64 UR10, c[0x0][0x390] ;  /* 0x00007200ff0a77ac */ /* 0x000e620008000a00 */
[----:B------:R-:W-:Y:S02]  /*1fc0*/  UIADD3 UR44, UPT, UPT, UR18, UR7, URZ ;  /* 0x00000007122c7290 */ /* 0x000fe4000fffe0ff */
[----:B------:R-:W-:Y:S02]  /*1fd0*/  UIADD3 UR47, UPT, UPT, -UR23, UR24, URZ ;  /* 0x00000018172f7290 */ /* 0x000fe4000fffe1ff */
[----:B0-----:R-:W-:Y:S02]  /*1fe0*/  UIMAD UR7, UR7, UR46, UR4 ;  /* 0x0000002e070772a4 */ /* 0x001fe4000f8e0204 */
[----:B------:R-:W-:-:S02]  /*1ff0*/  UIADD3 UR46, UPT, UPT, -UR20, UR42, URZ ;  /* 0x0000002a142e7290 */ /* 0x000fc4000fffe1ff */
[----:B--2---:R-:W-:Y:S02]  /*2000*/  UIMAD UR44, UR44, UR45, UR24 ;  /* 0x0000002d2c2c72a4 */ /* 0x004fe4000f8e0218 */
[----:B---3--:R-:W-:Y:S02]  /*2010*/  UIMAD UR7, UR7, UR12, UR47 ;  /* 0x0000000c070772a4 */ /* 0x008fe4000f8e022f */
[----:B------:R-:W-:Y:S02]  /*2020*/  UIMAD UR44, UR44, UR43, UR42 ;  /* 0x0000002b2c2c72a4 */ /* 0x000fe4000f8e022a */
[----:B------:R-:W-:Y:S02]  /*2030*/  UIMAD UR7, UR7, UR13, UR46 ;  /* 0x0000000d070772a4 */ /* 0x000fe4000f8e022e */
[----:B-----5:R-:W-:Y:S02]  /*2040*/  UIMAD.WIDE UR14, UR44, 0x4, UR14 ;  /* 0x000000042c0e78a5 */ /* 0x020fe4000f8e020e */
[----:B-1----:R-:W-:-:S04]  /*2050*/  UIMAD.WIDE UR10, UR7, 0x4, UR10 ;  /* 0x00000004070a78a5 */ /* 0x002fc8000f8e020a */
[----:B------:R-:W-:Y:S02]  /*2060*/  MOV R2, UR14 ;  /* 0x0000000e00027c02 */ /* 0x000fe40008000f00 */
[----:B------:R-:W-:Y:S02]  /*2070*/  MOV R4, UR10 ;  /* 0x0000000a00047c02 */ /* 0x000fe40008000f00 */
[----:B------:R-:W-:Y:S02]  /*2080*/  MOV R3, UR15 ;  /* 0x0000000f00037c02 */ /* 0x000fe40008000f00 */
[----:B------:R-:W-:-:S03]  /*2090*/  MOV R5, UR11 ;  /* 0x0000000b00057c02 */ /* 0x000fc60008000f00 */
[----:B------:R-:W2:Y:S04]  /*20a0*/  LDG.E R2, desc[UR40][R2.64] ;  /* 0x0000002802027981 */ /* 0x000ea8000c1e1900 */
[----:B------:R-:W2:Y:S02]  /*20b0*/  LDG.E R4, desc[UR40][R4.64] ;  /* 0x0000002804047981 */ /* 0x000ea4000c1e1900 */
[----:B--2---:R-:W-:-:S07]  /*20c0*/  FFMA R9, R2, R4, R9 ;  /* 0x0000000402097223 */ /* 0x004fce0000000009 */
.L_x_12:
[----:B------:R-:W-:-:S04]  /*20d0*/  UIADD3 UR42, UPT, UPT, UR42, 0x1, URZ ;  /* 0x000000012a2a7890 */ /* 0x000fc8000fffe0ff */
[----:B------:R-:W-:-:S09]  /*20e0*/  UISETP.GE.AND UP0, UPT, UR42, UR21, UPT ;  /* 0x000000152a00728c */ /* 0x000fd2000bf06270 */
[----:B------:R-:W-:Y:S05]  /*20f0*/  BRA.U !UP0, `(.L_x_17) ;  /* 0xfffffff1082c7547 */ /* 0x000fea000b83ffff */
.L_x_11:
[----:B------:R-:W0:Y:S01]  /*2100*/  LDCU UR7, c[0x0][0x3a8] ;  /* 0x00007500ff0777ac */ /* 0x000e220008000800 */
[----:B------:R-:W-:Y:S02]  /*2110*/  UIADD3 UR24, UPT, UPT, UR24, 0x1, URZ ;  /* 0x0000000118187890 */ /* 0x000fe4000fffe0ff */
[----:B0-----:R-:W-:-:S04]  /*2120*/  UIADD3 UR7, UPT, UPT, UR23, UR7, URZ ;  /* 0x0000000717077290 */ /* 0x001fc8000fffe0ff */
[----:B------:R-:W-:-:S09]  /*2130*/  UISETP.GE.AND UP0, UPT, UR24, UR7, UPT ;  /* 0x000000071800728c */ /* 0x000fd2000bf06270 */
[----:B------:R-:W-:Y:S05]  /*2140*/  BRA.U !UP0, `(.L_x_18) ;  /* 0xffffffed08407547 */ /* 0x000fea000b83ffff */
[----:B------:R-:W0:Y:S01]  /*2150*/  LDCU UR10, c[0x0][0x3b8] ;  /* 0x00007700ff0a77ac */ /* 0x000e220008000800 */
[----:B------:R-:W2:Y:S01]  /*2160*/  S2UR UR7, SR_CTAID.X ;  /* 0x00000000000779c3 */ /* 0x000ea20000002500 */
[----:B------:R-:W0:Y:S01]  /*2170*/  LDCU UR11, c[0x0][0x3a8] ;  /* 0x00007500ff0b77ac */ /* 0x000e220008000800 */
[----:B------:R-:W2:Y:S01]  /*2180*/  LDCU UR13, c[0x0][0x3a4] ;  /* 0x00007480ff0d77ac */ /* 0x000ea20008000800 */
[----:B------:R-:W3:Y:S01]  /*2190*/  LDCU UR12, c[0x0][0x3c0] ;  /* 0x00007800ff0c77ac */ /* 0x000ee20008000800 */
[----:B0-----:R-:W-:Y:S02]  /*21a0*/  ULEA UR10, UR10, -UR11, 0x1 ;  /* 0x8000000b0a0a7291 */ /* 0x001fe4000f8e08ff */
[----:B--2---:R-:W-:Y:S02]  /*21b0*/  UIMAD UR7, UR7, UR13, UR4 ;  /* 0x0000000d070772a4 */ /* 0x004fe4000f8e0204 */
[----:B---3--:R-:W-:-:S07]  /*21c0*/  UIADD3 UR12, UPT, UPT, UR10, UR12, URZ ;  /* 0x0000000c0a0c7290 */ /* 0x008fce000fffe0ff */
[----:B------:R-:W0:Y:S01]  /*21d0*/  LDCU.64 UR10, c[0x0][0x398] ;  /* 0x00007300ff0a77ac */ /* 0x000e220008000a00 */
[----:B------:R-:W-:Y:S02]  /*21e0*/  UIMAD UR7, UR12, UR7, UR7 ;  /* 0x000000070c0772a4 */ /* 0x000fe4000f8e0207 */
[----:B------:R-:W-:Y:S02]  /*21f0*/  UISETP.NE.AND UP0, UPT, UR6, UR12, UPT ;  /* 0x0000000c0600728c */ /* 0x000fe4000bf05270 */
[----:B------:R-:W-:-:S04]  /*2200*/  UIADD3 UR7, UPT, UPT, UR7, UR6, URZ ;  /* 0x0000000607077290 */ /* 0x000fc8000fffe0ff */
[----:B------:R-:W-:-:S04]  /*2210*/  UIMAD UR7, UR8, UR7, UR7 ;  /* 0x00000007080772a4 */ /* 0x000fc8000f8e0207 */
[----:B------:R-:W-:-:S04]  /*2220*/  UIADD3 UR7, UPT, UPT, UR7, UR5, URZ ;  /* 0x0000000507077290 */ /* 0x000fc8000fffe0ff */
[----:B0-----:R-:W-:Y:S02]  /*2230*/  UIMAD.WIDE UR10, UR7, 0x4, UR10 ;  /* 0x00000004070a78a5 */ /* 0x001fe4000f8e020a */
[----:B------:R-:W-:-:S04]  /*2240*/  UIADD3 UR7, UPT, UPT, UR6, 0x1, URZ ;  /* 0x0000000106077890 */ /* 0x000fc8000fffe0ff */
[----:B------:R-:W-:Y:S01]  /*2250*/  IMAD.U32 R2, RZ, RZ, UR10 ;  /* 0x0000000aff027e24 */ /* 0x000fe2000f8e00ff */
[----:B------:R-:W-:Y:S02]  /*2260*/  MOV R3, UR11 ;  /* 0x0000000b00037c02 */ /* 0x000fe40008000f00 */
[----:B------:R-:W-:-:S03]  /*2270*/  UMOV UR6, UR7 ;  /* 0x0000000700067c82 */ /* 0x000fc60008000000 */
[----:B------:R0:W-:Y:S01]  /*2280*/  STG.E desc[UR40][R2.64], R9 ;  /* 0x0000000902007986 */ /* 0x0001e2000c101928 */
[----:B------:R-:W-:Y:S05]  /*2290*/  BRA.U UP0, `(.L_x_19) ;  /* 0xffffffe900c47547 */ /* 0x000fea000b83ffff */
[----:B------:R-:W-:Y:S02]  /*22a0*/  UISETP.NE.AND UP0, UPT, UR5, UR8, UPT ;  /* 0x000000080500728c */ /* 0x000fe4000bf05270 */
[----:B------:R-:W-:-:S07]  /*22b0*/  UIADD3 UR6, UPT, UPT, UR5, 0x1, URZ ;  /* 0x0000000105067890 */ /* 0x000fce000fffe0ff */
[----:B------:R-:W-:Y:S01]  /*22c0*/  UMOV UR5, UR6 ;  /* 0x0000000600057c82 */ /* 0x000fe20008000000 */
[----:B------:R-:W-:Y:S05]  /*22d0*/  BRA.U UP0, `(.L_x_20) ;  /* 0xffffffe900a07547 */ /* 0x000fea000b83ffff */
[----:B------:R-:W-:-:S04]  /*22e0*/  UIADD3 UR4, UPT, UPT, UR4, 0x1, URZ ;  /* 0x0000000104047890 */ /* 0x000fc8000fffe0ff */
[----:B------:R-:W-:-:S06]  /*22f0*/  UISETP.NE.AND UP0, UPT, UR4, UR13, UPT ;  /* 0x0000000d0400728c */ /* 0x000fcc000bf05270 */
[----:B------:R-:W-:-:S13]  /*2300*/  PLOP3.LUT P0, PT, PT, PT, UP0, 0x80, 0x8 ;  /* 0x000000000008781c */ /* 0x000fda0003f0f008 */
[----:B------:R-:W-:Y:S05]  /*2310*/  @!P0 EXIT ;  /* 0x000000000000894d */ /* 0x000fea0003800000 */
[----:B------:R-:W-:Y:S05]  /*2320*/  BRA `(.L_x_21) ;  /* 0xffffffe800887947 */ /* 0x000fea000383ffff */
.L_x_10:
[----:B------:R-:W-:Y:S01]  /*2330*/  LEA R3, R3, UR6, 0x1 ;  /* 0x0000000603037c11 */ /* 0x000fe2000f8e08ff */
[----:B------:R-:W-:Y:S01]  /*2340*/  HFMA2 R4, -RZ, RZ, 0, 0 ;  /* 0x00000000ff047431 */ /* 0x000fe200000001ff */
[----:B------:R-:W-:Y:S02]  /*2350*/  LOP3.LUT R5, R2, 0xfffffffc, RZ, 0xc0, !PT ;  /* 0xfffffffc02057812 */ /* 0x000fe400078ec0ff */
[----:B------:R-:W-:-:S13]  /*2360*/  R2UR UR4, R3 ;  /* 0x00000000030472ca */ /* 0x000fda00000e0000 */
[----:B------:R-:W-:-:S06]  /*2370*/  UIADD3 UR4, UPT, UPT, -UR4, 0x1, UR17 ;  /* 0x0000000104047890 */ /* 0x000fcc000fffe111 */
[----:B------:R-:W-:-:S04]  /*2380*/  MOV R18, UR4 ;  /* 0x0000000400127c02 */ /* 0x000fc80008000f00 */
[----:B------:R-:W-:-:S04]  /*2390*/  LOP3.LUT R3, R18, 0x3, RZ, 0xc0, !PT ;  /* 0x0000000312037812 */ /* 0x000fc800078ec0ff */
[----:B------:R-:W-:-:S13]  /*23a0*/  ISETP.NE.AND P0, PT, R3, 0x1, PT ;  /* 0x000000010300780c */ /* 0x000fda0003f05270 */
.L_x_27:
[----:B0-----:R-:W0:Y:S01]  /*23b0*/  LDC R7, c[0x0][0x3a4] ;  /* 0x0000e900ff077b82 */ /* 0x001e220000000800 */
[----:B------:R-:W-:Y:S01]  /*23c0*/  MOV R3, RZ ;  /* 0x000000ff00037202 */ /* 0x000fe20000000f00 */
[----:B0-----:R-:W-:-:S04]  /*23d0*/  IMAD R7, R7, UR18, R4 ;  /* 0x0000001207077c24 */ /* 0x001fc8000f8e0204 */
[----:B--23--:R-:W-:-:S07]  /*23e0*/  IMAD R6, R7, R2, RZ ;  /* 0x0000000207067224 */ /* 0x00cfce00078e02ff */
.L_x_26:
[----:B0-----:R-:W0:Y:S01]  /*23f0*/  LDCU UR4, c[0x0][0x3b8] ;  /* 0x00007700ff0477ac */ /* 0x001e220008000800 */
[----:B------:R-:W-:Y:S01]  /*2400*/  MOV R7, RZ ;  /* 0x000000ff00077202 */ /* 0x000fe20000000f00 */
[----:B------:R-:W0:Y:S01]  /*2410*/  LDCU UR5, c[0x0][0x3a8] ;  /* 0x00007500ff0577ac */ /* 0x000e220008000800 */
[----:B--2---:R-:W2:Y:S01]  /*2420*/  LDCU UR6, c[0x0][0x3c0] ;  /* 0x00007800ff0677ac */ /* 0x004ea20008000800 */
[----:B0-----:R-:W-:-:S04]  /*2430*/  ULEA UR4, UR4, -UR5, 0x1 ;  /* 0x8000000504047291 */ /* 0x001fc8000f8e08ff */
[----:B--2---:R-:W-:-:S04]  /*2440*/  UIADD3 UR4, UPT, UPT, UR4, UR6, URZ ;  /* 0x0000000604047290 */ /* 0x004fc8000fffe0ff */
[----:B------:R-:W-:-:S09]  /*2450*/  UISETP.GE.U32.AND UP0, UPT, UR4, 0x3, UPT ;  /* 0x000000030400788c */ /* 0x000fd2000bf06070 */
[----:B---3--:R-:W-:Y:S05]  /*2460*/  BRA.U !UP0, `(.L_x_22) ;  /* 0x0000000108407547 */ /* 0x008fea000b800000 */
[----:B------:R-:W0:Y:S01]  /*2470*/  LDC.64 R8, c[0x0][0x398] ;  /* 0x0000e600ff087b82 */ /* 0x000e220000000a00 */
[----:B------:R-:W-:-:S07]  /*2480*/  HFMA2 R7, -RZ, RZ, 0, 0 ;  /* 0x00000000ff077431 */ /* 0x000fce00000001ff */
.L_x_23:
[----:B-12-4-:R-:W-:Y:S01]  /*2490*/  IADD3 R10, PT, PT, R6, R7, RZ ;  /* 0x00000007060a7210 */ /* 0x016fe20007ffe0ff */
[----:B------:R-:W-:-:S04]  /*24a0*/  VIADD R7, R7, 0x4 ;  /* 0x0000000407077836 */ /* 0x000fc80000000000 */
[----:B------:R-:W-:Y:S01]  /*24b0*/  IMAD R11, R10, R0, R3 ;  /* 0x000000000a0b7224 */ /* 0x000fe200078e0203 */
[----:B------:R-:W-:-:S03]  /*24c0*/  ISETP.NE.AND P1, PT, R7, R5, PT ;  /* 0x000000050700720c */ /* 0x000fc60003f25270 */
[----:B0-----:R-:W-:-:S05]  /*24d0*/  IMAD.WIDE R10, R11, 0x4, R8 ;  /* 0x000000040b0a7825 */ /* 0x001fca00078e0208 */
[----:B------:R2:W-:Y:S01]  /*24e0*/  STG.E desc[UR40][R10.64], RZ ;  /* 0x000000ff0a007986 */ /* 0x0005e2000c101928 */
[----:B------:R-:W-:-:S05]  /*24f0*/  IMAD.WIDE R12, R0, 0x4, R10 ;  /* 0x00000004000c7825 */ /* 0x000fca00078e020a */
[----:B------:R2:W-:Y:S01]  /*2500*/  STG.E desc[UR40][R12.64], RZ ;  /* 0x000000ff0c007986 */ /* 0x0005e2000c101928 */
[----:B------:R-:W-:-:S05]  /*2510*/  IMAD.WIDE R14, R0, 0x4, R12 ;  /* 0x00000004000e7825 */ /* 0x000fca00078e020c */
[----:B------:R2:W-:Y:S01]  /*2520*/  STG.E desc[UR40][R14.64], RZ ;  /* 0x000000ff0e007986 */ /* 0x0005e2000c101928 */
[----:B------:R-:W-:-:S05]  /*2530*/  IMAD.WIDE R16, R0, 0x4, R14 ;  /* 0x0000000400107825 */ /* 0x000fca00078e020e */
[----:B------:R2:W-:Y:S01]  /*2540*/  STG.E desc[UR40][R16.64], RZ ;  /* 0x000000ff10007986 */ /* 0x0005e2000c101928 */
[----:B------:R-:W-:Y:S05]  /*2550*/  @P1 BRA `(.L_x_23) ;  /* 0xfffffffc00cc1947 */ /* 0x000fea000383ffff */
[----:B------:R-:W-:-:S07]  /*2560*/  MOV R7, R5 ;  /* 0x0000000500077202 */ /* 0x000fce0000000f00 */
.L_x_22:
[----:B------:R-:W-:-:S13]  /*2570*/  LOP3.LUT P1, RZ, R2, 0x3, RZ, 0xc0, !PT ;  /* 0x0000000302ff7812 */ /* 0x000fda000782c0ff */
[----:B------:R-:W-:Y:S05]  /*2580*/  @!P1 BRA `(.L_x_24) ;  /* 0x00000000003c9947 */ /* 0x000fea0003800000 */
[----:B------:R-:W-:-:S13]  /*2590*/  LOP3.LUT P1, RZ, R18, 0x1, RZ, 0xc0, !PT ;  /* 0x0000000112ff7812 */ /* 0x000fda000782c0ff */
[----:B------:R-:W0:Y:S01]  /*25a0*/  @P1 LDC.64 R8, c[0x0][0x398] ;  /* 0x0000e600ff081b82 */ /* 0x000e220000000a00 */
[----:B------:R-:W-:Y:S05]  /*25b0*/  @!P0 BRA `(.L_x_25) ;  /* 0x0000000000208947 */ /* 0x000fea0003800000 */
[----:B-12-4-:R-:W1:Y:S01]  /*25c0*/  LDC.64 R10, c[0x0][0x398] ;  /* 0x0000e600ff0a7b82 */ /* 0x016e620000000a00 */
[----:B------:R-:W-:Y:S02]  /*25d0*/  IADD3 R12, PT, PT, R6, R7, RZ ;  /* 0x00000007060c7210 */ /* 0x000fe40007ffe0ff */
[----:B------:R-:W-:-:S03]  /*25e0*/  IADD3 R7, PT, PT, R7, 0x2, RZ ;  /* 0x0000000207077810 */ /* 0x000fc60007ffe0ff */
[----:B------:R-:W-:-:S04]  /*25f0*/  IMAD R13, R12, R0, R3 ;  /* 0x000000000c0d7224 */ /* 0x000fc800078e0203 */
[----:B-1----:R-:W-:-:S05]  /*2600*/  IMAD.WIDE R10, R13, 0x4, R10 ;  /* 0x000000040d0a7825 */ /* 0x002fca00078e020a */
[----:B------:R3:W-:Y:S01]  /*2610*/  STG.E desc[UR40][R10.64], RZ ;  /* 0x000000ff0a007986 */ /* 0x0007e2000c101928 */
[----:B------:R-:W-:-:S05]  /*2620*/  IMAD.WIDE R12, R0, 0x4, R10 ;  /* 0x00000004000c7825 */ /* 0x000fca00078e020a */
[----:B------:R3:W-:Y:S02]  /*2630*/  STG.E desc[UR40][R12.64], RZ ;  /* 0x000000ff0c007986 */ /* 0x0007e4000c101928 */
.L_x_25:
[----:B------:R-:W-:-:S05]  /*2640*/  @P1 IADD3 R7, PT, PT, R6, R7, RZ ;  /* 0x0000000706071210 */ /* 0x000fca0007ffe0ff */
[----:B------:R-:W-:-:S04]  /*2650*/  @P1 IMAD R7, R7, R0, R3 ;  /* 0x0000000007071224 */ /* 0x000fc800078e0203 */
[----:B0-----:R-:W-:-:S05]  /*2660*/  @P1 IMAD.WIDE R8, R7, 0x4, R8 ;  /* 0x0000000407081825 */ /* 0x001fca00078e0208 */
[----:B------:R0:W-:Y:S02]  /*2670*/  @P1 STG.E desc[UR40][R8.64], RZ ;  /* 0x000000ff08001986 */ /* 0x0001e4000c101928 */
.L_x_24:
[C---:B------:R-:W-:Y:S02]  /*2680*/  ISETP.NE.AND P1, PT, R3.reuse, UR8, PT ;  /* 0x0000000803007c0c */ /* 0x040fe4000bf25270 */
[----:B------:R-:W-:-:S11]  /*2690*/  IADD3 R3, PT, PT, R3, 0x1, RZ ;  /* 0x0000000103037810 */ /* 0x000fd60007ffe0ff */
[----:B------:R-:W-:Y:S05]  /*26a0*/  @P1 BRA `(.L_x_26) ;  /* 0xfffffffc00501947 */ /* 0x000fea000383ffff */
[----:B------:R-:W5:Y:S01]  /*26b0*/  LDCU UR4, c[0x0][0x3a4] ;  /* 0x00007480ff0477ac */ /* 0x000f620008000800 */
[----:B------:R-:W-:-:S04]  /*26c0*/  IADD3 R4, PT, PT, R4, 0x1, RZ ;  /* 0x0000000104047810 */ /* 0x000fc80007ffe0ff */
[----:B-----5:R-:W-:-:S13]  /*26d0*/  ISETP.NE.AND P1, PT, R4, UR4, PT ;  /* 0x0000000404007c0c */ /* 0x020fda000bf25270 */
[----:B------:R-:W-:Y:S05]  /*26e0*/  @!P1 EXIT ;  /* 0x000000000000994d */ /* 0x000fea0003800000 */
[----:B------:R-:W-:Y:S05]  /*26f0*/  BRA `(.L_x_27) ;  /* 0xfffffffc002c7947 */ /* 0x000fea000383ffff */
.L_x_9:
        /* <DEDUP_REMOVED lines=8> */
.L_x_33:
[----:B0-----:R-:W0:Y:S01]  /*2780*/  LDC R7, c[0x0][0x3a4] ;  /* 0x0000e900ff077b82 */ /* 0x001e220000000800 */
[----:B------:R-:W-:Y:S02]  /*2790*/  IMAD.MOV.U32 R3, RZ, RZ, RZ ;  /* 0x000000ffff037224 */ /* 0x000fe400078e00ff */
[----:B0-----:R-:W-:-:S04]  /*27a0*/  IMAD R7, R7, UR18, R4 ;  /* 0x0000001207077c24 */ /* 0x001fc8000f8e0204 */
[----:B--23--:R-:W-:-:S07]  /*27b0*/  IMAD R6, R7, R2, RZ ;  /* 0x0000000207067224 */ /* 0x00cfce00078e02ff */
.L_x_32:
        /* <DEDUP_REMOVED lines=10> */
.L_x_29:
[----:B-12-4-:R-:W-:Y:S02]  /*2860*/  IADD3 R10, PT, PT, R6, R7, RZ ;  /* 0x00000007060a7210 */ /* 0x016fe40007ffe0ff */
[----:B------:R-:W-:-:S03]  /*2870*/  IADD3 R7, PT, PT, R7, 0x4, RZ ;  /* 0x0000000407077810 */ /* 0x000fc60007ffe0ff */
        /* <DEDUP_REMOVED lines=12> */
.L_x_28:
        /* <DEDUP_REMOVED lines=13> */
.L_x_31:
[----:B------:R-:W-:-:S05]  /*2a10*/  @P1 IADD3 R7, PT, PT, R6, R7, RZ ;  /* 0x0000000706071210 */ /* 0x000fca0007ffe0ff */
[----:B------:R-:W-:-:S04]  /*2a20*/  @P1 IMAD R7, R7, R0, R3 ;  /* 0x0000000007071224 */ /* 0x000fc800078e0203 */
[----:B0-----:R-:W-:-:S05]  /*2a30*/  @P1 IMAD.WIDE R8, R7, 0x4, R8 ;  /* 0x0000000407081825 */ /* 0x001fca00078e0208 */
[----:B------:R0:W-:Y:S02]  /*2a40*/  @P1 STG.E desc[UR40][R8.64], RZ ;  /* 0x000000ff08001986 */ /* 0x0001e4000c101928 */
.L_x_30:
[C---:B------:R-:W-:Y:S01]  /*2a50*/  ISETP.NE.AND P1, PT, R3.reuse, UR8, PT ;  /* 0x0000000803007c0c */ /* 0x040fe2000bf25270 */
[----:B------:R-:W-:-:S12]  /*2a60*/  VIADD R3, R3, 0x1 ;  /* 0x0000000103037836 */ /* 0x000fd80000000000 */
[----:B------:R-:W-:Y:S05]  /*2a70*/  @P1 BRA `(.L_x_32) ;  /* 0xfffffffc00501947 */ /* 0x000fea000383ffff */
[----:B------:R-:W5:Y:S01]  /*2a80*/  LDCU UR4, c[0x0][0x3a4] ;  /* 0x00007480ff0477ac */ /* 0x000f620008000800 */
[----:B------:R-:W-:-:S04]  /*2a90*/  IADD3 R4, PT, PT, R4, 0x1, RZ ;  /* 0x0000000104047810 */ /* 0x000fc80007ffe0ff */
[----:B-----5:R-:W-:-:S13]  /*2aa0*/  ISETP.NE.AND P1, PT, R4, UR4, PT ;  /* 0x0000000404007c0c */ /* 0x020fda000bf25270 */
[----:B------:R-:W-:Y:S05]  /*2ab0*/  @!P1 EXIT ;  /* 0x000000000000994d */ /* 0x000fea0003800000 */
[----:B------:R-:W-:Y:S05]  /*2ac0*/  BRA `(.L_x_33) ;  /* 0xfffffffc002c7947 */ /* 0x000fea000383ffff */
.L_x_8:
[----:B------:R-:W-:Y:S01]  /*2ad0*/  LEA R3, R3, UR6, 0x1 ;  /* 0x0000000603037c11 */ /* 0x000fe2000f8e08ff */
[----:B------:R-:W-:Y:S01]  /*2ae0*/  HFMA2 R20, -RZ, RZ, 0, 0 ;  /* 0x00000000ff147431 */ /* 0x000fe200000001ff */
[----:B-1--4-:R-:W-:Y:S02]  /*2af0*/  LOP3.LUT R23, R2, 0x7, RZ, 0xc0, !PT ;  /* 0x0000000702177812 */ /* 0x012fe400078ec0ff */
[----:B------:R-:W-:Y:S02]  /*2b00*/  R2UR UR4, R3 ;  /* 0x00000000030472ca */ /* 0x000fe400000e0000 */
[----:B------:R-:W-:-:S04]  /*2b10*/  IADD3 R3, PT, PT, R23, -0x1, RZ ;  /* 0xffffffff17037810 */ /* 0x000fc80007ffe0ff */
[----:B------:R-:W-:Y:S02]  /*2b20*/  ISETP.GE.U32.AND P0, PT, R3, 0x3, PT ;  /* 0x000000030300780c */ /* 0x000fe40003f06070 */
[----:B------:R-:W-:-:S05]  /*2b30*/  LOP3.LUT R3, R2, 0xfffffff8, RZ, 0xc0, !PT ;  /* 0xfffffff802037812 */ /* 0x000fca00078ec0ff */
[----:B------:R-:W-:-:S06]  /*2b40*/  UIADD3 UR4, UPT, UPT, -UR4, 0x1, UR17 ;  /* 0x0000000104047890 */ /* 0x000fcc000fffe111 */
[----:B------:R-:W-:-:S04]  /*2b50*/  MOV R26, UR4 ;  /* 0x00000004001a7c02 */ /* 0x000fc80008000f00 */
[----:B------:R-:W-:-:S04]  /*2b60*/  LOP3.LUT R4, R26, 0x3, RZ, 0xc0, !PT ;  /* 0x000000031a047812 */ /* 0x000fc800078ec0ff */
[----:B------:R-:W-:-:S13]  /*2b70*/  ISETP.NE.AND P1, PT, R4, 0x1, PT ;  /* 0x000000010400780c */ /* 0x000fda0003f25270 */
.L_x_40:
[----:B0-----:R-:W0:Y:S01]  /*2b80*/  LDC R7, c[0x0][0x3a4] ;  /* 0x0000e900ff077b82 */ /* 0x001e220000000800 */
[----:B------:R-:W-:Y:S01]  /*2b90*/  MOV R21, RZ ;  /* 0x000000ff00157202 */ /* 0x000fe20000000f00 */
[----:B0-2---:R-:W-:Y:S01]  /*2ba0*/  IMAD R5, R7, UR18, R20 ;  /* 0x0000001207057c24 */ /* 0x005fe2000f8e0214 */
[----:B------:R-:W-:-:S03]  /*2bb0*/  IADD3 R20, PT, PT, R20, 0x1, RZ ;  /* 0x0000000114147810 */ /* 0x000fc60007ffe0ff */
[----:B------:R-:W-:Y:S01]  /*2bc0*/  IMAD R22, R5, R2, RZ ;  /* 0x0000000205167224 */ /* 0x000fe200078e02ff */
[----:B-1----:R-:W-:-:S13]  /*2bd0*/  ISETP.NE.AND P2, PT, R20, R7, PT ;  /* 0x000000071400720c */ /* 0x002fda0003f45270 */
.L_x_39:
[----:B0-----:R-:W0:Y:S01]  /*2be0*/  LDCU UR4, c[0x0][0x3b8] ;  /* 0x00007700ff0477ac */ /* 0x001e220008000800 */
[----:B------:R-:W-:Y:S01]  /*2bf0*/  MOV R7, RZ ;  /* 0x000000ff00077202 */ /* 0x000fe20000000f00 */
[----:B------:R-:W0:Y:S01]  /*2c00*/  LDCU UR5, c[0x0][0x3a8] ;  /* 0x00007500ff0577ac */ /* 0x000e220008000800 */
[----:B-1----:R-:W1:Y:S01]  /*2c10*/  LDCU UR6, c[0x0][0x3c0] ;  /* 0x00007800ff0677ac */ /* 0x002e620008000800 */
[----:B0-----:R-:W-:-:S04]  /*2c20*/  ULEA UR4, UR4, -UR5, 0x1 ;  /* 0x8000000504047291 */ /* 0x001fc8000f8e08ff */
[----:B-1----:R-:W-:-:S04]  /*2c30*/  UIADD3 UR4, UPT, UPT, UR4, UR6, URZ ;  /* 0x0000000604047290 */ /* 0x002fc8000fffe0ff */
[----:B------:R-:W-:-:S09]  /*2c40*/  UISETP.GE.U32.AND UP0, UPT, UR4, 0x7, UPT ;  /* 0x000000070400788c */ /* 0x000fd2000bf06070 */
[----:B--2---:R-:W-:Y:S05]  /*2c50*/  BRA.U !UP0, `(.L_x_34) ;  /* 0x0000000108607547 */ /* 0x004fea000b800000 */
[----:B------:R-:W0:Y:S01]  /*2c60*/  LDC.64 R4, c[0x0][0x398] ;  /* 0x0000e600ff047b82 */ /* 0x000e220000000a00 */
[----:B------:R-:W-:-:S07]  /*2c70*/  HFMA2 R27, -RZ, RZ, 0, 0 ;  /* 0x00000000ff1b7431 */ /* 0x000fce00000001ff */
.L_x_35:
[----:B-1----:R-:W-:Y:S01]  /*2c80*/  IMAD.IADD R6, R22, 0x1, R27 ;  /* 0x0000000116067824 */ /* 0x002fe200078e021b */
        /* <DEDUP_REMOVED lines=20> */
[----:B-1----:R-:W-:-:S07]  /*2dd0*/  MOV R7, R3 ;  /* 0x0000000300077202 */ /* 0x002fce0000000f00 */
.L_x_34:
[----:B------:R-:W-:-:S13]  /*2de0*/  ISETP.NE.AND P3, PT, R23, RZ, PT ;  /* 0x000000ff1700720c */ /* 0x000fda0003f65270 */
[----:B------:R-:W-:Y:S05]  /*2df0*/  @!P3 BRA `(.L_x_36) ;  /* 0x000000000078b947 */ /* 0x000fea0003800000 */
[----:B------:R-:W-:Y:S01]  /*2e00*/  LOP3.LUT P3, RZ, R2, 0x3, RZ, 0xc0, !PT ;  /* 0x0000000302ff7812 */ /* 0x000fe2000786c0ff */
[----:B------:R-:W-:-:S12]  /*2e10*/  @!P0 BRA `(.L_x_37) ;  /* 0x0000000000308947 */ /* 0x000fd80003800000 */
[----:B------:R-:W0:Y:S01]  /*2e20*/  LDC.64 R4, c[0x0][0x398] ;  /* 0x0000e600ff047b82 */ /* 0x000e220000000a00 */
[----:B------:R-:W-:Y:S02]  /*2e30*/  IADD3 R6, PT, PT, R22, R7, RZ ;  /* 0x0000000716067210 */ /* 0x000fe40007ffe0ff */
[----:B------:R-:W-:-:S03]  /*2e40*/  IADD3 R7, PT, PT, R7, 0x4, RZ ;  /* 0x0000000407077810 */ /* 0x000fc60007ffe0ff */
[----:B------:R-:W-:-:S04]  /*2e50*/  IMAD R9, R6, R0, R21 ;  /* 0x0000000006097224 */ /* 0x000fc800078e0215 */
[----:B0-----:R-:W-:-:S05]  /*2e60*/  IMAD.WIDE R4, R9, 0x4, R4 ;  /* 0x0000000409047825 */ /* 0x001fca00078e0204 */
[----:B------:R0:W-:Y:S01]  /*2e70*/  STG.E desc[UR40][R4.64], RZ ;  /* 0x000000ff04007986 */ /* 0x0001e2000c101928 */
[----:B------:R-:W-:-:S05]  /*2e80*/  IMAD.WIDE R8, R0, 0x4, R4 ;  /* 0x0000000400087825 */ /* 0x000fca00078e0204 */
[----:B------:R0:W-:Y:S01]  /*2e90*/  STG.E desc[UR40][R8.64], RZ ;  /* 0x000000ff08007986 */ /* 0x0001e2000c101928 */
[----:B------:R-:W-:-:S05]  /*2ea0*/  IMAD.WIDE R10, R0, 0x4, R8 ;  /* 0x00000004000a7825 */ /* 0x000fca00078e0208 */
[----:B------:R0:W-:Y:S01]  /*2eb0*/  STG.E desc[UR40][R10.64], RZ ;  /* 0x000000ff0a007986 */ /* 0x0001e2000c101928 */
[----:B------:R-:W-:-:S05]  /*2ec0*/  IMAD.WIDE R12, R0, 0x4, R10 ;  /* 0x00000004000c7825 */ /* 0x000fca00078e020a */
[----:B------:R0:W-:Y:S02]  /*2ed0*/  STG.E desc[UR40][R12.64], RZ ;  /* 0x000000ff0c007986 */ /* 0x0001e4000c101928 */
.L_x_37:
[----:B------:R-:W-:Y:S05]  /*2ee0*/  @!P3 BRA `(.L_x_36) ;  /* 0x00000000003cb947 */ /* 0x000fea0003800000 */
[----:B------:R-:W-:-:S13]  /*2ef0*/  LOP3.LUT P3, RZ, R26, 0x1, RZ, 0xc0, !PT ;  /* 0x000000011aff7812 */ /* 0x000fda000786c0ff */
[----:B0-----:R-:W0:Y:S01]  /*2f00*/  @P3 LDC.64 R4, c[0x0][0x398] ;  /* 0x0000e600ff043b82 */ /* 0x001e220000000a00 */
[----:B------:R-:W-:Y:S05]  /*2f10*/  @!P1 BRA `(.L_x_38) ;  /* 0x0000000000209947 */ /* 0x000fea0003800000 */
[----:B------:R-:W1:Y:S01]  /*2f20*/  LDC.64 R8, c[0x0][0x398] ;  /* 0x0000e600ff087b82 */ /* 0x000e620000000a00 */
[----:B------:R-:W-:Y:S02]  /*2f30*/  IADD3 R6, PT, PT, R22, R7, RZ ;  /* 0x0000000716067210 */ /* 0x000fe40007ffe0ff */
[----:B------:R-:W-:-:S03]  /*2f40*/  IADD3 R7, PT, PT, R7, 0x2, RZ ;  /* 0x0000000207077810 */ /* 0x000fc60007ffe0ff */
[----:B------:R-:W-:-:S04]  /*2f50*/  IMAD R11, R6, R0, R21 ;  /* 0x00000000060b7224 */ /* 0x000fc800078e0215 */
[----:B-1----:R-:W-:-:S05]  /*2f60*/  IMAD.WIDE R8, R11, 0x4, R8 ;  /* 0x000000040b087825 */ /* 0x002fca00078e0208 */
[----:B------:R1:W-:Y:S01]  /*2f70*/  STG.E desc[UR40][R8.64], RZ ;  /* 0x000000ff08007986 */ /* 0x0003e2000c101928 */
[----:B------:R-:W-:-:S05]  /*2f80*/  IMAD.WIDE R10, R0, 0x4, R8 ;  /* 0x00000004000a7825 */ /* 0x000fca00078e0208 */
[----:B------:R1:W-:Y:S02]  /*2f90*/  STG.E desc[UR40][R10.64], RZ ;  /* 0x000000ff0a007986 */ /* 0x0003e4000c101928 */
.L_x_38:
[----:B------:R-:W-:-:S05]  /*2fa0*/  @P3 IADD3 R6, PT, PT, R22, R7, RZ ;  /* 0x0000000716063210 */ /* 0x000fca0007ffe0ff */
[----:B------:R-:W-:-:S04]  /*2fb0*/  @P3 IMAD R7, R6, R0, R21 ;  /* 0x0000000006073224 */ /* 0x000fc800078e0215 */
[----:B0-----:R-:W-:-:S05]  /*2fc0*/  @P3 IMAD.WIDE R4, R7, 0x4, R4 ;  /* 0x0000000407043825 */ /* 0x001fca00078e0204 */
[----:B------:R2:W-:Y:S02]  /*2fd0*/  @P3 STG.E desc[UR40][R4.64], RZ ;  /* 0x000000ff04003986 */ /* 0x0005e4000c101928 */
.L_x_36:
[C---:B------:R-:W-:Y:S02]  /*2fe0*/  ISETP.NE.AND P3, PT, R21.reuse, UR8, PT ;  /* 0x0000000815007c0c */ /* 0x040fe4000bf65270 */
[----:B------:R-:W-:-:S11]  /*2ff0*/  IADD3 R21, PT, PT, R21, 0x1, RZ ;  /* 0x0000000115157810 */ /* 0x000fd60007ffe0ff */
[----:B------:R-:W-:Y:S05]  /*3000*/  @P3 BRA `(.L_x_39) ;  /* 0xfffffff800f43947 */ /* 0x000fea000383ffff */
[----:B------:R-:W-:Y:S05]  /*3010*/  @P2 BRA `(.L_x_40) ;  /* 0xfffffff800d82947 */ /* 0x000fea000383ffff */
[----:B------:R-:W-:Y:S05]  /*3020*/  EXIT ;  /* 0x000000000000794d */ /* 0x000fea0003800000 */
.L_x_41:
[----:B------:R-:W-:-:S00]  /*3030*/  BRA `(.L_x_41) ;  /* 0xfffffffc00fc7947 */ /* 0x000fc0000383ffff */
[----:B------:R-:W-:-:S00]  /*3040*/  NOP ;  /* 0x0000000000007918 */ /* 0x000fc00000000000 */
        /* <DEDUP_REMOVED lines=11> */
.L_x_151:


//--------------------- .text._Z19deconvolute1_kernelPfS_S_iiiiiiiiiiiiiii --------------------------
	.section	.text._Z19deconvolute1_kernelPfS_S_iiiiiiiiiiiiiii,"ax",@progbits
	.align	128
        .global         _Z19deconvolute1_kernelPfS_S_iiiiiiiiiiiiiii
        .type           _Z19deconvolute1_kernelPfS_S_iiiiiiiiiiiiiii,@function
        .size           _Z19deconvolute1_kernelPfS_S_iiiiiiiiiiiiiii,(.L_x_152 - _Z19deconvolute1_kernelPfS_S_iiiiiiiiiiiiiii)
        .other          _Z19deconvolute1_kernelPfS_S_iiiiiiiiiiiiiii,@"STO_CUDA_ENTRY STV_DEFAULT"
_Z19deconvolute1_kernelPfS_S_iiiiiiiiiiiiiii:
.text._Z19deconvolute1_kernelPfS_S_iiiiiiiiiiiiiii:
[----:B------:R-:W-:Y:S08]  /*0000*/  LDC R1, c[0x0][0x37c] ;  /* 0x0000df00ff017b82 */ /* 0x000ff00000000800 */
[----:B------:R-:W0:Y:S02]  /*0010*/  LDC R0, c[0x0][0x3c8] ;  /* 0x0000f200ff007b82 */ /* 0x000e240000000800 */
[----:B0-----:R-:W-:-:S13]  /*0020*/  ISETP.GE.AND P0, PT, R0, 0x1, PT ;  /* 0x000000010000780c */ /* 0x001fda0003f06270 */
[----:B------:R-:W-:Y:S05]  /*0030*/  @!P0 EXIT ;  /* 0x000000000000894d */ /* 0x000fea0003800000 */
[----:B------:R-:W0:Y:S02]  /*0040*/  LDC R3, c[0x0][0x3c4] ;  /* 0x0000f100ff037b82 */ /* 0x000e240000000800 */
[----:B0-----:R-:W-:-:S13]  /*0050*/  ISETP.GE.AND P0, PT, R3, 0x1, PT ;  /* 0x000000010300780c */ /* 0x001fda0003f06270 */
[----:B------:R-:W-:Y:S05]  /*0060*/  @!P0 EXIT ;  /* 0x000000000000894d */ /* 0x000fea0003800000 */
[----:B------:R-:W0:Y:S01]  /*0070*/  S2R R0, SR_TID.X ;  /* 0x0000000000007919 */ /* 0x000e220000002100 */
[----:B------:R-:W1:Y:S01]  /*0080*/  LDCU UR5, c[0x0][0x3a0] ;  /* 0x00007400ff0577ac */ /* 0x000e620008000800 */
[----:B------:R-:W0:Y:S01]  /*0090*/  S2UR UR13, SR_CTAID.X ;  /* 0x00000000000d79c3 */ /* 0x000e220000002500 */
[----:B------:R-:W2:Y:S07]  /*00a0*/  LDCU.64 UR28, c[0x0][0x358] ;  /* 0x00006b00ff1c77ac */ /* 0x000eae0008000a00 */
[----:B------:R-:W0:Y:S01]  /*00b0*/  LDC R5, c[0x0][0x39c] ;  /* 0x0000e700ff057b82 */ /* 0x000e220000000800 */
[----:B-1----:R-:W-:Y:S01]  /*00c0*/  UISETP.GE.AND UP0, UPT, UR5, 0x1, UPT ;  /* 0x000000010500788c */ /* 0x002fe2000bf06270 */
[----:B0-----:R-:W-:-:S08]  /*00d0*/  IMAD R2, R5, UR13, R0 ;  /* 0x0000000d05027c24 */ /* 0x001fd0000f8e0200 */
[----:B--2---:R-:W-:Y:S05]  /*00e0*/  BRA.U !UP0, `(.L_x_42) ;  /* 0x0000002108f47547 */ /* 0x004fea000b800000 */
[----:B------:R-:W0:Y:S02]  /*00f0*/  LDCU UR6, c[0x0][0x3a4] ;  /* 0x00007480ff0677ac */ /* 0x000e240008000800 */
[----:B0-----:R-:W-:-:S09]  /*0100*/  UISETP.GE.AND UP0, UPT, UR6, 0x1, UPT ;  /* 0x000000010600788c */ /* 0x001fd2000bf06270 */
[----:B------:R-:W-:Y:S05]  /*0110*/  BRA.U !UP0, `(.L_x_43) ;  /* 0x0000001d084c7547 */ /* 0x000fea000b800000 */
[----:B------:R-:W0:Y:S02]  /*0120*/  LDCU UR4, c[0x0][0x398] ;  /* 0x00007300ff0477ac */ /* 0x000e240008000800 */
[----:B0-----:R-:W-:-:S09]  /*0130*/  UISETP.GE.AND UP0, UPT, UR4, 0x1, UPT ;  /* 0x000000010400788c */ /* 0x001fd2000bf06270 */
[----:B------:R-:W-:Y:S05]  /*0140*/  BRA.U !UP0, `(.L_x_44) ;  /* 0x0000001508a47547 */ /* 0x000fea000b800000 */
[----:B------:R-:W0:Y:S01]  /*0150*/  LDCU UR7, c[0x0][0x3b8] ;  /* 0x00007700ff0777ac */ /* 0x000e220008000800 */
[----:B------:R-:W1:Y:S01]  /*0160*/  LDCU UR8, c[0x0][0x3bc] ;  /* 0x00007780ff0877ac */ /* 0x000e620008000800 */
[----:B------:R-:W2:Y:S01]  /*0170*/  LDCU UR12, c[0x0][0x3c0] ;  /* 0x00007800ff0c77ac */ /* 0x000ea20008000800 */
[----:B------:R-:W-:Y:S02]  /*0180*/  ULOP3.LUT UR4, UR4, 0x7, URZ, 0xc0, !UPT ;  /* 0x0000000704047892 */ /* 0x000fe4000f8ec0ff */
[----:B------:R-:W-:Y:S02]  /*0190*/  UIMAD UR5, UR5, UR6, URZ ;  /* 0x00000006050572a4 */ /* 0x000fe4000f8e02ff */
[----:B------:R-:W-:Y:S02]  /*01a0*/  UIADD3 UR4, UPT, UPT, UR4, -0x1, URZ ;  /* 0xffffffff04047890 */ /* 0x000fe4000fffe0ff */
[----:B0-----:R-:W-:Y:S02]  /*01b0*/  UIMAD UR7, UR13, UR7, URZ ;  /* 0x000000070d0772a4 */ /* 0x001fe4000f8e02ff */
[----:B------:R-:W-:Y:S01]  /*01c0*/  IMAD R3, R5, UR5, RZ ;  /* 0x0000000505037c24 */ /* 0x000fe2000f8e02ff */
[----:B------:R-:W-:-:S02]  /*01d0*/  UISETP.GE.U32.AND UP1, UPT, UR4, 0x3, UPT ;  /* 0x000000030400788c */ /* 0x000fc4000bf26070 */
[----:B-1----:R-:W-:Y:S01]  /*01e0*/  UIMAD UR13, UR13, UR8, URZ ;  /* 0x000000080d0d72a4 */ /* 0x002fe2000f8e02ff */
[----:B------:R-:W-:Y:S01]  /*01f0*/  UMOV UR4, URZ ;  /* 0x000000ff00047c82 */ /* 0x000fe20008000000 */
[----:B--2---:R-:W-:-:S12]  /*0200*/  UIMAD UR12, UR8, UR12, URZ ;  /* 0x0000000c080c72a4 */ /* 0x004fd8000f8e02ff */
.L_x_55:
[----:B------:R-:W0:Y:S01]  /*0210*/  LDCU.64 UR14, c[0x0][0x3b0] ;  /* 0x00007600ff0e77ac */ /* 0x000e220008000a00 */
[----:B------:R-:W1:Y:S01]  /*0220*/  LDCU UR5, c[0x0][0x3d0] ;  /* 0x00007a00ff0577ac */ /* 0x000e620008000800 */
[----:B0-----:R-:W-:Y:S02]  /*0230*/  UISETP.GE.AND UP0, UPT, UR4, UR15, UPT ;  /* 0x0000000f0400728c */ /* 0x001fe4000bf06270 */
[----:B------:R-:W-:-:S04]  /*0240*/  UIADD3 UR15, UPT, UPT, UR4, -UR15, URZ ;  /* 0x8000000f040f7290 */ /* 0x000fc8000fffe0ff */
[----:B-1----:R-:W-:-:S09]  /*0250*/  UISETP.GE.OR UP0, UPT, UR15, UR5, !UP0 ;  /* 0x000000050f00728c */ /* 0x002fd2000c706670 */
[----:B------:R-:W-:Y:S05]  /*0260*/  BRA.U UP0, `(.L_x_45) ;  /* 0x0000001500447547 */ /* 0x000fea000b800000 */
[----:B------:R-:W-:Y:S01]  /*0270*/  UIADD3 UR14, UPT, UPT, UR4, -UR14, URZ ;  /* 0x8000000e040e7290 */ /* 0x000fe2000fffe0ff */
[----:B------:R-:W-:-:S11]  /*0280*/  UMOV UR5, URZ ;  /* 0x000000ff00057c82 */ /* 0x000fd60008000000 */
.L_x_54:
[----:B------:R-:W0:Y:S01]  /*0290*/  LDCU UR16, c[0x0][0x3b0] ;  /* 0x00007600ff1077ac */ /* 0x000e220008000800 */
[----:B------:R-:W-:Y:S01]  /*02a0*/  HFMA2 R27, -RZ, RZ, 0, 0 ;  /* 0x00000000ff1b7431 */ /* 0x000fe200000001ff */
[----:B0-----:R-:W-:-:S07]  /*02b0*/  UIADD3 UR16, UPT, UPT, UR5, -UR16, URZ ;  /* 0x8000001005107290 */ /* 0x001fce000fffe0ff */
[----:B------:R-:W-:-:S05]  /*02c0*/  UMOV UR15, UR16 ;  /* 0x00000010000f7c82 */ /* 0x000fca0008000000 */
.L_x_53:
[----:B------:R-:W0:Y:S02]  /*02d0*/  LDCU UR6, c[0x0][0x3bc] ;  /* 0x00007780ff0677ac */ /* 0x000e240008000800 */
[----:B0-----:R-:W-:-:S09]  /*02e0*/  UISETP.GE.AND UP0, UPT, UR15, UR6, UPT ;  /* 0x000000060f00728c */ /* 0x001fd2000bf06270 */
[----:B------:R-:W-:Y:S05]  /*02f0*/  BRA.U UP0, `(.L_x_46) ;  /* 0x0000001100b47547 */ /* 0x000fea000b800000 */
[----:B------:R-:W0:Y:S01]  /*0300*/  LDC R7, c[0x0][0x3b0] ;  /* 0x0000ec00ff077b82 */ /* 0x000e220000000800 */
[----:B------:R-:W0:Y:S01]  /*0310*/  LDCU.64 UR8, c[0x0][0x3a0] ;  /* 0x00007400ff0877ac */ /* 0x000e220008000a00 */
[----:B------:R-:W-:Y:S01]  /*0320*/  MOV R4, UR15 ;  /* 0x0000000f00047c02 */ /* 0x000fe20008000f00 */
[----:B------:R-:W-:Y:S01]  /*0330*/  IMAD.U32 R13, RZ, RZ, UR15 ;  /* 0x0000000fff0d7e24 */ /* 0x000fe2000f8e00ff */
[----:B------:R-:W-:Y:S01]  /*0340*/  MOV R11, UR15 ;  /* 0x0000000f000b7c02 */ /* 0x000fe20008000f00 */
[----:B------:R-:W-:Y:S01]  /*0350*/  IMAD.U32 R15, RZ, RZ, UR15 ;  /* 0x0000000fff0f7e24 */ /* 0x000fe2000f8e00ff */
[----:B------:R-:W1:Y:S01]  /*0360*/  LDCU UR17, c[0x0][0x3bc] ;  /* 0x00007780ff1177ac */ /* 0x000e620008000800 */
[----:B------:R-:W-:Y:S01]  /*0370*/  MOV R17, UR15 ;  /* 0x0000000f00117c02 */ /* 0x000fe20008000f00 */
[----:B------:R-:W2:Y:S01]  /*0380*/  LDC R9, c[0x0][0x39c] ;  /* 0x0000e700ff097b82 */ /* 0x000ea20000000800 */
[----:B------:R-:W-:Y:S01]  /*0390*/  UMOV UR18, UR14 ;  /* 0x0000000e00127c82 */ /* 0x000fe20008000000 */
[----:B0-----:R-:W-:Y:S01]  /*03a0*/  IMAD R5, R0, UR8, R7 ;  /* 0x0000000800057c24 */ /* 0x001fe2000f8e0207 */
[----:B-1----:R-:W-:-:S04]  /*03b0*/  UIMAD UR17, UR7, UR17, UR17 ;  /* 0x00000011071172a4 */ /* 0x002fc8000f8e0211 */
[----:B------:R-:W-:Y:S02]  /*03c0*/  IADD3 R5, PT, PT, R4, -UR5, R5 ;  /* 0x8000000504057c10 */ /* 0x000fe4000fffe005 */
[----:B--2---:R-:W-:Y:S01]  /*03d0*/  IADD3 R4, PT, PT, R0, R9, RZ ;  /* 0x0000000900047210 */ /* 0x004fe20007ffe0ff */
[C-C-:B------:R-:W-:Y:S01]  /*03e0*/  IMAD R10, R9.reuse, 0x3, R0.reuse ;  /* 0x00000003090a7824 */ /* 0x140fe200078e0200 */
[CC--:B------:R-:W-:Y:S01]  /*03f0*/  LEA R6, R9.reuse, R0.reuse, 0x1 ;  /* 0x0000000009067211 */ /* 0x0c0fe200078e08ff */
[C---:B------:R-:W-:Y:S01]  /*0400*/  IMAD R14, R9.reuse, 0x6, R0 ;  /* 0x00000006090e7824 */ /* 0x040fe200078e0200 */
[----:B------:R-:W-:Y:S01]  /*0410*/  LEA R12, R9, R0, 0x2 ;  /* 0x00000000090c7211 */ /* 0x000fe200078e10ff */
[--C-:B------:R-:W-:Y:S02]  /*0420*/  IMAD R4, R4, UR8, R7.reuse ;  /* 0x0000000804047c24 */ /* 0x100fe4000f8e0207 */
[--C-:B------:R-:W-:Y:S02]  /*0430*/  IMAD R8, R6, UR8, R7.reuse ;  /* 0x0000000806087c24 */ /* 0x100fe4000f8e0207 */
[--C-:B------:R-:W-:Y:S01]  /*0440*/  IMAD R10, R10, UR8, R7.reuse ;  /* 0x000000080a0a7c24 */ /* 0x100fe2000f8e0207 */
[----:B------:R-:W-:Y:S01]  /*0450*/  IADD3 R6, PT, PT, R11, -UR5, R4 ;  /* 0x800000050b067c10 */ /* 0x000fe2000fffe004 */
[----:B------:R-:W-:Y:S01]  /*0460*/  IMAD R16, R9, 0x7, R0 ;  /* 0x0000000709107824 */ /* 0x000fe200078e0200 */
[----:B------:R-:W-:Y:S01]  /*0470*/  IADD3 R4, PT, PT, R13, -UR5, R8 ;  /* 0x800000050d047c10 */ /* 0x000fe2000fffe008 */
[--C-:B------:R-:W-:Y:S01]  /*0480*/  IMAD R12, R12, UR8, R7.reuse ;  /* 0x000000080c0c7c24 */ /* 0x100fe2000f8e0207 */
[----:B------:R-:W-:Y:S01]  /*0490*/  IADD3 R8, PT, PT, R15, -UR5, R10 ;  /* 0x800000050f087c10 */ /* 0x000fe2000fffe00a */
[----:B------:R-:W-:Y:S01]  /*04a0*/  IMAD R10, R9, 0x5, R0 ;  /* 0x00000005090a7824 */ /* 0x000fe200078e0200 */
[----:B------:R-:W-:Y:S01]  /*04b0*/  MOV R9, UR15 ;  /* 0x0000000f00097c02 */ /* 0x000fe20008000f00 */
[--C-:B------:R-:W-:Y:S01]  /*04c0*/  IMAD R14, R14, UR8, R7.reuse ;  /* 0x000000080e0e7c24 */ /* 0x100fe2000f8e0207 */
[----:B------:R-:W-:Y:S01]  /*04d0*/  IADD3 R12, PT, PT, R17, -UR5, R12 ;  /* 0x80000005110c7c10 */ /* 0x000fe2000fffe00c */
[--C-:B------:R-:W-:Y:S01]  /*04e0*/  IMAD R10, R10, UR8, R7.reuse ;  /* 0x000000080a0a7c24 */ /* 0x100fe2000f8e0207 */
[----:B------:R-:W-:Y:S01]  /*04f0*/  IADD3 R13, PT, PT, R7, -UR4, RZ ;  /* 0x80000004070d7c10 */ /* 0x000fe2000fffe0ff */
[----:B------:R-:W-:Y:S01]  /*0500*/  IMAD R16, R16, UR8, R7 ;  /* 0x0000000810107c24 */ /* 0x000fe2000f8e0207 */
[----:B------:R-:W-:-:S02]  /*0510*/  IADD3 R14, PT, PT, R9, -UR5, R14 ;  /* 0x80000005090e7c10 */ /* 0x000fc4000fffe00e */
[----:B------:R-:W-:Y:S01]  /*0520*/  IADD3 R10, PT, PT, R11, -UR5, R10 ;  /* 0x800000050b0a7c10 */ /* 0x000fe2000fffe00a */
[--C-:B------:R-:W-:Y:S01]  /*0530*/  IMAD R9, R12, UR9, R13.reuse ;  /* 0x000000090c097c24 */ /* 0x100fe2000f8e020d */
[----:B------:R-:W-:Y:S01]  /*0540*/  IADD3 R16, PT, PT, R15, -UR5, R16 ;  /* 0x800000050f107c10 */ /* 0x000fe2000fffe010 */
[--C-:B------:R-:W-:Y:S02]  /*0550*/  IMAD R5, R5, UR9, R13.reuse ;  /* 0x0000000905057c24 */ /* 0x100fe4000f8e020d */
[--C-:B------:R-:W-:Y:S02]  /*0560*/  IMAD R6, R6, UR9, R13.reuse ;  /* 0x0000000906067c24 */ /* 0x100fe4000f8e020d */
[--C-:B------:R-:W-:Y:S02]  /*0570*/  IMAD R7, R4, UR9, R13.reuse ;  /* 0x0000000904077c24 */ /* 0x100fe4000f8e020d */
[--C-:B------:R-:W-:Y:S02]  /*0580*/  IMAD R8, R8, UR9, R13.reuse ;  /* 0x0000000908087c24 */ /* 0x100fe4000f8e020d */
[----:B------:R-:W-:-:S02]  /*0590*/  IMAD R10, R10, UR9, R13 ;  /* 0x000000090a0a7c24 */ /* 0x000fc4000f8e020d */
[--C-:B------:R-:W-:Y:S02]  /*05a0*/  IMAD R11, R14, UR9, R13.reuse ;  /* 0x000000090e0b7c24 */ /* 0x100fe4000f8e020d */
[----:B------:R-:W-:-:S07]  /*05b0*/  IMAD R12, R16, UR9, R13 ;  /* 0x00000009100c7c24 */ /* 0x000fce000f8e020d */
.L_x_52:
[----:B------:R-:W0:Y:S01]  /*05c0*/  LDCU UR19, c[0x0][0x3c0] ;  /* 0x00007800ff1377ac */ /* 0x000e220008000800 */
[----:B------:R-:W-:-:S04]  /*05d0*/  ULOP3.LUT UR6, UR18, UR15, URZ, 0xfc, !UPT ;  /* 0x0000000f12067292 */ /* 0x000fc8000f8efcff */
[----:B------:R-:W-:-:S04]  /*05e0*/  UISETP.GT.AND UP0, UPT, UR6, -0x1, UPT ;  /* 0xffffffff0600788c */ /* 0x000fc8000bf04270 */
[----:B0-----:R-:W-:-:S09]  /*05f0*/  UISETP.LT.AND UP0, UPT, UR18, UR19, UP0 ;  /* 0x000000131200728c */ /* 0x001fd20008701270 */
[----:B------:R-:W-:Y:S05]  /*0600*/  BRA.U !UP0, `(.L_x_47) ;  /* 0x0000000d08dc7547 */ /* 0x000fea000b800000 */
[----:B------:R-:W0:Y:S02]  /*0610*/  LDCU UR6, c[0x0][0x398] ;  /* 0x00007300ff0677ac */ /* 0x000e240008000800 */
[----:B0-----:R-:W-:-:S03]  /*0620*/  UISETP.GE.U32.AND UP0, UPT, UR6, 0x8, UPT ;  /* 0x000000080600788c */ /* 0x001fc6000bf06070 */
[----:B------:R-:W-:-:S06]  /*0630*/  UMOV UR6, URZ ;  /* 0x000000ff00067c82 */ /* 0x000fcc0008000000 */
[----:B------:R-:W-:Y:S05]  /*0640*/  BRA.U !UP0, `(.L_x_48) ;  /* 0x0000000508d07547 */ /* 0x000fea000b800000 */
[----:B------:R-:W0:Y:S01]  /*0650*/  LDCU UR10, c[0x0][0x3bc] ;  /* 0x00007780ff0a77ac */ /* 0x000e220008000800 */
[----:B------:R-:W-:Y:S01]  /*0660*/  VIADD R4, R6, UR18 ;  /* 0x0000001206047c36 */ /* 0x000fe20008000000 */
[----:B------:R-:W-:Y:S01]  /*0670*/  IADD3 R22, PT, PT, R7, UR18, RZ ;  /* 0x0000001207167c10 */ /* 0x000fe2000fffe0ff */
[----:B------:R-:W-:Y:S01]  /*0680*/  VIADD R28, R10, UR18 ;  /* 0x000000120a1c7c36 */ /* 0x000fe20008000000 */
[----:B------:R-:W1:Y:S01]  /*0690*/  LDCU UR6, c[0x0][0x398] ;  /* 0x00007300ff0677ac */ /* 0x000e620008000800 */
[----:B------:R-:W-:Y:S02]  /*06a0*/  IADD3 R24, PT, PT, R8, UR18, RZ ;  /* 0x0000001208187c10 */ /* 0x000fe4000fffe0ff */
[----:B------:R-:W-:Y:S01]  /*06b0*/  IADD3 R26, PT, PT, R9, UR18, RZ ;  /* 0x00000012091a7c10 */ /* 0x000fe2000fffe0ff */
[----:B------:R-:W2:Y:S01]  /*06c0*/  LDCU UR9, c[0x0][0x3b8] ;  /* 0x00007700ff0977ac */ /* 0x000ea20008000800 */
[----:B------:R-:W-:Y:S02]  /*06d0*/  IADD3 R13, PT, PT, R11, UR18, RZ ;  /* 0x000000120b0d7c10 */ /* 0x000fe4000fffe0ff */
[----:B------:R-:W-:Y:S01]  /*06e0*/  IADD3 R23, PT, PT, R12, UR18, RZ ;  /* 0x000000120c177c10 */ /* 0x000fe2000fffe0ff */
[----:B------:R-:W-:Y:S01]  /*06f0*/  UIADD3 UR11, UPT, UPT, UR7, 0x2, URZ ;  /* 0x00000002070b7890 */ /* 0x000fe2000fffe0ff */
[----:B------:R-:W-:Y:S01]  /*0700*/  IADD3 R25, PT, PT, R5, UR18, RZ ;  /* 0x0000001205197c10 */ /* 0x000fe2000fffe0ff */
[----:B------:R-:W-:-:S02]  /*0710*/  UIADD3 UR20, UPT, UPT, UR7, 0x4, URZ ;  /* 0x0000000407147890 */ /* 0x000fc4000fffe0ff */
[----:B------:R-:W-:Y:S02]  /*0720*/  UIADD3 UR21, UPT, UPT, UR7, 0x5, URZ ;  /* 0x0000000507157890 */ /* 0x000fe4000fffe0ff */
[----:B------:R-:W-:Y:S02]  /*0730*/  UIADD3 UR30, UPT, UPT, UR7, 0x6, URZ ;  /* 0x00000006071e7890 */ /* 0x000fe4000fffe0ff */
[----:B------:R-:W-:Y:S02]  /*0740*/  UIADD3 UR31, UPT, UPT, UR7, 0x7, URZ ;  /* 0x00000007071f7890 */ /* 0x000fe4000fffe0ff */
[----:B------:R-:W-:Y:S02]  /*0750*/  UIADD3 UR32, UPT, UPT, UR7, 0x3, URZ ;  /* 0x0000000307207890 */ /* 0x000fe4000fffe0ff */
[----:B------:R-:W-:Y:S02]  /*0760*/  UIADD3 UR8, UPT, UPT, UR17, UR15, URZ ;  /* 0x0000000f11087290 */ /* 0x000fe4000fffe0ff */
[----:B0-----:R-:W-:-:S02]  /*0770*/  UIMAD UR11, UR11, UR10, UR15 ;  /* 0x0000000a0b0b72a4 */ /* 0x001fc4000f8e020f */
[----:B------:R-:W-:Y:S02]  /*0780*/  UIMAD UR20, UR20, UR10, UR15 ;  /* 0x0000000a141472a4 */ /* 0x000fe4000f8e020f */
[----:B------:R-:W-:Y:S02]  /*0790*/  UIMAD UR21, UR21, UR10, UR15 ;  /* 0x0000000a151572a4 */ /* 0x000fe4000f8e020f */
[----:B-1----:R-:W-:Y:S02]  /*07a0*/  ULOP3.LUT UR23, UR6, 0x7ffffff8, URZ, 0xc0, !UPT ;  /* 0x7ffffff806177892 */ /* 0x002fe4000f8ec0ff */
[----:B--2---:R-:W-:Y:S02]  /*07b0*/  UIMAD UR22, UR13, UR9, UR15 ;  /* 0x000000090d1672a4 */ /* 0x004fe4000f8e020f */
[----:B------:R-:W-:Y:S02]  /*07c0*/  UIMAD UR30, UR30, UR10, UR15 ;  /* 0x0000000a1e1e72a4 */ /* 0x000fe4000f8e020f */
[----:B------:R-:W-:-:S02]  /*07d0*/  UIMAD UR31, UR31, UR10, UR15 ;  /* 0x0000000a1f1f72a4 */ /* 0x000fc4000f8e020f */
[----:B------:R-:W-:Y:S02]  /*07e0*/  UIMAD UR32, UR32, UR10, UR15 ;  /* 0x0000000a202072a4 */ /* 0x000fe4000f8e020f */
[----:B------:R-:W-:Y:S02]  /*07f0*/  UIMAD UR6, UR8, UR19, UR18 ;  /* 0x00000013080672a4 */ /* 0x000fe4000f8e0212 */
[----:B------:R-:W-:Y:S02]  /*0800*/  UIMAD UR8, UR11, UR19, UR18 ;  /* 0x000000130b0872a4 */ /* 0x000fe4000f8e0212 */
[----:B------:R-:W-:Y:S02]  /*0810*/  UIMAD UR10, UR20, UR19, UR18 ;  /* 0x00000013140a72a4 */ /* 0x000fe4000f8e0212 */
[----:B------:R-:W-:Y:S01]  /*0820*/  UIMAD UR11, UR21, UR19, UR18 ;  /* 0x00000013150b72a4 */ /* 0x000fe2000f8e0212 */
[----:B------:R-:W0:Y:S01]  /*0830*/  LDCU.128 UR24, c[0x0][0x380] ;  /* 0x00007000ff1877ac */ /* 0x000e220008000c00 */
[----:B------:R-:W-:-:S02]  /*0840*/  UIADD3 UR23, UPT, UPT, -UR23, URZ, URZ ;  /* 0x000000ff17177290 */ /* 0x000fc4000fffe1ff */
[----:B------:R-:W-:Y:S02]  /*0850*/  UIMAD UR9, UR32, UR19, UR18 ;  /* 0x00000013200972a4 */ /* 0x000fe4000f8e0212 */
[----:B------:R-:W-:Y:S02]  /*0860*/  UIMAD UR20, UR30, UR19, UR18 ;  /* 0x000000131e1472a4 */ /* 0x000fe4000f8e0212 */
[----:B------:R-:W-:Y:S02]  /*0870*/  UIMAD UR21, UR31, UR19, UR18 ;  /* 0x000000131f1572a4 */ /* 0x000fe4000f8e0212 */
[----:B------:R-:W-:-:S12]  /*0880*/  UIMAD UR22, UR22, UR19, UR18 ;  /* 0x00000013161672a4 */ /* 0x000fd8000f8e0212 */
.L_x_49:
[----:B0-----:R-:W-:Y:S01]  /*0890*/  UIMAD.WIDE UR30, UR22, 0x4, UR24 ;  /* 0x00000004161e78a5 */ /* 0x001fe2000f8e0218 */
[----:B------:R-:W-:Y:S02]  /*08a0*/  HFMA2 R21, -RZ, RZ, 0, 2.384185791015625e-07 ;  /* 0x00000004ff157431 */ /* 0x000fe400000001ff */
[----:B------:R-:W-:Y:S01]  /*08b0*/  IMAD.MOV.U32 R14, RZ, RZ, 0x4 ;  /* 0x00000004ff0e7424 */ /* 0x000fe200078e00ff */
[----:B------:R-:W-:-:S03]  /*08c0*/  UIMAD.WIDE UR32, UR6, 0x4, UR24 ;  /* 0x00000004062078a5 */ /* 0x000fc6000f8e0218 */
[----:B------:R-:W-:Y:S01]  /*08d0*/  IMAD.WIDE R14, R25, R14, UR26 ;  /* 0x0000001a190e7e25 */ /* 0x000fe2000f8e020e */
[----:B------:R-:W-:Y:S02]  /*08e0*/  MOV R16, UR30 ;  /* 0x0000001e00107c02 */ /* 0x000fe40008000f00 */
[----:B------:R-:W-:Y:S01]  /*08f0*/  MOV R17, UR31 ;  /* 0x0000001f00117c02 */ /* 0x000fe20008000f00 */
[----:B------:R-:W-:Y:S01]  /*0900*/  IMAD.U32 R18, RZ, RZ, UR32 ;  /* 0x00000020ff127e24 */ /* 0x000fe2000f8e00ff */
[----:B------:R-:W-:Y:S01]  /*0910*/  MOV R19, UR33 ;  /* 0x0000002100137c02 */ /* 0x000fe20008000f00 */
[----:B------:R-:W-:Y:S01]  /*0920*/  IMAD.WIDE R20, R4, R21, UR26 ;  /* 0x0000001a04147e25 */ /* 0x000fe2000f8e0215 */
[----:B------:R-:W2:Y:S04]  /*0930*/  LDG.E R14, desc[UR28][R14.64] ;  /* 0x0000001c0e0e7981 */ /* 0x000ea8000c1e1900 */
[----:B------:R0:W2:Y:S04]  /*0940*/  LDG.E R16, desc[UR28][R16.64] ;  /* 0x0000001c10107981 */ /* 0x0000a8000c1e1900 */
[----:B------:R-:W3:Y:S04]  /*0950*/  LDG.E R20, desc[UR28][R20.64] ;  /* 0x0000001c14147981 */ /* 0x000ee8000c1e1900 */
[----:B------:R1:W3:Y:S01]  /*0960*/  LDG.E R18, desc[UR28][R18.64] ;  /* 0x0000001c12127981 */ /* 0x0002e2000c1e1900 */
[----:B------:R-:W-:Y:S01]  /*0970*/  UIMAD.WIDE UR30, UR8, 0x4, UR24 ;  /* 0x00000004081e78a5 */ /* 0x000fe2000f8e0218 */
[----:B------:R-:W-:Y:S01]  /*0980*/  MOV R29, 0x4 ;  /* 0x00000004001d7802 */ /* 0x000fe20000000f00 */
[----:B------:R-:W-:-:S04]  /*0990*/  UIMAD.WIDE UR32, UR9, 0x4, UR24 ;  /* 0x00000004092078a5 */ /* 0x000fc8000f8e0218 */
[----:B0-----:R-:W-:Y:S02]  /*09a0*/  IMAD.U32 R17, RZ, RZ, UR31 ;  /* 0x0000001fff117e24 */ /* 0x001fe4000f8e00ff */
[----:B-1----:R-:W-:Y:S01]  /*09b0*/  MOV R19, UR33 ;  /* 0x0000002100137c02 */ /* 0x002fe20008000f00 */
[----:B--2---:R-:W-:Y:S01]  /*09c0*/  FFMA R27, R16, R14, R27 ;  /* 0x0000000e101b7223 */ /* 0x004fe2000000001b */
[----:B------:R-:W-:Y:S01]  /*09d0*/  IMAD.WIDE R14, R22, R29, UR26 ;  /* 0x0000001a160e7e25 */ /* 0x000fe2000f8e021d */
[----:B------:R-:W-:-:S05]  /*09e0*/  MOV R16, UR30 ;  /* 0x0000001e00107c02 */ /* 0x000fca0008000f00 */
[----:B------:R-:W2:Y:S01]  /*09f0*/  LDG.E R14, desc[UR28][R14.64] ;  /* 0x0000001c0e0e7981 */ /* 0x000ea2000c1e1900 */
[----:B---3--:R-:W-:Y:S01]  /*0a00*/  FFMA R27, R18, R20, R27 ;  /* 0x00000014121b7223 */ /* 0x008fe2000000001b */
[----:B------:R-:W-:Y:S01]  /*0a10*/  IMAD.WIDE R20, R24, R29, UR26 ;  /* 0x0000001a18147e25 */ /* 0x000fe2000f8e021d */
[----:B------:R-:W-:Y:S01]  /*0a20*/  MOV R18, UR32 ;  /* 0x0000002000127c02 */ /* 0x000fe20008000f00 */
[----:B------:R0:W2:Y:S04]  /*0a30*/  LDG.E R16, desc[UR28][R16.64] ;  /* 0x0000001c10107981 */ /* 0x0000a8000c1e1900 */
[----:B------:R-:W3:Y:S04]  /*0a40*/  LDG.E R20, desc[UR28][R20.64] ;  /* 0x0000001c14147981 */ /* 0x000ee8000c1e1900 */
[----:B------:R1:W3:Y:S01]  /*0a50*/  LDG.E R18, desc[UR28][R18.64] ;  /* 0x0000001c12127981 */ /* 0x0002e2000c1e1900 */
[----:B------:R-:W-:-:S02]  /*0a60*/  UIMAD.WIDE UR30, UR10, 0x4, UR24 ;  /* 0x000000040a1e78a5 */ /* 0x000fc4000f8e0218 */
        /* <DEDUP_REMOVED lines=11> */
[----:B------:R1:W3:Y:S04]  /*0b20*/  LDG.E R20, desc[UR28][R20.64] ;  /* 0x0000001c14147981 */ /* 0x0002e8000c1e1900 */
[----:B------:R-:W3:Y:S01]  /*0b30*/  LDG.E R18, desc[UR28][R18.64] ;  /* 0x0000001c12127981 */ /* 0x000ee2000c1e1900 */
[----:B------:R-:W-:-:S02]  /*0b40*/  UIMAD.WIDE UR30, UR20, 0x4, UR24 ;  /* 0x00000004141e78a5 */ /* 0x000fc4000f8e0218 */
[----:B------:R-:W-:-:S04]  /*0b50*/  UIMAD.WIDE UR32, UR21, 0x4, UR24 ;  /* 0x00000004152078a5 */ /* 0x000fc8000f8e0218 */
[----:B0-----:R-:W-:Y:S02]  /*0b60*/  MOV R17, UR31 ;  /* 0x0000001f00117c02 */ /* 0x001fe40008000f00 */
[----:B-1----:R-:W-:Y:S01]  /*0b70*/  MOV R21, UR33 ;  /* 0x0000002100157c02 */ /* 0x002fe20008000f00 */
[----:B--2---:R-:W-:Y:S01]  /*0b80*/  FFMA R27, R16, R14, R27 ;  /* 0x0000000e101b7223 */ /* 0x004fe2000000001b */
[----:B------:R-:W-:Y:S01]  /*0b90*/  IMAD.WIDE R14, R13, R29, UR26 ;  /* 0x0000001a0d0e7e25 */ /* 0x000fe2000f8e021d */
[----:B------:R-:W-:-:S05]  /*0ba0*/  MOV R16, UR30 ;  /* 0x0000001e00107c02 */ /* 0x000fca0008000f00 */
[----:B------:R-:W2:Y:S01]  /*0bb0*/  LDG.E R14, desc[UR28][R14.64] ;  /* 0x0000001c0e0e7981 */ /* 0x000ea2000c1e1900 */
[----:B---3--:R-:W-:Y:S01]  /*0bc0*/  FFMA R27, R18, R20, R27 ;  /* 0x00000014121b7223 */ /* 0x008fe2000000001b */
[----:B------:R-:W-:Y:S02]  /*0bd0*/  IMAD.WIDE R18, R23, R29, UR26 ;  /* 0x0000001a17127e25 */ /* 0x000fe4000f8e021d */
[----:B------:R-:W2:Y:S02]  /*0be0*/  LDG.E R16, desc[UR28][R16.64] ;  /* 0x0000001c10107981 */ /* 0x000ea4000c1e1900 */
[----:B------:R-:W-:Y:S02]  /*0bf0*/  IMAD.U32 R20, RZ, RZ, UR32 ;  /* 0x00000020ff147e24 */ /* 0x000fe4000f8e00ff */
[----:B------:R-:W3:Y:S04]  /*0c00*/  LDG.E R18, desc[UR28][R18.64] ;  /* 0x0000001c12127981 */ /* 0x000ee8000c1e1900 */
[----:B------:R-:W3:Y:S01]  /*0c10*/  LDG.E R20, desc[UR28][R20.64] ;  /* 0x0000001c14147981 */ /* 0x000ee2000c1e1900 */
[----:B------:R-:W-:-:S04]  /*0c20*/  UIADD3 UR23, UPT, UPT, UR23, 0x8, URZ ;  /* 0x0000000817177890 */ /* 0x000fc8000fffe0ff */
[----:B------:R-:W-:Y:S01]  /*0c30*/  UISETP.NE.AND UP0, UPT, UR23, URZ, UPT ;  /* 0x000000ff1700728c */ /* 0x000fe2000bf05270 */
[C---:B------:R-:W-:Y:S01]  /*0c40*/  LEA R4, R3.reuse, R4, 0x3 ;  /* 0x0000000403047211 */ /* 0x040fe200078e18ff */
[C---:B------:R-:W-:Y:S01]  /*0c50*/  IMAD R26, R3.reuse, 0x8, R26 ;  /* 0x00000008031a7824 */ /* 0x040fe200078e021a */
[C---:B------:R-:W-:Y:S02]  /*0c60*/  LEA R22, R3.reuse, R22, 0x3 ;  /* 0x0000001603167211 */ /* 0x040fe400078e18ff */
[C---:B------:R-:W-:Y:S02]  /*0c70*/  LEA R24, R3.reuse, R24, 0x3 ;  /* 0x0000001803187211 */ /* 0x040fe400078e18ff */
[C---:B------:R-:W-:Y:S02]  /*0c80*/  LEA R28, R3.reuse, R28, 0x3 ;  /* 0x0000001c031c7211 */ /* 0x040fe400078e18ff */
[C---:B------:R-:W-:Y:S02]  /*0c90*/  LEA R13, R3.reuse, R13, 0x3 ;  /* 0x0000000d030d7211 */ /* 0x040fe400078e18ff */
[----:B------:R-:W-:-:S02]  /*0ca0*/  LEA R23, R3, R23, 0x3 ;  /* 0x0000001703177211 */ /* 0x000fc400078e18ff */
[----:B------:R-:W-:Y:S01]  /*0cb0*/  LEA R25, R3, R25, 0x3 ;  /* 0x0000001903197211 */ /* 0x000fe200078e18ff */
[----:B------:R-:W-:Y:S02]  /*0cc0*/  ULEA UR6, UR12, UR6, 0x3 ;  /* 0x000000060c067291 */ /* 0x000fe4000f8e18ff */
[----:B------:R-:W-:Y:S02]  /*0cd0*/  ULEA UR8, UR12, UR8, 0x3 ;  /* 0x000000080c087291 */ /* 0x000fe4000f8e18ff */
[----:B------:R-:W-:Y:S02]  /*0ce0*/  ULEA UR9, UR12, UR9, 0x3 ;  /* 0x000000090c097291 */ /* 0x000fe4000f8e18ff */
[----:B------:R-:W-:Y:S02]  /*0cf0*/  ULEA UR10, UR12, UR10, 0x3 ;  /* 0x0000000a0c0a7291 */ /* 0x000fe4000f8e18ff */
[----:B------:R-:W-:Y:S02]  /*0d00*/  ULEA UR11, UR12, UR11, 0x3 ;  /* 0x0000000b0c0b7291 */ /* 0x000fe4000f8e18ff */
[----:B------:R-:W-:-:S02]  /*0d10*/  ULEA UR20, UR12, UR20, 0x3 ;  /* 0x000000140c147291 */ /* 0x000fc4000f8e18ff */
[----:B------:R-:W-:Y:S02]  /*0d20*/  ULEA UR21, UR12, UR21, 0x3 ;  /* 0x000000150c157291 */ /* 0x000fe4000f8e18ff */
[----:B------:R-:W-:Y:S01]  /*0d30*/  ULEA UR22, UR12, UR22, 0x3 ;  /* 0x000000160c167291 */ /* 0x000fe2000f8e18ff */
[----:B--2---:R-:W-:-:S04]  /*0d40*/  FFMA R27, R16, R14, R27 ;  /* 0x0000000e101b7223 */ /* 0x004fc8000000001b */
[----:B---3--:R-:W-:Y:S01]  /*0d50*/  FFMA R27, R20, R18, R27 ;  /* 0x00000012141b7223 */ /* 0x008fe2000000001b */
[----:B------:R-:W-:Y:S06]  /*0d60*/  BRA.U UP0, `(.L_x_49) ;  /* 0xfffffff900c87547 */ /* 0x000fec000b83ffff */
[----:B------:R-:W0:Y:S02]  /*0d70*/  LDCU UR6, c[0x0][0x398] ;  /* 0x00007300ff0677ac */ /* 0x000e240008000800 */
[----:B0-----:R-:W-:-:S12]  /*0d80*/  ULOP3.LUT UR6, UR6, 0x7ffffff8, URZ, 0xc0, !UPT ;  /* 0x7ffffff806067892 */ /* 0x001fd8000f8ec0ff */
.L_x_48:
[----:B------:R-:W0:Y:S02]  /*0d90*/  LDCU UR8, c[0x0][0x398] ;  /* 0x00007300ff0877ac */ /* 0x000e240008000800 */
[----:B0-----:R-:W-:-:S04]  /*0da0*/  ULOP3.LUT UR9, UR8, 0x7, URZ, 0xc0, !UPT ;  /* 0x0000000708097892 */ /* 0x001fc8000f8ec0ff */
[----:B------:R-:W-:-:S09]  /*0db0*/  UISETP.NE.AND UP0, UPT, UR9, URZ, UPT ;  /* 0x000000ff0900728c */ /* 0x000fd2000bf05270 */
[----:B------:R-:W-:Y:S05]  /*0dc0*/  BRA.U !UP0, `(.L_x_47) ;  /* 0x0000000508ec7547 */ /* 0x000fea000b800000 */
[----:B------:R-:W-:-:S04]  /*0dd0*/  ULOP3.LUT UR11, UR8, 0x3, URZ, 0xc0, !UPT ;  /* 0x00000003080b7892 */ /* 0x000fc8000f8ec0ff */
[----:B------:R-:W-:Y:S01]  /*0de0*/  UISETP.NE.AND UP0, UPT, UR11, URZ, UPT ;  /* 0x000000ff0b00728c */ /* 0x000fe2000bf05270 */
[----:B------:R-:W-:Y:S10]  /*0df0*/  BRA.U !UP1, `(.L_x_50) ;  /* 0x0000000109e07547 */ /* 0x000ff4000b800000 */
[----:B------:R-:W0:Y:S01]  /*0e00*/  LDCU UR10, c[0x0][0x3bc] ;  /* 0x00007780ff0a77ac */ /* 0x000e220008000800 */
[----:B------:R-:W1:Y:S01]  /*0e10*/  LDC.64 R16, c[0x0][0x380] ;  /* 0x0000e000ff107b82 */ /* 0x000e620000000a00 */
[----:B------:R-:W2:Y:S01]  /*0e20*/  LDCU UR21, c[0x0][0x39c] ;  /* 0x00007380ff1577ac */ /* 0x000ea20008000800 */
[----:B------:R-:W-:-:S06]  /*0e30*/  UIADD3 UR8, UPT, UPT, UR7, UR6, URZ ;  /* 0x0000000607087290 */ /* 0x000fcc000fffe0ff */
[----:B------:R-:W3:Y:S01]  /*0e40*/  LDC.64 R14, c[0x0][0x388] ;  /* 0x0000e200ff0e7b82 */ /* 0x000ee20000000a00 */
[----:B------:R-:W4:Y:S01]  /*0e50*/  LDCU.64 UR22, c[0x0][0x3a0] ;  /* 0x00007400ff1677ac */ /* 0x000f220008000a00 */
[----:B------:R-:W-:Y:S02]  /*0e60*/  UIADD3 UR24, UPT, UPT, -UR16, UR15, URZ ;  /* 0x0000000f10187290 */ /* 0x000fe4000fffe1ff */
[----:B0-----:R-:W-:Y:S01]  /*0e70*/  UIMAD UR8, UR8, UR10, UR15 ;  /* 0x0000000a080872a4 */ /* 0x001fe2000f8e020f */
[----:B--2---:R-:W-:-:S03]  /*0e80*/  IMAD.U32 R13, RZ, RZ, UR21 ;  /* 0x00000015ff0d7e24 */ /* 0x004fc6000f8e00ff */
[----:B------:R-:W-:Y:S02]  /*0e90*/  UIADD3 UR9, UPT, UPT, UR8, UR10, URZ ;  /* 0x0000000a08097290 */ /* 0x000fe4000fffe0ff */
[----:B------:R-:W-:Y:S01]  /*0ea0*/  UIMAD UR8, UR8, UR19, UR18 ;  /* 0x00000013080872a4 */ /* 0x000fe2000f8e0212 */
[----:B------:R-:W-:Y:S01]  /*0eb0*/  IMAD R13, R13, UR6, R0 ;  /* 0x000000060d0d7c24 */ /* 0x000fe2000f8e0200 */
[----:B------:R-:W-:Y:S01]  /*0ec0*/  UIMAD UR20, UR9, UR19, UR18 ;  /* 0x00000013091472a4 */ /* 0x000fe2000f8e0212 */
[----:B----4-:R-:W-:Y:S01]  /*0ed0*/  MOV R4, UR22 ;  /* 0x0000001600047c02 */ /* 0x010fe20008000f00 */
[----:B------:R-:W-:Y:S02]  /*0ee0*/  UIADD3 UR9, UPT, UPT, UR9, UR10, URZ ;  /* 0x0000000a09097290 */ /* 0x000fe4000fffe0ff */
[----:B------:R-:W-:Y:S02]  /*0ef0*/  IADD3 R21, PT, PT, R13, UR21, RZ ;  /* 0x000000150d157c10 */ /* 0x000fe4000fffe0ff */
[----:B------:R-:W-:Y:S01]  /*0f00*/  MOV R25, UR8 ;  /* 0x0000000800197c02 */ /* 0x000fe20008000f00 */
[----:B------:R-:W-:Y:S01]  /*0f10*/  UIMAD UR8, UR9, UR19, UR18 ;  /* 0x00000013090872a4 */ /* 0x000fe2000f8e0212 */
[----:B------:R-:W-:Y:S01]  /*0f20*/  IADD3 R26, PT, PT, R21, UR21, RZ ;  /* 0x00000015151a7c10 */ /* 0x000fe2000fffe0ff */
[-C--:B------:R-:W-:Y:S01]  /*0f30*/  IMAD R13, R13, R4.reuse, UR24 ;  /* 0x000000180d0d7e24 */ /* 0x080fe2000f8e0204 */
[----:B------:R-:W-:Y:S01]  /*0f40*/  MOV R19, UR20 ;  /* 0x0000001400137c02 */ /* 0x000fe20008000f00 */
[----:B------:R-:W-:-:S02]  /*0f50*/  IMAD R21, R21, R4, UR24 ;  /* 0x0000001815157e24 */ /* 0x000fc4000f8e0204 */
[C---:B------:R-:W-:Y:S01]  /*0f60*/  VIADD R23, R26.reuse, UR21 ;  /* 0x000000151a177c36 */ /* 0x040fe20008000000 */
[----:B------:R-:W-:Y:S01]  /*0f70*/  MOV R29, UR8 ;  /* 0x00000008001d7c02 */ /* 0x000fe20008000f00 */
[--C-:B-1----:R-:W-:Y:S01]  /*0f80*/  IMAD.WIDE R18, R19, 0x4, R16.reuse ;  /* 0x0000000413127825 */ /* 0x102fe200078e0210 */
[----:B------:R-:W-:Y:S01]  /*0f90*/  UIADD3 UR8, UPT, UPT, -UR14, UR18, URZ ;  /* 0x000000120e087290 */ /* 0x000fe2000fffe1ff */
[----:B------:R-:W-:Y:S02]  /*0fa0*/  MOV R28, UR23 ;  /* 0x00000017001c7c02 */ /* 0x000fe40008000f00 */
[-C--:B------:R-:W-:Y:S02]  /*0fb0*/  IMAD R26, R26, R4.reuse, UR24 ;  /* 0x000000181a1a7e24 */ /* 0x080fe4000f8e0204 */
[----:B------:R-:W-:Y:S02]  /*0fc0*/  IMAD R23, R23, R4, UR24 ;  /* 0x0000001817177e24 */ /* 0x000fe4000f8e0204 */
[----:B------:R-:W-:Y:S01]  /*0fd0*/  IMAD.WIDE R24, R25, 0x4, R16 ;  /* 0x0000000419187825 */ /* 0x000fe200078e0210 */
[----:B------:R0:W2:Y:S01]  /*0fe0*/  LDG.E R4, desc[UR28][R18.64] ;  /* 0x0000001c12047981 */ /* 0x0000a2000c1e1900 */
[----:B------:R-:W-:-:S02]  /*0ff0*/  UIADD3 UR9, UPT, UPT, UR9, UR10, URZ ;  /* 0x0000000a09097290 */ /* 0x000fc4000fffe0ff */
[----:B------:R-:W-:Y:S01]  /*1000*/  IMAD R21, R21, R28, UR8 ;  /* 0x0000000815157e24 */ /* 0x000fe2000f8e021c */
[----:B------:R1:W4:Y:S01]  /*1010*/  LDG.E R22, desc[UR28][R24.64] ;  /* 0x0000001c18167981 */ /* 0x000322000c1e1900 */
[----:B0-----:R-:W-:-:S04]  /*1020*/  IMAD.WIDE R18, R29, 0x4, R16 ;  /* 0x000000041d127825 */ /* 0x001fc800078e0210 */
[-C--:B------:R-:W-:Y:S01]  /*1030*/  IMAD R29, R13, R28.reuse, UR8 ;  /* 0x000000080d1d7e24 */ /* 0x080fe2000f8e021c */
[----:B------:R-:W-:Y:S01]  /*1040*/  UIMAD UR9, UR9, UR19, UR18 ;  /* 0x00000013090972a4 */ /* 0x000fe2000f8e0212 */
[--C-:B---3--:R-:W-:Y:S01]  /*1050*/  IMAD.WIDE R20, R21, 0x4, R14.reuse ;  /* 0x0000000415147825 */ /* 0x108fe200078e020e */
[----:B------:R0:W3:Y:S03]  /*1060*/  LDG.E R13, desc[UR28][R18.64] ;  /* 0x0000001c120d7981 */ /* 0x0000e6000c1e1900 */
[----:B-1----:R-:W-:Y:S02]  /*1070*/  IMAD.WIDE R24, R29, 0x4, R14 ;  /* 0x000000041d187825 */ /* 0x002fe400078e020e */
[----:B------:R-:W2:Y:S02]  /*1080*/  LDG.E R21, desc[UR28][R20.64] ;  /* 0x0000001c14157981 */ /* 0x000ea4000c1e1900 */
[-C--:B------:R-:W-:Y:S01]  /*1090*/  IMAD R29, R26, R28.reuse, UR8 ;  /* 0x000000081a1d7e24 */ /* 0x080fe2000f8e021c */
[----:B------:R-:W-:Y:S01]  /*10a0*/  MOV R26, UR9 ;  /* 0x00000009001a7c02 */ /* 0x000fe20008000f00 */
[----:B------:R-:W4:Y:S01]  /*10b0*/  LDG.E R24, desc[UR28][R24.64] ;  /* 0x0000001c18187981 */ /* 0x000f22000c1e1900 */
[----:B------:R-:W-:-:S02]  /*10c0*/  IMAD R23, R23, R28, UR8 ;  /* 0x0000000817177e24 */ /* 0x000fc4000f8e021c */
[----:B0-----:R-:W-:-:S04]  /*10d0*/  IMAD.WIDE R18, R29, 0x4, R14 ;  /* 0x000000041d127825 */ /* 0x001fc800078e020e */
[----:B------:R-:W-:Y:S02]  /*10e0*/  IMAD.WIDE R16, R26, 0x4, R16 ;  /* 0x000000041a107825 */ /* 0x000fe400078e0210 */
[----:B------:R-:W3:Y:S02]  /*10f0*/  LDG.E R18, desc[UR28][R18.64] ;  /* 0x0000001c12127981 */ /* 0x000ee4000c1e1900 */
[----:B------:R-:W-:Y:S02]  /*1100*/  IMAD.WIDE R14, R23, 0x4, R14 ;  /* 0x00000004170e7825 */ /* 0x000fe400078e020e */
[----:B------:R-:W5:Y:S04]  /*1110*/  LDG.E R17, desc[UR28][R16.64] ;  /* 0x0000001c10117981 */ /* 0x000f68000c1e1900 */
[----:B------:R-:W5:Y:S01]  /*1120*/  LDG.E R14, desc[UR28][R14.64] ;  /* 0x0000001c0e0e7981 */ /* 0x000f62000c1e1900 */
[----:B------:R-:W-:Y:S01]  /*1130*/  UIADD3 UR6, UPT, UPT, UR6, 0x4, URZ ;  /* 0x0000000406067890 */ /* 0x000fe2000fffe0ff */
[----:B----4-:R-:W-:-:S04]  /*1140*/  FFMA R27, R22, R24, R27 ;  /* 0x00000018161b7223 */ /* 0x010fc8000000001b */
[----:B--2---:R-:W-:-:S04]  /*1150*/  FFMA R4, R4, R21, R27 ;  /* 0x0000001504047223 */ /* 0x004fc8000000001b */
[----:B---3--:R-:W-:-:S04]  /*1160*/  FFMA R4, R13, R18, R4 ;  /* 0x000000120d047223 */ /* 0x008fc80000000004 */
[----:B-----5:R-:W-:-:S07]  /*1170*/  FFMA R27, R17, R14, R4 ;  /* 0x0000000e111b7223 */ /* 0x020fce0000000004 */
.L_x_50:
[----:B------:R-:W-:Y:S05]  /*1180*/  BRA.U !UP0, `(.L_x_47) ;  /* 0x0000000108fc7547 */ /* 0x000fea000b800000 */
[----:B------:R-:W0:Y:S01]  /*1190*/  LDCU UR8, c[0x0][0x398] ;  /* 0x00007300ff0877ac */ /* 0x000e220008000800 */
[----:B------:R-:W-:Y:S02]  /*11a0*/  UISETP.NE.AND UP0, UPT, UR11, 0x1, UPT ;  /* 0x000000010b00788c */ /* 0x000fe4000bf05270 */
[----:B0-----:R-:W-:-:S07]  /*11b0*/  ULOP3.LUT UP2, URZ, UR8, 0x1, URZ, 0xc0, !UPT ;  /* 0x0000000108ff7892 */ /* 0x001fce000f84c0ff */
[----:B------:R-:W-:Y:S05]  /*11c0*/  BRA.U !UP0, `(.L_x_51) ;  /* 0x0000000108887547 */ /* 0x000fea000b800000 */
[----:B------:R-:W0:Y:S01]  /*11d0*/  LDCU UR11, c[0x0][0x39c] ;  /* 0x00007380ff0b77ac */ /* 0x000e220008000800 */
[----:B------:R-:W1:Y:S01]  /*11e0*/  LDC.64 R20, c[0x0][0x380] ;  /* 0x0000e000ff147b82 */ /* 0x000e620000000a00 */
[----:B------:R-:W2:Y:S01]  /*11f0*/  LDCU UR9, c[0x0][0x3bc] ;  /* 0x00007780ff0977ac */ /* 0x000ea20008000800 */
[----:B------:R-:W3:Y:S06]  /*1200*/  LDCU.64 UR20, c[0x0][0x3a0] ;  /* 0x00007400ff1477ac */ /* 0x000eec0008000a00 */
[----:B------:R-:W4:Y:S01]  /*1210*/  LDC.64 R14, c[0x0][0x388] ;  /* 0x0000e200ff0e7b82 */ /* 0x000f220000000a00 */
[----:B------:R-:W-:-:S02]  /*1220*/  UIADD3 UR8, UPT, UPT, UR7, UR6, URZ ;  /* 0x0000000607087290 */ /* 0x000fc4000fffe0ff */
[----:B------:R-:W-:Y:S01]  /*1230*/  UIADD3 UR22, UPT, UPT, -UR16, UR15, URZ ;  /* 0x0000000f10167290 */ /* 0x000fe2000fffe1ff */
[----:B0-----:R-:W-:Y:S01]  /*1240*/  IMAD.U32 R13, RZ, RZ, UR11 ;  /* 0x0000000bff0d7e24 */ /* 0x001fe2000f8e00ff */
[----:B--2---:R-:W-:-:S03]  /*1250*/  UIMAD UR8, UR8, UR9, UR15 ;  /* 0x00000009080872a4 */ /* 0x004fc6000f8e020f */
[----:B------:R-:W-:Y:S01]  /*1260*/  IMAD R4, R13, UR6, R0 ;  /* 0x000000060d047c24 */ /* 0x000fe2000f8e0200 */
[----:B---3--:R-:W-:Y:S01]  /*1270*/  MOV R16, UR20 ;  /* 0x0000001400107c02 */ /* 0x008fe20008000f00 */
[----:B------:R-:W-:Y:S01]  /*1280*/  UIMAD UR10, UR8, UR19, UR18 ;  /* 0x00000013080a72a4 */ /* 0x000fe2000f8e0212 */
[----:B------:R-:W-:Y:S01]  /*1290*/  MOV R22, UR21 ;  /* 0x0000001500167c02 */ /* 0x000fe20008000f00 */
[----:B------:R-:W-:Y:S01]  /*12a0*/  UIADD3 UR8, UPT, UPT, UR8, UR9, URZ ;  /* 0x0000000908087290 */ /* 0x000fe2000fffe0ff */
[C---:B------:R-:W-:Y:S01]  /*12b0*/  IADD3 R13, PT, PT, R4.reuse, UR11, RZ ;  /* 0x0000000b040d7c10 */ /* 0x040fe2000fffe0ff */
[----:B------:R-:W-:Y:S01]  /*12c0*/  UIADD3 UR9, UPT, UPT, -UR14, UR18, URZ ;  /* 0x000000120e097290 */ /* 0x000fe2000fffe1ff */
[-C--:B------:R-:W-:Y:S01]  /*12d0*/  IMAD R4, R4, R16.reuse, UR22 ;  /* 0x0000001604047e24 */ /* 0x080fe2000f8e0210 */
[----:B------:R-:W-:Y:S01]  /*12e0*/  UIMAD UR8, UR8, UR19, UR18 ;  /* 0x00000013080872a4 */ /* 0x000fe2000f8e0212 */
[----:B------:R-:W-:Y:S01]  /*12f0*/  MOV R19, UR10 ;  /* 0x0000000a00137c02 */ /* 0x000fe20008000f00 */
[----:B------:R-:W-:-:S02]  /*1300*/  IMAD R13, R13, R16, UR22 ;  /* 0x000000160d0d7e24 */ /* 0x000fc4000f8e0210 */
[----:B------:R-:W-:Y:S02]  /*1310*/  IMAD R17, R4, R22, UR9 ;  /* 0x0000000904117e24 */ /* 0x000fe4000f8e0216 */
[----:B-1----:R-:W-:-:S04]  /*1320*/  IMAD.WIDE R18, R19, 0x4, R20 ;  /* 0x0000000413127825 */ /* 0x002fc800078e0214 */
[----:B------:R-:W-:Y:S02]  /*1330*/  IMAD.U32 R23, RZ, RZ, UR8 ;  /* 0x00000008ff177e24 */ /* 0x000fe4000f8e00ff */
[----:B------:R-:W-:Y:S01]  /*1340*/  IMAD R13, R13, R22, UR9 ;  /* 0x000000090d0d7e24 */ /* 0x000fe2000f8e0216 */
[----:B------:R-:W2:Y:S01]  /*1350*/  LDG.E R18, desc[UR28][R18.64] ;  /* 0x0000001c12127981 */ /* 0x000ea2000c1e1900 */
[----:B----4-:R-:W-:-:S04]  /*1360*/  IMAD.WIDE R16, R17, 0x4, R14 ;  /* 0x0000000411107825 */ /* 0x010fc800078e020e */
[----:B------:R-:W-:Y:S02]  /*1370*/  IMAD.WIDE R20, R23, 0x4, R20 ;  /* 0x0000000417147825 */ /* 0x000fe400078e0214 */
[----:B------:R-:W2:Y:S02]  /*1380*/  LDG.E R16, desc[UR28][R16.64] ;  /* 0x0000001c10107981 */ /* 0x000ea4000c1e1900 */
[----:B------:R-:W-:Y:S02]  /*1390*/  IMAD.WIDE R14, R13, 0x4, R14 ;  /* 0x000000040d0e7825 */ /* 0x000fe400078e020e */
[----:B------:R-:W3:Y:S04]  /*13a0*/  LDG.E R20, desc[UR28][R20.64] ;  /* 0x0000001c14147981 */ /* 0x000ee8000c1e1900 */
[----:B------:R-:W3:Y:S01]  /*13b0*/  LDG.E R14, desc[UR28][R14.64] ;  /* 0x0000001c0e0e7981 */ /* 0x000ee2000c1e1900 */
[----:B------:R-:W-:Y:S01]  /*13c0*/  UIADD3 UR6, UPT, UPT, UR6, 0x2, URZ ;  /* 0x0000000206067890 */ /* 0x000fe2000fffe0ff */
[----:B--2---:R-:W-:-:S04]  /*13d0*/  FFMA R27, R18, R16, R27 ;  /* 0x00000010121b7223 */ /* 0x004fc8000000001b */
[----:B---3--:R-:W-:-:S07]  /*13e0*/  FFMA R27, R20, R14, R27 ;  /* 0x0000000e141b7223 */ /* 0x008fce000000001b */
.L_x_51:
[----:B------:R-:W-:Y:S05]  /*13f0*/  BRA.U !UP2, `(.L_x_47) ;  /* 0x000000010a607547 */ /* 0x000fea000b800000 */
[----:B------:R-:W0:Y:S01]  /*1400*/  LDCU UR22, c[0x0][0x39c] ;  /* 0x00007380ff1677ac */ /* 0x000e220008000800 */
[----:B------:R-:W1:Y:S01]  /*1410*/  LDCU UR21, c[0x0][0x3bc] ;  /* 0x00007780ff1577ac */ /* 0x000e620008000800 */
[----:B------:R-:W2:Y:S01]  /*1420*/  LDCU.64 UR24, c[0x0][0x3a0] ;  /* 0x00007400ff1877ac */ /* 0x000ea20008000a00 */
[----:B------:R-:W3:Y:S01]  /*1430*/  LDCU.128 UR8, c[0x0][0x380] ;  /* 0x00007000ff0877ac */ /* 0x000ee20008000c00 */
[----:B------:R-:W-:Y:S02]  /*1440*/  UIADD3 UR26, UPT, UPT, -UR16, UR15, URZ ;  /* 0x0000000f101a7290 */ /* 0x000fe4000fffe1ff */
[----:B------:R-:W-:Y:S01]  /*1450*/  UIADD3 UR20, UPT, UPT, UR7, UR6, URZ ;  /* 0x0000000607147290 */ /* 0x000fe2000fffe0ff */
[----:B0-----:R-:W-:Y:S01]  /*1460*/  MOV R13, UR22 ;  /* 0x00000016000d7c02 */ /* 0x001fe20008000f00 */
[----:B------:R-:W-:Y:S02]  /*1470*/  UIADD3 UR23, UPT, UPT, -UR14, UR18, URZ ;  /* 0x000000120e177290 */ /* 0x000fe4000fffe1ff */
[----:B-1----:R-:W-:Y:S01]  /*1480*/  UIMAD UR20, UR20, UR21, UR15 ;  /* 0x00000015141472a4 */ /* 0x002fe2000f8e020f */
[----:B------:R-:W-:Y:S01]  /*1490*/  MOV R15, UR26 ;  /* 0x0000001a000f7c02 */ /* 0x000fe20008000f00 */
[----:B------:R-:W-:-:S02]  /*14a0*/  IMAD R4, R13, UR6, R0 ;  /* 0x000000060d047c24 */ /* 0x000fc4000f8e0200 */
[----:B------:R-:W-:Y:S01]  /*14b0*/  UIMAD UR20, UR20, UR19, UR18 ;  /* 0x00000013141472a4 */ /* 0x000fe2000f8e0212 */
[----:B------:R-:W-:Y:S01]  /*14c0*/  MOV R13, UR23 ;  /* 0x00000017000d7c02 */ /* 0x000fe20008000f00 */
[----:B--2---:R-:W-:Y:S02]  /*14d0*/  IMAD R4, R4, UR24, R15 ;  /* 0x0000001804047c24 */ /* 0x004fe4000f8e020f */
[----:B---3--:R-:W-:Y:S01]  /*14e0*/  UIMAD.WIDE UR8, UR20, 0x4, UR8 ;  /* 0x00000004140878a5 */ /* 0x008fe2000f8e0208 */
[----:B------:R-:W-:Y:S01]  /*14f0*/  MOV R16, UR10 ;  /* 0x0000000a00107c02 */ /* 0x000fe20008000f00 */
[----:B------:R-:W-:Y:S02]  /*1500*/  IMAD.U32 R17, RZ, RZ, UR11 ;  /* 0x0000000bff117e24 */ /* 0x000fe4000f8e00ff */
[----:B------:R-:W-:Y:S02]  /*1510*/  IMAD R13, R4, UR25, R13 ;  /* 0x00000019040d7c24 */ /* 0x000fe4000f8e020d */
[----:B------:R-:W-:-:S02]  /*1520*/  MOV R14, UR8 ;  /* 0x00000008000e7c02 */ /* 0x000fc40008000f00 */
[----:B------:R-:W-:Y:S01]  /*1530*/  IMAD.WIDE R16, R13, 0x4, R16 ;  /* 0x000000040d107825 */ /* 0x000fe200078e0210 */
[----:B------:R-:W-:-:S05]  /*1540*/  MOV R15, UR9 ;  /* 0x00000009000f7c02 */ /* 0x000fca0008000f00 */
[----:B------:R-:W2:Y:S04]  /*1550*/  LDG.E R14, desc[UR28][R14.64] ;  /* 0x0000001c0e0e7981 */ /* 0x000ea8000c1e1900 */
[----:B------:R-:W2:Y:S02]  /*1560*/  LDG.E R16, desc[UR28][R16.64] ;  /* 0x0000001c10107981 */ /* 0x000ea4000c1e1900 */
[----:B--2---:R-:W-:-:S07]  /*1570*/  FFMA R27, R14, R16, R27 ;  /* 0x000000100e1b7223 */ /* 0x004fce000000001b */
.L_x_47:
[----:B------:R-:W0:Y:S01]  /*1580*/  LDCU UR6, c[0x0][0x3a4] ;  /* 0x00007480ff0677ac */ /* 0x000e220008000800 */
[----:B------:R-:W-:Y:S02]  /*1590*/  UIADD3 UR18, UPT, UPT, UR18, 0x1, URZ ;  /* 0x0000000112127890 */ /* 0x000fe4000fffe0ff */
[----:B0-----:R-:W-:-:S04]  /*15a0*/  UIADD3 UR6, UPT, UPT, UR14, UR6, URZ ;  /* 0x000000060e067290 */ /* 0x001fc8000fffe0ff */
[----:B------:R-:W-:-:S09]  /*15b0*/  UISETP.GE.AND UP0, UPT, UR18, UR6, UPT ;  /* 0x000000061200728c */ /* 0x000fd2000bf06270 */
[----:B------:R-:W-:Y:S05]  /*15c0*/  BRA.U !UP0, `(.L_x_52) ;  /* 0xffffffed08fc7547 */ /* 0x000fea000b83ffff */
.L_x_46:
[----:B------:R-:W0:Y:S01]  /*15d0*/  LDCU UR6, c[0x0][0x3a0] ;  /* 0x00007400ff0677ac */ /* 0x000e220008000800 */
[----:B------:R-:W-:Y:S02]  /*15e0*/  UIADD3 UR15, UPT, UPT, UR15, 0x1, URZ ;  /* 0x000000010f0f7890 */ /* 0x000fe4000fffe0ff */
[----:B0-----:R-:W-:-:S04]  /*15f0*/  UIADD3 UR6, UPT, UPT, UR16, UR6, URZ ;  /* 0x0000000610067290 */ /* 0x001fc8000fffe0ff */
[----:B------:R-:W-:-:S09]  /*1600*/  UISETP.GE.AND UP0, UPT, UR15, UR6, UPT ;  /* 0x000000060f00728c */ /* 0x000fd2000bf06270 */
[----:B------:R-:W-:Y:S05]  /*1610*/  BRA.U !UP0, `(.L_x_53) ;  /* 0xffffffed082c7547 */ /* 0x000fea000b83ffff */
[----:B------:R-:W0:Y:S01]  /*1620*/  LDCU UR6, c[0x0][0x3b4] ;  /* 0x00007680ff0677ac */ /* 0x000e220008000800 */
[----:B------:R-:W1:Y:S01]  /*1630*/  LDCU UR8, c[0x0][0x3cc] ;  /* 0x00007980ff0877ac */ /* 0x000e620008000800 */
[----:B0-----:R-:W-:-:S04]  /*1640*/  UIADD3 UR9, UPT, UPT, UR5, -UR6, URZ ;  /* 0x8000000605097290 */ /* 0x001fc8000fffe0ff */
[----:B-1----:R-:W-:Y:S02]  /*1650*/  UISETP.GE.AND UP0, UPT, UR9, UR8, UPT ;  /* 0x000000080900728c */ /* 0x002fe4000bf06270 */
[----:B------:R-:W-:Y:S02]  /*1660*/  MOV R5, UR9 ;  /* 0x0000000900057c02 */ /* 0x000fe40008000f00 */
[----:B------:R-:W-:Y:S01]  /*1670*/  UISETP.GE.AND UP0, UPT, UR5, UR6, !UP0 ;  /* 0x000000060500728c */ /* 0x000fe2000c706270 */
[----:B------:R-:W0:Y:S05]  /*1680*/  LDCU UR6, c[0x0][0x3b4] ;  /* 0x00007680ff0677ac */ /* 0x000e2a0008000800 */
[----:B------:R-:W-:Y:S01]  /*1690*/  PLOP3.LUT P0, PT, PT, PT, UP0, 0x80, 0x8 ;  /* 0x000000000008781c */ /* 0x000fe20003f0f008 */
[----:B------:R-:W-:-:S04]  /*16a0*/  UIADD3 UR5, UPT, UPT, UR5, 0x1, URZ ;  /* 0x0000000105057890 */ /* 0x000fc8000fffe0ff */
[----:B------:R-:W1:Y:S01]  /*16b0*/  @UP0 LDCU.64 UR10, c[0x0][0x390] ;  /* 0x00007200ff0a07ac */ /* 0x000e620008000a00 */
[----:B------:R-:W2:Y:S07]  /*16c0*/  @UP0 LDCU UR15, c[0x0][0x3d0] ;  /* 0x00007a00ff0f07ac */ /* 0x000eae0008000800 */
[----:B------:R-:W-:Y:S01]  /*16d0*/  @P0 IMAD R6, R2, UR8, R5 ;  /* 0x0000000802060c24 */ /* 0x000fe2000f8e0205 */
[----:B0-----:R-:W-:-:S06]  /*16e0*/  UIADD3 UR6, UPT, UPT, UR4, -UR6, URZ ;  /* 0x8000000604067290 */ /* 0x001fcc000fffe0ff */
[----:B------:R-:W-:Y:S02]  /*16f0*/  MOV R7, UR6 ;  /* 0x0000000600077c02 */ /* 0x000fe40008000f00 */
[----:B-1----:R-:W-:Y:S01]  /*1700*/  MOV R5, UR11 ;  /* 0x0000000b00057c02 */ /* 0x002fe20008000f00 */
[----:B------:R-:W-:Y:S02]  /*1710*/  IMAD.U32 R4, RZ, RZ, UR10 ;  /* 0x0000000aff047e24 */ /* 0x000fe4000f8e00ff */
[----:B------:R-:W0:Y:S01]  /*1720*/  LDCU UR6, c[0x0][0x3c4] ;  /* 0x00007880ff0677ac */ /* 0x000e220008000800 */
[----:B--2---:R-:W-:-:S04]  /*1730*/  @P0 IMAD R7, R6, UR15, R7 ;  /* 0x0000000f06070c24 */ /* 0x004fc8000f8e0207 */
[----:B------:R-:W-:-:S05]  /*1740*/  @P0 IMAD.WIDE R4, R7, 0x4, R4 ;  /* 0x0000000407040825 */ /* 0x000fca00078e0204 */
[----:B------:R1:W-:Y:S01]  /*1750*/  @P0 STG.E desc[UR28][R4.64], R27 ;  /* 0x0000001b04000986 */ /* 0x0003e2000c10191c */
[----:B0-----:R-:W-:-:S09]  /*1760*/  UISETP.NE.AND UP0, UPT, UR5, UR6, UPT ;  /* 0x000000060500728c */ /* 0x001fd2000bf05270 */
[----:B-1----:R-:W-:Y:S05]  /*1770*/  BRA.U UP0, `(.L_x_54) ;  /* 0xffffffe900c47547 */ /* 0x002fea000b83ffff */
.L_x_45:
[----:B------:R-:W0:Y:S01]  /*1780*/  LDCU UR5, c[0x0][0x3c8] ;  /* 0x00007900ff0577ac */ /* 0x000e220008000800 */
[----:B------:R-:W-:-:S04]  /*1790*/  UIADD3 UR4, UPT, UPT, UR4, 0x1, URZ ;  /* 0x0000000104047890 */ /* 0x000fc8000fffe0ff */
[----:B0-----:R-:W-:-:S06]  /*17a0*/  UISETP.NE.AND UP0, UPT, UR4, UR5, UPT ;  /* 0x000000050400728c */ /* 0x001fcc000bf05270 */
[----:B------:R-:W-:-:S13]  /*17b0*/  PLOP3.LUT P0, PT, PT, PT, UP0, 0x80, 0x8 ;  /* 0x000000000008781c */ /* 0x000fda0003f0f008 */
[----:B------:R-:W-:Y:S05]  /*17c0*/  @!P0 EXIT ;  /* 0x000000000000894d */ /* 0x000fea0003800000 */
[----:B------:R-:W-:Y:S05]  /*17d0*/  BRA `(.L_x_55) ;  /* 0xffffffe8008c7947 */ /* 0x000fea000383ffff */
.L_x_44:
[C---:B------:R-:W-:Y:S01]  /*17e0*/  LOP3.LUT R12, R3.reuse, 0x3, RZ, 0xc0, !PT ;  /* 0x00000003030c7812 */ /* 0x040fe200078ec0ff */
[----:B------:R-:W-:Y:S01]  /*17f0*/  UMOV UR4, URZ ;  /* 0x000000ff00047c82 */ /* 0x000fe20008000000 */
[----:B------:R-:W-:-:S07]  /*1800*/  LOP3.LUT R0, R3, 0x7ffffffc, RZ, 0xc0, !PT ;  /* 0x7ffffffc03007812 */ /* 0x000fce00078ec0ff */
.L_x_60:
[----:B0-----:R-:W0:Y:S01]  /*1810*/  LDCU UR5, c[0x0][0x3b4] ;  /* 0x00007680ff0577ac */ /* 0x001e220008000800 */
[----:B-1----:R-:W1:Y:S01]  /*1820*/  LDCU UR7, c[0x0][0x3d0] ;  /* 0x00007a00ff0777ac */ /* 0x002e620008000800 */
[----:B0-----:R-:W-:Y:S02]  /*1830*/  UISETP.GE.AND UP0, UPT, UR4, UR5, UPT ;  /* 0x000000050400728c */ /* 0x001fe4000bf06270 */
[----:B------:R-:W-:-:S04]  /*1840*/  UIADD3 UR6, UPT, UPT, UR4, -UR5, URZ ;  /* 0x8000000504067290 */ /* 0x000fc8000fffe0ff */
[----:B-1----:R-:W-:-:S09]  /*1850*/  UISETP.LT.AND UP0, UPT, UR6, UR7, UP0 ;  /* 0x000000070600728c */ /* 0x002fd20008701270 */
[----:B---3--:R-:W-:Y:S05]  /*1860*/  BRA.U !UP0, `(.L_x_56) ;  /* 0x0000000508647547 */ /* 0x008fea000b800000 */
[----:B------:R-:W0:Y:S01]  /*1870*/  LDCU UR7, c[0x0][0x3c4] ;  /* 0x00007880ff0777ac */ /* 0x000e220008000800 */
[----:B------:R-:W-:Y:S01]  /*1880*/  HFMA2 R3, -RZ, RZ, 0, 0 ;  /* 0x00000000ff037431 */ /* 0x000fe200000001ff */
[----:B0-----:R-:W-:-:S09]  /*1890*/  UISETP.GE.U32.AND UP0, UPT, UR7, 0x4, UPT ;  /* 0x000000040700788c */ /* 0x001fd2000bf06070 */
[----:B------:R-:W-:Y:S05]  /*18a0*/  BRA.U !UP0, `(.L_x_57) ;  /* 0x0000000108bc7547 */ /* 0x000fea000b800000 */
[----:B------:R-:W0:Y:S01]  /*18b0*/  LDC R3, c[0x0][0x3cc] ;  /* 0x0000f300ff037b82 */ /* 0x000e220000000800 */
[----:B------:R-:W-:Y:S01]  /*18c0*/  MOV R13, RZ ;  /* 0x000000ff000d7202 */ /* 0x000fe20000000f00 */
[----:B------:R-:W1:Y:S01]  /*18d0*/  LDCU UR5, c[0x0][0x3b4] ;  /* 0x00007680ff0577ac */ /* 0x000e620008000800 */
[----:B------:R-:W-:-:S05]  /*18e0*/  NOP ;  /* 0x0000000000007918 */ /* 0x000fca0000000000 */
.L_x_58:
[C---:B---3--:R-:W-:Y:S01]  /*18f0*/  IADD3 R4, PT, PT, R13.reuse, 0x1, RZ ;  /* 0x000000010d047810 */ /* 0x048fe20007ffe0ff */
[C---:B------:R-:W-:Y:S01]  /*1900*/  VIADD R5, R13.reuse, 0x2 ;  /* 0x000000020d057836 */ /* 0x040fe20000000000 */
[----:B-1----:R-:W-:Y:S02]  /*1910*/  IADD3 R14, PT, PT, R13, -UR5, RZ ;  /* 0x800000050d0e7c10 */ /* 0x002fe4000fffe0ff */
[----:B------:R-:W-:Y:S02]  /*1920*/  IADD3 R16, PT, PT, R4, -UR5, RZ ;  /* 0x8000000504107c10 */ /* 0x000fe4000fffe0ff */
[----:B------:R-:W-:Y:S02]  /*1930*/  IADD3 R18, PT, PT, R5, -UR5, RZ ;  /* 0x8000000505127c10 */ /* 0x000fe4000fffe0ff */
[-C--:B0-----:R-:W-:Y:S02]  /*1940*/  ISETP.GE.AND P2, PT, R14, R3.reuse, PT ;  /* 0x000000030e00720c */ /* 0x081fe40003f46270 */
[----:B------:R-:W-:-:S02]  /*1950*/  ISETP.GE.AND P3, PT, R16, R3, PT ;  /* 0x000000031000720c */ /* 0x000fc40003f66270 */
[----:B------:R-:W-:Y:S02]  /*1960*/  ISETP.GE.AND P0, PT, R18, R3, PT ;  /* 0x000000031200720c */ /* 0x000fe40003f06270 */
[C---:B------:R-:W-:Y:S02]  /*1970*/  ISETP.LT.OR P2, PT, R13.reuse, UR5, P2 ;  /* 0x000000050d007c0c */ /* 0x040fe40009741670 */
[----:B------:R-:W-:Y:S02]  /*1980*/  IADD3 R6, PT, PT, R13, 0x3, RZ ;  /* 0x000000030d067810 */ /* 0x000fe40007ffe0ff */
[----:B------:R-:W-:Y:S02]  /*1990*/  ISETP.LT.OR P3, PT, R4, UR5, P3 ;  /* 0x0000000504007c0c */ /* 0x000fe40009f61670 */
[----:B------:R-:W-:Y:S01]  /*19a0*/  ISETP.LT.OR P0, PT, R5, UR5, P0 ;  /* 0x0000000505007c0c */ /* 0x000fe20008701670 */
[----:B------:R-:W-:Y:S01]  /*19b0*/  VIADD R20, R6, -UR5 ;  /* 0x8000000506147c36 */ /* 0x000fe20008000000 */
[----:B------:R-:W-:-:S04]  /*19c0*/  IADD3 R13, PT, PT, R13, 0x4, RZ ;  /* 0x000000040d0d7810 */ /* 0x000fc80007ffe0ff */
[-C--:B------:R-:W-:Y:S01]  /*19d0*/  ISETP.GE.AND P1, PT, R20, R3.reuse, PT ;  /* 0x000000031400720c */ /* 0x080fe20003f26270 */
[----:B------:R-:W0:Y:S01]  /*19e0*/  @!P2 LDC R15, c[0x0][0x3d0] ;  /* 0x0000f400ff0fab82 */ /* 0x000e220000000800 */
[-C--:B------:R-:W-:Y:S02]  /*19f0*/  @!P2 IMAD R14, R2, R3.reuse, R14 ;  /* 0x00000003020ea224 */ /* 0x080fe400078e020e */
[----:B------:R-:W-:Y:S01]  /*1a00*/  ISETP.LT.OR P1, PT, R6, UR5, P1 ;  /* 0x0000000506007c0c */ /* 0x000fe20008f21670 */
[CC--:B------:R-:W-:Y:S02]  /*1a10*/  @!P3 IMAD R16, R2.reuse, R3.reuse, R16 ;  /* 0x000000030210b224 */ /* 0x0c0fe400078e0210 */
[CC--:B------:R-:W-:Y:S02]  /*1a20*/  @!P0 IMAD R18, R2.reuse, R3.reuse, R18 ;  /* 0x0000000302128224 */ /* 0x0c0fe400078e0212 */
[----:B------:R-:W1:Y:S08]  /*1a30*/  @!P3 LDC R17, c[0x0][0x3d0] ;  /* 0x0000f400ff11bb82 */ /* 0x000e700000000800 */
[----:B------:R-:W2:Y:S01]  /*1a40*/  @!P0 LDC R19, c[0x0][0x3d0] ;  /* 0x0000f400ff138b82 */ /* 0x000ea20000000800 */
[----:B------:R-:W-:-:S07]  /*1a50*/  @!P1 IMAD R20, R2, R3, R20 ;  /* 0x0000000302149224 */ /* 0x000fce00078e0214 */
[----:B------:R-:W3:Y:S01]  /*1a60*/  @!P2 LDC.64 R10, c[0x0][0x390] ;  /* 0x0000e400ff0aab82 */ /* 0x000ee20000000a00 */
[----:B0-----:R-:W-:-:S07]  /*1a70*/  @!P2 IMAD R15, R14, R15, UR6 ;  /* 0x000000060e0fae24 */ /* 0x001fce000f8e020f */
[----:B------:R-:W0:Y:S01]  /*1a80*/  @!P3 LDC.64 R8, c[0x0][0x390] ;  /* 0x0000e400ff08bb82 */ /* 0x000e220000000a00 */
[----:B-1----:R-:W-:-:S07]  /*1a90*/  @!P3 IMAD R17, R16, R17, UR6 ;  /* 0x000000061011be24 */ /* 0x002fce000f8e0211 */
[----:B------:R-:W1:Y:S01]  /*1aa0*/  @!P0 LDC.64 R6, c[0x0][0x390] ;  /* 0x0000e400ff068b82 */ /* 0x000e620000000a00 */
[----:B--2---:R-:W-:-:S07]  /*1ab0*/  @!P0 IMAD R19, R18, R19, UR6 ;  /* 0x0000000612138e24 */ /* 0x004fce000f8e0213 */
[----:B------:R-:W2:Y:S01]  /*1ac0*/  @!P1 LDC R21, c[0x0][0x3d0] ;  /* 0x0000f400ff159b82 */ /* 0x000ea20000000800 */
[----:B---3--:R-:W-:-:S05]  /*1ad0*/  @!P2 IMAD.WIDE R10, R15, 0x4, R10 ;  /* 0x000000040f0aa825 */ /* 0x008fca00078e020a */
[----:B------:R3:W-:Y:S02]  /*1ae0*/  @!P2 STG.E desc[UR28][R10.64], RZ ;  /* 0x000000ff0a00a986 */ /* 0x0007e4000c10191c */
[----:B------:R-:W4:Y:S01]  /*1af0*/  @!P1 LDC.64 R4, c[0x0][0x390] ;  /* 0x0000e400ff049b82 */ /* 0x000f220000000a00 */
[----:B0-----:R-:W-:-:S05]  /*1b00*/  @!P3 IMAD.WIDE R8, R17, 0x4, R8 ;  /* 0x000000041108b825 */ /* 0x001fca00078e0208 */
[----:B------:R3:W-:Y:S01]  /*1b10*/  @!P3 STG.E desc[UR28][R8.64], RZ ;  /* 0x000000ff0800b986 */ /* 0x0007e2000c10191c */
[----:B-1----:R-:W-:-:S05]  /*1b20*/  @!P0 IMAD.WIDE R6, R19, 0x4, R6 ;  /* 0x0000000413068825 */ /* 0x002fca00078e0206 */
[----:B------:R3:W-:Y:S01]  /*1b30*/  @!P0 STG.E desc[UR28][R6.64], RZ ;  /* 0x000000ff06008986 */ /* 0x0007e2000c10191c */
[----:B------:R-:W-:Y:S01]  /*1b40*/  ISETP.NE.AND P0, PT, R13, R0, PT ;  /* 0x000000000d00720c */ /* 0x000fe20003f05270 */
[----:B--2---:R-:W-:-:S04]  /*1b50*/  @!P1 IMAD R21, R20, R21, UR6 ;  /* 0x0000000614159e24 */ /* 0x004fc8000f8e0215 */
[----:B----4-:R-:W-:-:S05]  /*1b60*/  @!P1 IMAD.WIDE R4, R21, 0x4, R4 ;  /* 0x0000000415049825 */ /* 0x010fca00078e0204 */
[----:B------:R3:W-:Y:S03]  /*1b70*/  @!P1 STG.E desc[UR28][R4.64], RZ ;  /* 0x000000ff04009986 */ /* 0x0007e6000c10191c */
[----:B------:R-:W-:Y:S05]  /*1b80*/  @P0 BRA `(.L_x_58) ;  /* 0xfffffffc00580947 */ /* 0x000fea000383ffff */
[----:B------:R-:W-:-:S07]  /*1b90*/  MOV R3, R0 ;  /* 0x0000000000037202 */ /* 0x000fce0000000f00 */
.L_x_57:
[----:B------:R-:W-:-:S13]  /*1ba0*/  ISETP.NE.AND P0, PT, R12, RZ, PT ;  /* 0x000000ff0c00720c */ /* 0x000fda0003f05270 */
[----:B------:R-:W-:Y:S05]  /*1bb0*/  @!P0 BRA `(.L_x_56) ;  /* 0x0000000000908947 */ /* 0x000fea0003800000 */
[----:B------:R-:W0:Y:S01]  /*1bc0*/  LDCU UR7, c[0x0][0x3c4] ;  /* 0x00007880ff0777ac */ /* 0x000e220008000800 */
[----:B------:R-:W-:Y:S01]  /*1bd0*/  ISETP.NE.AND P0, PT, R12, 0x1, PT ;  /* 0x000000010c00780c */ /* 0x000fe20003f05270 */
[----:B0-----:R-:W-:-:S12]  /*1be0*/  ULOP3.LUT UP0, URZ, UR7, 0x1, URZ, 0xc0, !UPT ;  /* 0x0000000107ff7892 */ /* 0x001fd8000f80c0ff */
[----:B------:R-:W-:Y:S05]  /*1bf0*/  @!P0 BRA `(.L_x_59) ;  /* 0x0000000000548947 */ /* 0x000fea0003800000 */
[----:B---3--:R-:W0:Y:S01]  /*1c00*/  LDC R10, c[0x0][0x3cc] ;  /* 0x0000f300ff0a7b82 */ /* 0x008e220000000800 */
[C---:B------:R-:W-:Y:S02]  /*1c10*/  IADD3 R4, PT, PT, R3.reuse, 0x1, RZ ;  /* 0x0000000103047810 */ /* 0x040fe40007ffe0ff */
[----:B------:R-:W-:-:S03]  /*1c20*/  IADD3 R9, PT, PT, R3, -UR5, RZ ;  /* 0x8000000503097c10 */ /* 0x000fc6000fffe0ff */
[----:B------:R-:W-:Y:S01]  /*1c30*/  VIADD R11, R4, -UR5 ;  /* 0x80000005040b7c36 */ /* 0x000fe20008000000 */
[----:B0-----:R-:W-:-:S04]  /*1c40*/  ISETP.GE.AND P0, PT, R9, R10, PT ;  /* 0x0000000a0900720c */ /* 0x001fc80003f06270 */
[----:B------:R-:W-:Y:S02]  /*1c50*/  ISETP.GE.AND P1, PT, R11, R10, PT ;  /* 0x0000000a0b00720c */ /* 0x000fe40003f26270 */
[C---:B------:R-:W-:Y:S02]  /*1c60*/  ISETP.LT.OR P0, PT, R3.reuse, UR5, P0 ;  /* 0x0000000503007c0c */ /* 0x040fe40008701670 */
[----:B------:R-:W-:Y:S02]  /*1c70*/  ISETP.LT.OR P1, PT, R4, UR5, P1 ;  /* 0x0000000504007c0c */ /* 0x000fe40008f21670 */
[----:B------:R-:W-:-:S09]  /*1c80*/  IADD3 R3, PT, PT, R3, 0x2, RZ ;  /* 0x0000000203037810 */ /* 0x000fd20007ffe0ff */
[----:B------:R-:W0:Y:S01]  /*1c90*/  @!P0 LDC R13, c[0x0][0x3d0] ;  /* 0x0000f400ff0d8b82 */ /* 0x000e220000000800 */
[CC--:B------:R-:W-:Y:S02]  /*1ca0*/  @!P0 IMAD R8, R2.reuse, R10.reuse, R9 ;  /* 0x0000000a02088224 */ /* 0x0c0fe400078e0209 */
[----:B------:R-:W-:-:S05]  /*1cb0*/  @!P1 IMAD R10, R2, R10, R11 ;  /* 0x0000000a020a9224 */ /* 0x000fca00078e020b */
[----:B------:R-:W1:Y:S08]  /*1cc0*/  @!P1 LDC R15, c[0x0][0x3d0] ;  /* 0x0000f400ff0f9b82 */ /* 0x000e700000000800 */
[----:B------:R-:W2:Y:S08]  /*1cd0*/  @!P0 LDC.64 R6, c[0x0][0x390] ;  /* 0x0000e400ff068b82 */ /* 0x000eb00000000a00 */
[----:B------:R-:W3:Y:S01]  /*1ce0*/  @!P1 LDC.64 R4, c[0x0][0x390] ;  /* 0x0000e400ff049b82 */ /* 0x000ee20000000a00 */
[----:B0-----:R-:W-:-:S02]  /*1cf0*/  @!P0 IMAD R9, R8, R13, UR6 ;  /* 0x0000000608098e24 */ /* 0x001fc4000f8e020d */
[----:B-1----:R-:W-:Y:S02]  /*1d00*/  @!P1 IMAD R11, R10, R15, UR6 ;  /* 0x000000060a0b9e24 */ /* 0x002fe4000f8e020f */
[----:B--2---:R-:W-:-:S05]  /*1d10*/  @!P0 IMAD.WIDE R6, R9, 0x4, R6 ;  /* 0x0000000409068825 */ /* 0x004fca00078e0206 */
[----:B------:R0:W-:Y:S01]  /*1d20*/  @!P0 STG.E desc[UR28][R6.64], RZ ;  /* 0x000000ff06008986 */ /* 0x0001e2000c10191c */
[----:B---3--:R-:W-:-:S05]  /*1d30*/  @!P1 IMAD.WIDE R4, R11, 0x4, R4 ;  /* 0x000000040b049825 */ /* 0x008fca00078e0204 */
[----:B------:R0:W-:Y:S02]  /*1d40*/  @!P1 STG.E desc[UR28][R4.64], RZ ;  /* 0x000000ff04009986 */ /* 0x0001e4000c10191c */
.L_x_59:
[----:B------:R-:W-:Y:S05]  /*1d50*/  BRA.U !UP0, `(.L_x_56) ;  /* 0x0000000108287547 */ /* 0x000fea000b800000 */
[----:B0--3--:R-:W0:Y:S01]  /*1d60*/  LDC R6, c[0x0][0x3cc] ;  /* 0x0000f300ff067b82 */ /* 0x009e220000000800 */
[----:B------:R-:W-:-:S04]  /*1d70*/  IADD3 R7, PT, PT, R3, -UR5, RZ ;  /* 0x8000000503077c10 */ /* 0x000fc8000fffe0ff */
[----:B0-----:R-:W-:-:S04]  /*1d80*/  ISETP.GE.AND P0, PT, R7, R6, PT ;  /* 0x000000060700720c */ /* 0x001fc80003f06270 */
[----:B------:R-:W-:-:S13]  /*1d90*/  ISETP.LT.OR P0, PT, R3, UR5, P0 ;  /* 0x0000000503007c0c */ /* 0x000fda0008701670 */
[----:B------:R-:W0:Y:S01]  /*1da0*/  @!P0 LDC R8, c[0x0][0x3d0] ;  /* 0x0000f400ff088b82 */ /* 0x000e220000000800 */
[----:B------:R-:W-:-:S07]  /*1db0*/  @!P0 IMAD R3, R2, R6, R7 ;  /* 0x0000000602038224 */ /* 0x000fce00078e0207 */
[----:B------:R-:W1:Y:S01]  /*1dc0*/  @!P0 LDC.64 R4, c[0x0][0x390] ;  /* 0x0000e400ff048b82 */ /* 0x000e620000000a00 */
[----:B0-----:R-:W-:-:S04]  /*1dd0*/  @!P0 IMAD R3, R3, R8, UR6 ;  /* 0x0000000603038e24 */ /* 0x001fc8000f8e0208 */
[----:B-1----:R-:W-:-:S05]  /*1de0*/  @!P0 IMAD.WIDE R4, R3, 0x4, R4 ;  /* 0x0000000403048825 */ /* 0x002fca00078e0204 */
[----:B------:R1:W-:Y:S02]  /*1df0*/  @!P0 STG.E desc[UR28][R4.64], RZ ;  /* 0x000000ff04008986 */ /* 0x0003e4000c10191c */
.L_x_56:
[----:B------:R-:W2:Y:S01]  /*1e00*/  LDC R3, c[0x0][0x3c8] ;  /* 0x0000f200ff037b82 */ /* 0x000ea20000000800 */
[----:B------:R-:W-:-:S06]  /*1e10*/  UIADD3 UR4, UPT, UPT, UR4, 0x1, URZ ;  /* 0x0000000104047890 */ /* 0x000fcc000fffe0ff */
[----:B--2---:R-:W-:-:S13]  /*1e20*/  ISETP.NE.AND P0, PT, R3, UR4, PT ;  /* 0x0000000403007c0c */ /* 0x004fda000bf05270 */
[----:B------:R-:W-:Y:S05]  /*1e30*/  @!P0 EXIT ;  /* 0x000000000000894d */ /* 0x000fea0003800000 */
[----:B------:R-:W-:Y:S05]  /*1e40*/  BRA `(.L_x_60) ;  /* 0xfffffff800707947 */ /* 0x000fea000383ffff */
.L_x_43:
[C---:B------:R-:W-:Y:S01]  /*1e50*/  LOP3.LUT R12, R3.reuse, 0x3, RZ, 0xc0, !PT ;  /* 0x00000003030c7812 */ /* 0x040fe200078ec0ff */
[----:B------:R-:W-:Y:S01]  /*1e60*/  UMOV UR4, URZ ;  /* 0x000000ff00047c82 */ /* 0x000fe20008000000 */
[----:B------:R-:W-:-:S07]  /*1e70*/  LOP3.LUT R0, R3, 0x7ffffffc, RZ, 0xc0, !PT ;  /* 0x7ffffffc03007812 */ /* 0x000fce00078ec0ff */
.L_x_65:
        /* <DEDUP_REMOVED lines=14> */
.L_x_63:
[C---:B---3--:R-:W-:Y:S01]  /*1f60*/  VIADD R4, R13.reuse, 0x1 ;  /* 0x000000010d047836 */ /* 0x048fe20000000000 */
[C---:B------:R-:W-:Y:S02]  /*1f70*/  IADD3 R5, PT, PT, R13.reuse, 0x2, RZ ;  /* 0x000000020d057810 */ /* 0x040fe40007ffe0ff */
[----:B-1----:R-:W-:Y:S02]  /*1f80*/  IADD3 R14, PT, PT, R13, -UR5, RZ ;  /* 0x800000050d0e7c10 */ /* 0x002fe4000fffe0ff */
[----:B------:R-:W-:Y:S01]  /*1f90*/  IADD3 R16, PT, PT, R4, -UR5, RZ ;  /* 0x8000000504107c10 */ /* 0x000fe2000fffe0ff */
[----:B------:R-:W-:Y:S01]  /*1fa0*/  VIADD R18, R5, -UR5 ;  /* 0x8000000505127c36 */ /* 0x000fe20008000000 */
[-C--:B0-----:R-:W-:Y:S02]  /*1fb0*/  ISETP.GE.AND P2, PT, R14, R3.reuse, PT ;  /* 0x000000030e00720c */ /* 0x081fe40003f46270 */
[-C--:B------:R-:W-:Y:S02]  /*1fc0*/  ISETP.GE.AND P3, PT, R16, R3.reuse, PT ;  /* 0x000000031000720c */ /* 0x080fe40003f66270 */
[----:B------:R-:W-:-:S02]  /*1fd0*/  ISETP.GE.AND P0, PT, R18, R3, PT ;  /* 0x000000031200720c */ /* 0x000fc40003f06270 */
[----:B------:R-:W-:Y:S02]  /*1fe0*/  ISETP.LT.OR P2, PT, R13, UR5, P2 ;  /* 0x000000050d007c0c */ /* 0x000fe40009741670 */
[----:B------:R-:W-:Y:S02]  /*1ff0*/  ISETP.LT.OR P3, PT, R4, UR5, P3 ;  /* 0x0000000504007c0c */ /* 0x000fe40009f61670 */
[----:B------:R-:W-:Y:S02]  /*2000*/  ISETP.LT.OR P0, PT, R5, UR5, P0 ;  /* 0x0000000505007c0c */ /* 0x000fe40008701670 */
[C---:B------:R-:W-:Y:S02]  /*2010*/  IADD3 R6, PT, PT, R13.reuse, 0x3, RZ ;  /* 0x000000030d067810 */ /* 0x040fe40007ffe0ff */
[----:B------:R-:W-:Y:S02]  /*2020*/  IADD3 R13, PT, PT, R13, 0x4, RZ ;  /* 0x000000040d0d7810 */ /* 0x000fe40007ffe0ff */
[----:B------:R-:W-:-:S03]  /*2030*/  IADD3 R20, PT, PT, R6, -UR5, RZ ;  /* 0x8000000506147c10 */ /* 0x000fc6000fffe0ff */
[----:B------:R-:W0:Y:S01]  /*2040*/  @!P2 LDC R15, c[0x0][0x3d0] ;  /* 0x0000f400ff0fab82 */ /* 0x000e220000000800 */
[-C--:B------:R-:W-:Y:S01]  /*2050*/  ISETP.GE.AND P1, PT, R20, R3.reuse, PT ;  /* 0x000000031400720c */ /* 0x080fe20003f26270 */
[CC--:B------:R-:W-:Y:S02]  /*2060*/  @!P2 IMAD R14, R2.reuse, R3.reuse, R14 ;  /* 0x00000003020ea224 */ /* 0x0c0fe400078e020e */
[-C--:B------:R-:W-:Y:S01]  /*2070*/  @!P3 IMAD R16, R2, R3.reuse, R16 ;  /* 0x000000030210b224 */ /* 0x080fe200078e0210 */
[----:B------:R-:W-:Y:S01]  /*2080*/  ISETP.LT.OR P1, PT, R6, UR5, P1 ;  /* 0x0000000506007c0c */ /* 0x000fe20008f21670 */
[CC--:B------:R-:W-:Y:S02]  /*2090*/  @!P0 IMAD R18, R2.reuse, R3.reuse, R18 ;  /* 0x0000000302128224 */ /* 0x0c0fe400078e0212 */
[----:B------:R-:W1:Y:S08]  /*20a0*/  @!P3 LDC R17, c[0x0][0x3d0] ;  /* 0x0000f400ff11bb82 */ /* 0x000e700000000800 */
[----:B------:R-:W2:Y:S02]  /*20b0*/  @!P0 LDC R19, c[0x0][0x3d0] ;  /* 0x0000f400ff138b82 */ /* 0x000ea40000000800 */
[----:B------:R-:W-:-:S06]  /*20c0*/  @!P1 IMAD R20, R2, R3, R20 ;  /* 0x0000000302149224 */ /* 0x000fcc00078e0214 */
        /* <DEDUP_REMOVED lines=20> */
.L_x_62:
[----:B------:R-:W-:-:S13]  /*2210*/  ISETP.NE.AND P0, PT, R12, RZ, PT ;  /* 0x000000ff0c00720c */ /* 0x000fda0003f05270 */
[----:B------:R-:W-:Y:S05]  /*2220*/  @!P0 BRA `(.L_x_61) ;  /* 0x0000000000908947 */ /* 0x000fea0003800000 */
[----:B------:R-:W0:Y:S01]  /*2230*/  LDCU UR7, c[0x0][0x3c4] ;  /* 0x00007880ff0777ac */ /* 0x000e220008000800 */
[----:B------:R-:W-:Y:S01]  /*2240*/  ISETP.NE.AND P0, PT, R12, 0x1, PT ;  /* 0x000000010c00780c */ /* 0x000fe20003f05270 */
[----:B0-----:R-:W-:-:S12]  /*2250*/  ULOP3.LUT UP0, URZ, UR7, 0x1, URZ, 0xc0, !UPT ;  /* 0x0000000107ff7892 */ /* 0x001fd8000f80c0ff */
[----:B------:R-:W-:Y:S05]  /*2260*/  @!P0 BRA `(.L_x_64) ;  /* 0x0000000000548947 */ /* 0x000fea0003800000 */
[----:B---3--:R-:W0:Y:S01]  /*2270*/  LDC R10, c[0x0][0x3cc] ;  /* 0x0000f300ff0a7b82 */ /* 0x008e220000000800 */
[C---:B------:R-:W-:Y:S01]  /*2280*/  IADD3 R4, PT, PT, R3.reuse, 0x1, RZ ;  /* 0x0000000103047810 */ /* 0x040fe20007ffe0ff */
[----:B------:R-:W-:-:S03]  /*2290*/  VIADD R9, R3, -UR5 ;  /* 0x8000000503097c36 */ /* 0x000fc60008000000 */
[C---:B------:R-:W-:Y:S02]  /*22a0*/  IADD3 R11, PT, PT, R4.reuse, -UR5, RZ ;  /* 0x80000005040b7c10 */ /* 0x040fe4000fffe0ff */
[-C--:B0-----:R-:W-:Y:S02]  /*22b0*/  ISETP.GE.AND P0, PT, R9, R10.reuse, PT ;  /* 0x0000000a0900720c */ /* 0x081fe40003f06270 */
        /* <DEDUP_REMOVED lines=16> */
.L_x_64:
        /* <DEDUP_REMOVED lines=11> */
.L_x_61:
[----:B------:R-:W2:Y:S01]  /*2470*/  LDC R3, c[0x0][0x3c8] ;  /* 0x0000f200ff037b82 */ /* 0x000ea20000000800 */
[----:B------:R-:W-:-:S06]  /*2480*/  UIADD3 UR4, UPT, UPT, UR4, 0x1, URZ ;  /* 0x0000000104047890 */ /* 0x000fcc000fffe0ff */
[----:B--2---:R-:W-:-:S13]  /*2490*/  ISETP.NE.AND P0, PT, R3, UR4, PT ;  /* 0x0000000403007c0c */ /* 0x004fda000bf05270 */
[----:B------:R-:W-:Y:S05]  /*24a0*/  @!P0 EXIT ;  /* 0x000000000000894d */ /* 0x000fea0003800000 */
[----:B------:R-:W-:Y:S05]  /*24b0*/  BRA `(.L_x_65) ;  /* 0xfffffff800707947 */ /* 0x000fea000383ffff */
.L_x_42:
[C---:B------:R-:W-:Y:S01]  /*24c0*/  LOP3.LUT R12, R3.reuse, 0x3, RZ, 0xc0, !PT ;  /* 0x00000003030c7812 */ /* 0x040fe200078ec0ff */
[----:B------:R-:W-:Y:S01]  /*24d0*/  UMOV UR4, URZ ;  /* 0x000000ff00047c82 */ /* 0x000fe20008000000 */
[----:B------:R-:W-:-:S07]  /*24e0*/  LOP3.LUT R0, R3, 0x7ffffffc, RZ, 0xc0, !PT ;  /* 0x7ffffffc03007812 */ /* 0x000fce00078ec0ff */
.L_x_70:
[----:B0-----:R-:W0:Y:S01]  /*24f0*/  LDCU UR5, c[0x0][0x3b4] ;  /* 0x00007680ff0577ac */ /* 0x001e220008000800 */
[----:B-1----:R-:W1:Y:S01]  /*2500*/  LDCU UR7, c[0x0][0x3d0] ;  /* 0x00007a00ff0777ac */ /* 0x002e620008000800 */
[----:B------:R-:W2:Y:S01]  /*2510*/  LDCU UR8, c[0x0][0x3c8] ;  /* 0x00007900ff0877ac */ /* 0x000ea20008000800 */
[----:B0-----:R-:W-:Y:S02]  /*2520*/  UISETP.GE.AND UP0, UPT, UR4, UR5, UPT ;  /* 0x000000050400728c */ /* 0x001fe4000bf06270 */
[----:B------:R-:W-:Y:S02]  /*2530*/  UIADD3 UR6, UPT, UPT, UR4, -UR5, URZ ;  /* 0x8000000504067290 */ /* 0x000fe4000fffe0ff */
[----:B------:R-:W-:Y:S02]  /*2540*/  UIADD3 UR4, UPT, UPT, UR4, 0x1, URZ ;  /* 0x0000000104047890 */ /* 0x000fe4000fffe0ff */
[----:B-1----:R-:W-:Y:S02]  /*2550*/  UISETP.LT.AND UP0, UPT, UR6, UR7, UP0 ;  /* 0x000000070600728c */ /* 0x002fe40008701270 */
[----:B--2---:R-:W-:-:S07]  /*2560*/  UISETP.NE.AND UP1, UPT, UR4, UR8, UPT ;  /* 0x000000080400728c */ /* 0x004fce000bf25270 */
[----:B---3--:R-:W-:Y:S05]  /*2570*/  BRA.U !UP0, `(.L_x_66) ;  /* 0x0000000508647547 */ /* 0x008fea000b800000 */
[----:B------:R-:W0:Y:S01]  /*2580*/  LDCU UR7, c[0x0][0x3c4] ;  /* 0x00007880ff0777ac */ /* 0x000e220008000800 */
[----:B------:R-:W-:Y:S01]  /*2590*/  HFMA2 R3, -RZ, RZ, 0, 0 ;  /* 0x00000000ff037431 */ /* 0x000fe200000001ff */
[----:B0-----:R-:W-:-:S09]  /*25a0*/  UISETP.GE.U32.AND UP0, UPT, UR7, 0x4, UPT ;  /* 0x000000040700788c */ /* 0x001fd2000bf06070 */
[----:B------:R-:W-:Y:S05]  /*25b0*/  BRA.U !UP0, `(.L_x_67) ;  /* 0x0000000108bc7547 */ /* 0x000fea000b800000 */
[----:B------:R-:W0:Y:S01]  /*25c0*/  LDC R3, c[0x0][0x3cc] ;  /* 0x0000f300ff037b82 */ /* 0x000e220000000800 */
[----:B------:R-:W-:Y:S01]  /*25d0*/  IMAD.MOV.U32 R13, RZ, RZ, RZ ;  /* 0x000000ffff0d7224 */ /* 0x000fe200078e00ff */
[----:B------:R-:W1:Y:S01]  /*25e0*/  LDCU UR5, c[0x0][0x3b4] ;  /* 0x00007680ff0577ac */ /* 0x000e620008000800 */
[----:B------:R-:W-:-:S05]  /*25f0*/  NOP ;  /* 0x0000000000007918 */ /* 0x000fca0000000000 */
.L_x_68:
[C---:B---3--:R-:W-:Y:S02]  /*2600*/  IADD3 R4, PT, PT, R13.reuse, 0x1, RZ ;  /* 0x000000010d047810 */ /* 0x048fe40007ffe0ff */
[C---:B------:R-:W-:Y:S02]  /*2610*/  IADD3 R5, PT, PT, R13.reuse, 0x2, RZ ;  /* 0x000000020d057810 */ /* 0x040fe40007ffe0ff */
[----:B-1----:R-:W-:Y:S01]  /*2620*/  IADD3 R14, PT, PT, R13, -UR5, RZ ;  /* 0x800000050d0e7c10 */ /* 0x002fe2000fffe0ff */
[----:B------:R-:W-:Y:S01]  /*2630*/  VIADD R16, R4, -UR5 ;  /* 0x8000000504107c36 */ /* 0x000fe20008000000 */
[----:B------:R-:W-:Y:S02]  /*2640*/  IADD3 R18, PT, PT, R5, -UR5, RZ ;  /* 0x8000000505127c10 */ /* 0x000fe4000fffe0ff */
[-C--:B0-----:R-:W-:Y:S02]  /*2650*/  ISETP.GE.AND P2, PT, R14, R3.reuse, PT ;  /* 0x000000030e00720c */ /* 0x081fe40003f46270 */
[----:B------:R-:W-:-:S02]  /*2660*/  ISETP.GE.AND P3, PT, R16, R3, PT ;  /* 0x000000031000720c */ /* 0x000fc40003f66270 */
[----:B------:R-:W-:Y:S02]  /*2670*/  ISETP.GE.AND P0, PT, R18, R3, PT ;  /* 0x000000031200720c */ /* 0x000fe40003f06270 */
[----:B------:R-:W-:Y:S02]  /*2680*/  ISETP.LT.OR P2, PT, R13, UR5, P2 ;  /* 0x000000050d007c0c */ /* 0x000fe40009741670 */
[----:B------:R-:W-:Y:S02]  /*2690*/  ISETP.LT.OR P3, PT, R4, UR5, P3 ;  /* 0x0000000504007c0c */ /* 0x000fe40009f61670 */
[----:B------:R-:W-:Y:S02]  /*26a0*/  ISETP.LT.OR P0, PT, R5, UR5, P0 ;  /* 0x0000000505007c0c */ /* 0x000fe40008701670 */
[C---:B------:R-:W-:Y:S02]  /*26b0*/  IADD3 R6, PT, PT, R13.reuse, 0x3, RZ ;  /* 0x000000030d067810 */ /* 0x040fe40007ffe0ff */
[----:B------:R-:W-:-:S02]  /*26c0*/  IADD3 R13, PT, PT, R13, 0x4, RZ ;  /* 0x000000040d0d7810 */ /* 0x000fc40007ffe0ff */
        /* <DEDUP_REMOVED lines=30> */
.L_x_67:
[----:B------:R-:W-:-:S13]  /*28b0*/  ISETP.NE.AND P0, PT, R12, RZ, PT ;  /* 0x000000ff0c00720c */ /* 0x000fda0003f05270 */
[----:B------:R-:W-:Y:S05]  /*28c0*/  @!P0 BRA `(.L_x_66) ;  /* 0x0000000000908947 */ /* 0x000fea0003800000 */
[----:B------:R-:W0:Y:S01]  /*28d0*/  LDCU UR7, c[0x0][0x3c4] ;  /* 0x00007880ff0777ac */ /* 0x000e220008000800 */
[----:B------:R-:W-:Y:S01]  /*28e0*/  ISETP.NE.AND P0, PT, R12, 0x1, PT ;  /* 0x000000010c00780c */ /* 0x000fe20003f05270 */
[----:B0-----:R-:W-:-:S12]  /*28f0*/  ULOP3.LUT UP0, URZ, UR7, 0x1, URZ, 0xc0, !UPT ;  /* 0x0000000107ff7892 */ /* 0x001fd8000f80c0ff */
[----:B------:R-:W-:Y:S05]  /*2900*/  @!P0 BRA `(.L_x_69) ;  /* 0x0000000000548947 */ /* 0x000fea0003800000 */
[----:B---3--:R-:W0:Y:S01]  /*2910*/  LDC R10, c[0x0][0x3cc] ;  /* 0x0000f300ff0a7b82 */ /* 0x008e220000000800 */
[C---:B------:R-:W-:Y:S01]  /*2920*/  VIADD R4, R3.reuse, 0x1 ;  /* 0x0000000103047836 */ /* 0x040fe20000000000 */
[----:B------:R-:W-:-:S04]  /*2930*/  IADD3 R9, PT, PT, R3, -UR5, RZ ;  /* 0x8000000503097c10 */ /* 0x000fc8000fffe0ff */
        /* <DEDUP_REMOVED lines=18> */
.L_x_69:
        /* <DEDUP_REMOVED lines=11> */
.L_x_66:
[----:B------:R-:W-:Y:S05]  /*2b10*/  BRA.U UP1, `(.L_x_70) ;  /* 0xfffffff901747547 */ /* 0x000fea000b83ffff */
[----:B------:R-:W-:Y:S05]  /*2b20*/  EXIT ;  /* 0x000000000000794d */ /* 0x000fea0003800000 */
.L_x_71:
        /* <DEDUP_REMOVED lines=13> */
.L_x_152:


//--------------------- .text._Z17convolute1_kernelPfS_S_iiiiiiiiiiii --------------------------
	.section	.text._Z17convolute1_kernelPfS_S_iiiiiiiiiiii,"ax",@progbits
	.align	128
        .global         _Z17convolute1_kernelPfS_S_iiiiiiiiiiii
        .type           _Z17convolute1_kernelPfS_S_iiiiiiiiiiii,@function
        .size           _Z17convolute1_kernelPfS_S_iiiiiiiiiiii,(.L_x_153 - _Z17convolute1_kernelPfS_S_iiiiiiiiiiii)
        .other          _Z17convolute1_kernelPfS_S_iiiiiiiiiiii,@"STO_CUDA_ENTRY STV_DEFAULT"
_Z17convolute1_kernelPfS_S_iiiiiiiiiiii:
.text._Z17convolute1_kernelPfS_S_iiiiiiiiiiii:
[----:B------:R-:W-:Y:S08]  /*0000*/  LDC R1, c[0x0][0x37c] ;  /* 0x0000df00ff017b82 */ /* 0x000ff00000000800 */
[----:B------:R-:W0:Y:S02]  /*0010*/  LDC R0, c[0x0][0x3c4] ;  /* 0x0000f100ff007b82 */ /* 0x000e240000000800 */
[----:B0-----:R-:W-:-:S13]  /*0020*/  ISETP.GE.AND P0, PT, R0, 0x1, PT ;  /* 0x000000010000780c */ /* 0x001fda0003f06270 */
[----:B------:R-:W-:Y:S05]  /*0030*/  @!P0 EXIT ;  /* 0x000000000000894d */ /* 0x000fea0003800000 */
[----:B------:R-:W0:Y:S02]  /*0040*/  LDC R0, c[0x0][0x3c0] ;  /* 0x0000f000ff007b82 */ /* 0x000e240000000800 */
[----:B0-----:R-:W-:-:S13]  /*0050*/  ISETP.GE.AND P0, PT, R0, 0x1, PT ;  /* 0x000000010000780c */ /* 0x001fda0003f06270 */
[----:B------:R-:W-:Y:S05]  /*0060*/  @!P0 EXIT ;  /* 0x000000000000894d */ /* 0x000fea0003800000 */
[----:B------:R-:W0:Y:S01]  /*0070*/  LDCU UR4, c[0x0][0x3b4] ;  /* 0x00007680ff0477ac */ /* 0x000e220008000800 */
[----:B------:R-:W1:Y:S01]  /*0080*/  S2UR UR11, SR_CTAID.X ;  /* 0x00000000000b79c3 */ /* 0x000e620000002500 */
[----:B------:R-:W2:Y:S01]  /*0090*/  LDCU.64 UR12, c[0x0][0x358] ;  /* 0x00006b00ff0c77ac */ /* 0x000ea20008000a00 */
[----:B0-----:R-:W-:-:S09]  /*00a0*/  UISETP.GE.AND UP0, UPT, UR4, 0x1, UPT ;  /* 0x000000010400788c */ /* 0x001fd2000bf06270 */
[----:B-12---:R-:W-:Y:S05]  /*00b0*/  BRA.U !UP0, `(.L_x_72) ;  /* 0x0000001508847547 */ /* 0x006fea000b800000 */
[----:B------:R-:W0:Y:S02]  /*00c0*/  LDCU UR4, c[0x0][0x3a0] ;  /* 0x00007400ff0477ac */ /* 0x000e240008000800 */
[----:B0-----:R-:W-:-:S09]  /*00d0*/  UISETP.GE.AND UP0, UPT, UR4, 0x1, UPT ;  /* 0x000000010400788c */ /* 0x001fd2000bf06270 */
[----:B------:R-:W-:Y:S05]  /*00e0*/  BRA.U !UP0, `(.L_x_73) ;  /* 0x0000001108a87547 */ /* 0x000fea000b800000 */
[----:B------:R-:W0:Y:S02]  /*00f0*/  LDCU UR4, c[0x0][0x3a4] ;  /* 0x00007480ff0477ac */ /* 0x000e240008000800 */
[----:B0-----:R-:W-:-:S09]  /*0100*/  UISETP.GE.AND UP0, UPT, UR4, 0x1, UPT ;  /* 0x000000010400788c */ /* 0x001fd2000bf06270 */
[----:B------:R-:W-:Y:S05]  /*0110*/  BRA.U !UP0, `(.L_x_74) ;  /* 0x0000000d08cc7547 */ /* 0x000fea000b800000 */
[----:B------:R-:W-:Y:S01]  /*0120*/  PRMT R0, RZ, 0x7610, R0 ;  /* 0x00007610ff007816 */ /* 0x000fe20000000000 */
[----:B------:R-:W-:Y:S01]  /*0130*/  UMOV UR4, URZ ;  /* 0x000000ff00047c82 */ /* 0x000fe20008000000 */
[----:B------:R-:W-:-:S07]  /*0140*/  PRMT R4, RZ, 0x7610, R4 ;  /* 0x00007610ff047816 */ /* 0x000fce0000000004 */
.L_x_83:
[----:B0-----:R-:W0:Y:S01]  /*0150*/  LDC R10, c[0x0][0x3b0] ;  /* 0x0000ec00ff0a7b82 */ /* 0x001e220000000800 */
[----:B------:R-:W1:Y:S01]  /*0160*/  LDCU.U16 UR5, c[0x0][0x3ac] ;  /* 0x00007580ff0577ac */ /* 0x000e620008000400 */
[----:B------:R-:W-:Y:S01]  /*0170*/  PRMT R3, R4, 0x9910, RZ ;  /* 0x0000991004037816 */ /* 0x000fe200000000ff */
[----:B------:R-:W-:Y:S01]  /*0180*/  IMAD R11, RZ, RZ, -UR4 ;  /* 0x80000004ff0b7e24 */ /* 0x000fe2000f8e02ff */
[----:B------:R-:W0:Y:S04]  /*0190*/  LDCU UR7, c[0x0][0x3a4] ;  /* 0x00007480ff0777ac */ /* 0x000e280008000800 */
[----:B------:R-:W2:Y:S01]  /*01a0*/  LDC R9, c[0x0][0x3ac] ;  /* 0x0000eb00ff097b82 */ /* 0x000ea20000000800 */
[----:B------:R-:W3:Y:S01]  /*01b0*/  LDCU.U16 UR6, c[0x0][0x3b0] ;  /* 0x00007600ff0677ac */ /* 0x000ee20008000400 */
[----:B-1----:R-:W-:Y:S01]  /*01c0*/  UPRMT UR5, UR5, 0x9910, URZ ;  /* 0x0000991005057896 */ /* 0x002fe200080000ff */
[----:B0-----:R-:W-:-:S05]  /*01d0*/  IADD3 R2, PT, PT, -R10, UR7, RZ ;  /* 0x000000070a027c10 */ /* 0x001fca000fffe1ff */
[----:B------:R-:W-:-:S04]  /*01e0*/  IMAD R3, R3, UR5, RZ ;  /* 0x0000000503037c24 */ /* 0x000fc8000f8e02ff */
[----:B------:R-:W-:Y:S02]  /*01f0*/  IMAD.MOV R3, RZ, RZ, -R3 ;  /* 0x000000ffff037224 */ /* 0x000fe400078e0a03 */
[C---:B--2---:R-:W-:Y:S02]  /*0200*/  IMAD R7, R9.reuse, UR4, -R10 ;  /* 0x0000000409077c24 */ /* 0x044fe4000f8e0a0a */
[----:B------:R-:W-:-:S05]  /*0210*/  IMAD R2, R9, UR4, R2 ;  /* 0x0000000409027c24 */ /* 0x000fca000f8e0202 */
[----:B------:R-:W-:Y:S02]  /*0220*/  VIADDMNMX R7, R7, 0x1, R2, !PT ;  /* 0x0000000107077846 */ /* 0x000fe40007800102 */
[----:B------:R-:W-:Y:S02]  /*0230*/  PRMT R2, R3, 0x7710, RZ ;  /* 0x0000771003027816 */ /* 0x000fe400000000ff */
[----:B------:R-:W-:Y:S02]  /*0240*/  PRMT R3, R0, 0x9910, RZ ;  /* 0x0000991000037816 */ /* 0x000fe400000000ff */
[C---:B---3--:R-:W-:Y:S02]  /*0250*/  IADD3 R5, PT, PT, R7.reuse, UR6, R2 ;  /* 0x0000000607057c10 */ /* 0x048fe4000fffe002 */
[----:B------:R-:W-:Y:S01]  /*0260*/  IADD3 R6, PT, PT, R7, R10, RZ ;  /* 0x0000000a07067210 */ /* 0x000fe20007ffe0ff */
[----:B------:R-:W-:Y:S01]  /*0270*/  IMAD.MOV.U32 R2, RZ, RZ, R3 ;  /* 0x000000ffff027224 */ /* 0x000fe200078e0003 */
[----:B------:R-:W-:-:S03]  /*0280*/  LOP3.LUT R5, R5, 0xffff, RZ, 0xc0, !PT ;  /* 0x0000ffff05057812 */ /* 0x000fc600078ec0ff */
[----:B------:R-:W-:Y:S01]  /*0290*/  IMAD R2, R2, UR5, RZ ;  /* 0x0000000502027c24 */ /* 0x000fe2000f8e02ff */
[----:B------:R-:W-:Y:S01]  /*02a0*/  LOP3.LUT R3, R5, 0x7, RZ, 0xc0, !PT ;  /* 0x0000000705037812 */ /* 0x000fe200078ec0ff */
[C---:B------:R-:W-:Y:S01]  /*02b0*/  IMAD R8, R9.reuse, UR4, -R6 ;  /* 0x0000000409087c24 */ /* 0x040fe2000f8e0a06 */
[----:B------:R-:W-:Y:S01]  /*02c0*/  UMOV UR5, URZ ;  /* 0x000000ff00057c82 */ /* 0x000fe20008000000 */
[----:B------:R-:W-:Y:S01]  /*02d0*/  IMAD R6, R9, R11, R10 ;  /* 0x0000000b09067224 */ /* 0x000fe200078e020a */
[----:B------:R-:W-:Y:S01]  /*02e0*/  IADD3 R2, PT, PT, RZ, -R2, RZ ;  /* 0x80000002ff027210 */ /* 0x000fe20007ffe0ff */
[----:B------:R-:W-:Y:S01]  /*02f0*/  VIADD R3, R3, 0xffffffff ;  /* 0xffffffff03037836 */ /* 0x000fe20000000000 */
[----:B------:R-:W-:Y:S01]  /*0300*/  ISETP.GT.U32.AND P5, PT, R8, -0x8, PT ;  /* 0xfffffff80800780c */ /* 0x000fe20003fa4070 */
[----:B------:R-:W-:Y:S01]  /*0310*/  IMAD.IADD R6, R7, 0x1, R6 ;  /* 0x0000000107067824 */ /* 0x000fe200078e0206 */
[----:B------:R-:W-:Y:S02]  /*0320*/  PRMT R2, R2, 0x7710, RZ ;  /* 0x0000771002027816 */ /* 0x000fe400000000ff */
[----:B------:R-:W-:-:S02]  /*0330*/  ISETP.GE.U32.AND P6, PT, R3, 0x3, PT ;  /* 0x000000030300780c */ /* 0x000fc40003fc6070 */
[----:B------:R-:W-:-:S11]  /*0340*/  IADD3 R7, PT, PT, R7, UR6, R2 ;  /* 0x0000000607077c10 */ /* 0x000fd6000fffe002 */
.L_x_82:
[----:B0-----:R-:W-:Y:S01]  /*0350*/  IMAD.MOV.U32 R8, RZ, RZ, RZ ;  /* 0x000000ffff087224 */ /* 0x001fe200078e00ff */
[----:B------:R-:W-:-:S06]  /*0360*/  UMOV UR6, URZ ;  /* 0x000000ff00067c82 */ /* 0x000fcc0008000000 */
.L_x_81:
[----:B------:R-:W0:Y:S01]  /*0370*/  S2R R10, SR_TID.X ;  /* 0x00000000000a7919 */ /* 0x000e220000002100 */
[----:B------:R-:W0:Y:S01]  /*0380*/  LDC R9, c[0x0][0x39c] ;  /* 0x0000e700ff097b82 */ /* 0x000e220000000800 */
[----:B------:R-:W1:Y:S01]  /*0390*/  LDCU UR7, c[0x0][0x3a8] ;  /* 0x00007500ff0777ac */ /* 0x000e620008000800 */
[----:B------:R-:W1:Y:S06]  /*03a0*/  LDCU UR8, c[0x0][0x3b0] ;  /* 0x00007600ff0877ac */ /* 0x000e6c0008000800 */
[----:B------:R-:W2:Y:S01]  /*03b0*/  LDC R2, c[0x0][0x3a0] ;  /* 0x0000e800ff027b82 */ /* 0x000ea20000000800 */
[----:B------:R-:W3:Y:S01]  /*03c0*/  LDCU UR9, c[0x0][0x3b4] ;  /* 0x00007680ff0977ac */ /* 0x000ee20008000800 */
[----:B-1----:R-:W-:-:S02]  /*03d0*/  UIMAD UR7, UR5, UR7, -UR8 ;  /* 0x00000007050772a4 */ /* 0x002fc4000f8e0a08 */
[----:B---3--:R-:W-:Y:S02]  /*03e0*/  UIMAD UR14, UR11, UR9, UR6 ;  /* 0x000000090b0e72a4 */ /* 0x008fe4000f8e0206 */
[----:B0-----:R-:W-:Y:S01]  /*03f0*/  IMAD R9, R10, R9, UR6 ;  /* 0x000000060a097e24 */ /* 0x001fe2000f8e0209 */
[----:B------:R-:W-:-:S03]  /*0400*/  UIADD3 UR6, UPT, UPT, UR6, 0x1, URZ ;  /* 0x0000000106067890 */ /* 0x000fc6000fffe0ff */
[----:B--2---:R-:W-:Y:S01]  /*0410*/  IMAD R9, R9, R2, -UR7 ;  /* 0x8000000709097e24 */ /* 0x004fe2000f8e0202 */
[----:B------:R-:W-:-:S11]  /*0420*/  UISETP.NE.AND UP0, UPT, UR6, UR9, UPT ;  /* 0x000000090600728c */ /* 0x000fd6000bf05270 */
.L_x_80:
[----:B------:R-:W0:Y:S01]  /*0430*/  LDCU UR8, c[0x0][0x3b8] ;  /* 0x00007700ff0877ac */ /* 0x000e220008000800 */
[----:B------:R-:W-:Y:S01]  /*0440*/  IADD3 R2, PT, PT, R9, UR7, RZ ;  /* 0x0000000709027c10 */ /* 0x000fe2000fffe0ff */
[----:B------:R-:W1:Y:S01]  /*0450*/  LDCU UR9, c[0x0][0x3a4] ;  /* 0x00007480ff0977ac */ /* 0x000e620008000800 */
[----:B0-----:R-:W-:-:S03]  /*0460*/  UISETP.GE.AND UP1, UPT, UR7, UR8, UPT ;  /* 0x000000080700728c */ /* 0x001fc6000bf26270 */
[----:B-1----:R-:W-:-:S06]  /*0470*/  IMAD R15, R2, UR9, RZ ;  /* 0x00000009020f7c24 */ /* 0x002fcc000f8e02ff */
[----:B------:R-:W-:Y:S05]  /*0480*/  BRA.U UP1, `(.L_x_75) ;  /* 0x0000000901847547 */ /* 0x000fea000b800000 */
[----:B------:R-:W0:Y:S01]  /*0490*/  LDCU UR9, c[0x0][0x3b0] ;  /* 0x00007600ff0977ac */ /* 0x000e220008000800 */
[----:B------:R-:W0:Y:S02]  /*04a0*/  LDCU UR10, c[0x0][0x3ac] ;  /* 0x00007580ff0a77ac */ /* 0x000e240008000800 */
[----:B0-----:R-:W-:Y:S02]  /*04b0*/  UIMAD UR10, UR4, UR10, -UR9 ;  /* 0x0000000a040a72a4 */ /* 0x001fe4000f8e0a09 */
[----:B------:R-:W-:-:S04]  /*04c0*/  UIMAD UR9, UR14, UR8, UR7 ;  /* 0x000000080e0972a4 */ /* 0x000fc8000f8e0207 */
[----:B------:R-:W-:Y:S02]  /*04d0*/  VIADD R10, R15, -UR10 ;  /* 0x8000000a0f0a7c36 */ /* 0x000fe40008000000 */
[----:B------:R-:W-:Y:S01]  /*04e0*/  IMAD.U32 R3, RZ, RZ, UR10 ;  /* 0x0000000aff037e24 */ /* 0x000fe2000f8e00ff */
[----:B------:R-:W-:Y:S06]  /*04f0*/  @P5 BRA `(.L_x_76) ;  /* 0x0000000400285947 */ /* 0x000fec0003800000 */
[----:B------:R-:W0:Y:S01]  /*0500*/  LDCU UR8, c[0x0][0x3bc] ;  /* 0x00007780ff0877ac */ /* 0x000e220008000800 */
[----:B------:R-:W-:Y:S01]  /*0510*/  LOP3.LUT R16, R6, 0xfffffff8, RZ, 0xc0, !PT ;  /* 0xfffffff806107812 */ /* 0x000fe200078ec0ff */
[----:B------:R-:W-:-:S03]  /*0520*/  UIADD3 UR16, UPT, UPT, UR10, 0x3, URZ ;  /* 0x000000030a107890 */ /* 0x000fc6000fffe0ff */
[----:B------:R-:W-:Y:S01]  /*0530*/  IADD3 R16, PT, PT, -R16, RZ, RZ ;  /* 0x000000ff10107210 */ /* 0x000fe20007ffe1ff */
[----:B------:R-:W1:Y:S02]  /*0540*/  LDCU UR15, c[0x0][0x3bc] ;  /* 0x00007780ff0f77ac */ /* 0x000e640008000800 */
[----:B------:R-:W-:Y:S01]  /*0550*/  IMAD.U32 R11, RZ, RZ, UR16 ;  /* 0x00000010ff0b7e24 */ /* 0x000fe2000f8e00ff */
[----:B0-----:R-:W-:-:S06]  /*0560*/  UIMAD UR8, UR9, UR8, UR10 ;  /* 0x00000008090872a4 */ /* 0x001fcc000f8e020a */
[----:B-1----:R-:W-:-:S07]  /*0570*/  MOV R14, UR8 ;  /* 0x00000008000e7c02 */ /* 0x002fce0008000f00 */
.L_x_77:
[----:B------:R-:W0:Y:S01]  /*0580*/  LDC.64 R2, c[0x0][0x380] ;  /* 0x0000e000ff027b82 */ /* 0x000e220000000a00 */
[C---:B------:R-:W-:Y:S01]  /*0590*/  VIADD R17, R11.reuse, 0xfffffffd ;  /* 0xfffffffd0b117836 */ /* 0x040fe20000000000 */
[C---:B------:R-:W-:Y:S01]  /*05a0*/  IADD3 R19, PT, PT, R11.reuse, -0x2, RZ ;  /* 0xfffffffe0b137810 */ /* 0x040fe20007ffe0ff */
[----:B------:R-:W-:-:S03]  /*05b0*/  VIADD R20, R11, 0xffffffff ;  /* 0xffffffff0b147836 */ /* 0x000fc60000000000 */
[----:B------:R-:W-:Y:S02]  /*05c0*/  LOP3.LUT R18, R17, UR7, RZ, 0xfc, !PT ;  /* 0x0000000711127c12 */ /* 0x000fe4000f8efcff */
[----:B------:R-:W1:Y:S02]  /*05d0*/  LDC.64 R12, c[0x0][0x388] ;  /* 0x0000e200ff0c7b82 */ /* 0x000e640000000a00 */
[----:B------:R-:W-:Y:S02]  /*05e0*/  ISETP.GE.AND P0, PT, R18, RZ, PT ;  /* 0x000000ff1200720c */ /* 0x000fe40003f06270 */
[----:B------:R-:W-:Y:S02]  /*05f0*/  LOP3.LUT R18, R19, UR7, RZ, 0xfc, !PT ;  /* 0x0000000713127c12 */ /* 0x000fe4000f8efcff */
[----:B------:R-:W-:Y:S02]  /*0600*/  ISETP.GE.OR P0, PT, R17, UR15, !P0 ;  /* 0x0000000f11007c0c */ /* 0x000fe4000c706670 */
[----:B------:R-:W-:-:S02]  /*0610*/  LOP3.LUT R17, R20, UR7, RZ, 0xfc, !PT ;  /* 0x0000000714117c12 */ /* 0x000fc4000f8efcff */
[----:B------:R-:W-:Y:S02]  /*0620*/  ISETP.GE.AND P3, PT, R18, RZ, PT ;  /* 0x000000ff1200720c */ /* 0x000fe40003f66270 */
[----:B------:R-:W-:Y:S02]  /*0630*/  ISETP.GE.AND P1, PT, R17, RZ, PT ;  /* 0x000000ff1100720c */ /* 0x000fe40003f26270 */
[----:B------:R-:W-:Y:S01]  /*0640*/  ISETP.GE.OR P3, PT, R19, UR15, !P3 ;  /* 0x0000000f13007c0c */ /* 0x000fe2000df66670 */
[----:B0-----:R-:W-:Y:S01]  /*0650*/  IMAD.WIDE R2, R14, 0x4, R2 ;  /* 0x000000040e027825 */ /* 0x001fe200078e0202 */
[----:B------:R-:W-:-:S04]  /*0660*/  ISETP.GE.OR P1, PT, R20, UR15, !P1 ;  /* 0x0000000f14007c0c */ /* 0x000fc8000cf26670 */
[----:B------:R-:W2:Y:S01]  /*0670*/  @!P0 LDG.E R23, desc[UR12][R2.64] ;  /* 0x0000000c02178981 */ /* 0x000ea2000c1e1900 */
[----:B-1----:R-:W-:-:S06]  /*0680*/  IMAD.WIDE R12, R15, 0x4, R12 ;  /* 0x000000040f0c7825 */ /* 0x002fcc00078e020c */
[----:B------:R-:W3:Y:S04]  /*0690*/  @!P3 LDG.E R19, desc[UR12][R2.64+0x4] ;  /* 0x0000040c0213b981 */ /* 0x000ee8000c1e1900 */
[----:B------:R-:W2:Y:S04]  /*06a0*/  @!P0 LDG.E R22, desc[UR12][R12.64] ;  /* 0x0000000c0c168981 */ /* 0x000ea8000c1e1900 */
[----:B------:R-:W3:Y:S04]  /*06b0*/  @!P3 LDG.E R20, desc[UR12][R12.64+0x4] ;  /* 0x0000040c0c14b981 */ /* 0x000ee8000c1e1900 */
[----:B------:R-:W4:Y:S04]  /*06c0*/  @!P1 LDG.E R17, desc[UR12][R2.64+0x8] ;  /* 0x0000080c02119981 */ /* 0x000f28000c1e1900 */
[----:B------:R-:W4:Y:S01]  /*06d0*/  @!P1 LDG.E R18, desc[UR12][R12.64+0x8] ;  /* 0x0000080c0c129981 */ /* 0x000f22000c1e1900 */
[----:B------:R-:W-:-:S02]  /*06e0*/  LOP3.LUT R21, R11, UR7, RZ, 0xfc, !PT ;  /* 0x000000070b157c12 */ /* 0x000fc4000f8efcff */
[----:B------:R-:W-:Y:S02]  /*06f0*/  IADD3 R24, PT, PT, R11, 0x1, RZ ;  /* 0x000000010b187810 */ /* 0x000fe40007ffe0ff */
[----:B------:R-:W-:Y:S01]  /*0700*/  ISETP.GE.AND P4, PT, R21, RZ, PT ;  /* 0x000000ff1500720c */ /* 0x000fe20003f86270 */
[----:B------:R-:W-:Y:S01]  /*0710*/  VIADD R21, R11, 0x2 ;  /* 0x000000020b157836 */ /* 0x000fe20000000000 */
[----:B------:R-:W-:-:S04]  /*0720*/  LOP3.LUT R25, R24, UR7, RZ, 0xfc, !PT ;  /* 0x0000000718197c12 */ /* 0x000fc8000f8efcff */
[----:B------:R-:W-:Y:S01]  /*0730*/  ISETP.GE.AND P2, PT, R25, RZ, PT ;  /* 0x000000ff1900720c */ /* 0x000fe20003f46270 */
[----:B------:R-:W-:-:S03]  /*0740*/  VIADD R25, R11, 0x4 ;  /* 0x000000040b197836 */ /* 0x000fc60000000000 */
[----:B------:R-:W-:Y:S01]  /*0750*/  ISETP.GE.OR P2, PT, R24, UR15, !P2 ;  /* 0x0000000f18007c0c */ /* 0x000fe2000d746670 */
[----:B--2---:R-:W-:Y:S01]  /*0760*/  @!P0 FFMA R8, R23, R22, R8 ;  /* 0x0000001617088223 */ /* 0x004fe20000000008 */
[----:B------:R-:W-:Y:S02]  /*0770*/  IADD3 R23, PT, PT, R11, 0x3, RZ ;  /* 0x000000030b177810 */ /* 0x000fe40007ffe0ff */
[----:B------:R-:W-:Y:S02]  /*0780*/  LOP3.LUT R22, R21, UR7, RZ, 0xfc, !PT ;  /* 0x0000000715167c12 */ /* 0x000fe4000f8efcff */
[----:B------:R-:W-:Y:S02]  /*0790*/  ISETP.GE.OR P0, PT, R11, UR15, !P4 ;  /* 0x0000000f0b007c0c */ /* 0x000fe4000e706670 */
[----:B------:R-:W-:Y:S02]  /*07a0*/  LOP3.LUT R24, R23, UR7, RZ, 0xfc, !PT ;  /* 0x0000000717187c12 */ /* 0x000fe4000f8efcff */
[----:B------:R-:W-:Y:S01]  /*07b0*/  ISETP.GE.AND P4, PT, R22, RZ, PT ;  /* 0x000000ff1600720c */ /* 0x000fe20003f86270 */
[----:B---3--:R-:W-:Y:S01]  /*07c0*/  @!P3 FFMA R8, R19, R20, R8 ;  /* 0x000000141308b223 */ /* 0x008fe20000000008 */
[----:B------:R-:W-:Y:S01]  /*07d0*/  ISETP.GE.AND P3, PT, R24, RZ, PT ;  /* 0x000000ff1800720c */ /* 0x000fe20003f66270 */
[----:B------:R-:W2:Y:S01]  /*07e0*/  @!P2 LDG.E R20, desc[UR12][R12.64+0x10] ;  /* 0x0000100c0c14a981 */ /* 0x000ea2000c1e1900 */
[----:B------:R-:W-:-:S02]  /*07f0*/  LOP3.LUT R19, R25, UR7, RZ, 0xfc, !PT ;  /* 0x0000000719137c12 */ /* 0x000fc4000f8efcff */
[----:B------:R-:W-:Y:S01]  /*0800*/  ISETP.GE.OR P4, PT, R21, UR15, !P4 ;  /* 0x0000000f15007c0c */ /* 0x000fe2000e786670 */
[----:B----4-:R-:W-:Y:S01]  /*0810*/  @!P1 FFMA R8, R17, R18, R8 ;  /* 0x0000001211089223 */ /* 0x010fe20000000008 */
[----:B------:R-:W-:Y:S01]  /*0820*/  ISETP.GE.AND P1, PT, R19, RZ, PT ;  /* 0x000000ff1300720c */ /* 0x000fe20003f26270 */
[----:B------:R-:W3:Y:S01]  /*0830*/  @!P0 LDG.E R17, desc[UR12][R2.64+0xc] ;  /* 0x00000c0c02118981 */ /* 0x000ee2000c1e1900 */
[----:B------:R-:W-:-:S03]  /*0840*/  ISETP.GE.OR P3, PT, R23, UR15, !P3 ;  /* 0x0000000f17007c0c */ /* 0x000fc6000df66670 */
[----:B------:R-:W3:Y:S01]  /*0850*/  @!P0 LDG.E R18, desc[UR12][R12.64+0xc] ;  /* 0x00000c0c0c128981 */ /* 0x000ee2000c1e1900 */
[----:B------:R-:W-:-:S03]  /*0860*/  ISETP.GE.OR P1, PT, R25, UR15, !P1 ;  /* 0x0000000f19007c0c */ /* 0x000fc6000cf26670 */
[----:B------:R-:W2:Y:S04]  /*0870*/  @!P2 LDG.E R19, desc[UR12][R2.64+0x10] ;  /* 0x0000100c0213a981 */ /* 0x000ea8000c1e1900 */
[----:B------:R-:W4:Y:S04]  /*0880*/  @!P4 LDG.E R21, desc[UR12][R2.64+0x14] ;  /* 0x0000140c0215c981 */ /* 0x000f28000c1e1900 */
[----:B------:R-:W4:Y:S04]  /*0890*/  @!P4 LDG.E R22, desc[UR12][R12.64+0x14] ;  /* 0x0000140c0c16c981 */ /* 0x000f28000c1e1900 */
[----:B------:R-:W5:Y:S04]  /*08a0*/  @!P3 LDG.E R23, desc[UR12][R2.64+0x18] ;  /* 0x0000180c0217b981 */ /* 0x000f68000c1e1900 */
[----:B------:R-:W5:Y:S04]  /*08b0*/  @!P3 LDG.E R24, desc[UR12][R12.64+0x18] ;  /* 0x0000180c0c18b981 */ /* 0x000f68000c1e1900 */
[----:B------:R-:W5:Y:S04]  /*08c0*/  @!P1 LDG.E R25, desc[UR12][R2.64+0x1c] ;  /* 0x00001c0c02199981 */ /* 0x000f68000c1e1900 */
[----:B------:R-:W5:Y:S01]  /*08d0*/  @!P1 LDG.E R26, desc[UR12][R12.64+0x1c] ;  /* 0x00001c0c0c1a9981 */ /* 0x000f62000c1e1900 */
[----:B------:R-:W-:Y:S01]  /*08e0*/  IADD3 R16, PT, PT, R16, 0x8, RZ ;  /* 0x0000000810107810 */ /* 0x000fe20007ffe0ff */
[----:B------:R-:W-:Y:S01]  /*08f0*/  VIADD R14, R14, 0x8 ;  /* 0x000000080e0e7836 */ /* 0x000fe20000000000 */
[----:B------:R-:W-:Y:S01]  /*0900*/  IADD3 R15, PT, PT, R15, 0x8, RZ ;  /* 0x000000080f0f7810 */ /* 0x000fe20007ffe0ff */
[----:B------:R-:W-:-:S02]  /*0910*/  VIADD R11, R11, 0x8 ;  /* 0x000000080b0b7836 */ /* 0x000fc40000000000 */
[----:B---3--:R-:W-:Y:S01]  /*0920*/  @!P0 FFMA R8, R17, R18, R8 ;  /* 0x0000001211088223 */ /* 0x008fe20000000008 */
[----:B------:R-:W-:-:S03]  /*0930*/  ISETP.NE.AND P0, PT, R16, RZ, PT ;  /* 0x000000ff1000720c */ /* 0x000fc60003f05270 */
[----:B--2---:R-:W-:-:S04]  /*0940*/  @!P2 FFMA R8, R19, R20, R8 ;  /* 0x000000141308a223 */ /* 0x004fc80000000008 */
[----:B----4-:R-:W-:-:S04]  /*0950*/  @!P4 FFMA R8, R21, R22, R8 ;  /* 0x000000161508c223 */ /* 0x010fc80000000008 */
[----:B-----5:R-:W-:-:S04]  /*0960*/  @!P3 FFMA R8, R23, R24, R8 ;  /* 0x000000181708b223 */ /* 0x020fc80000000008 */
[----:B------:R-:W-:Y:S01]  /*0970*/  @!P1 FFMA R8, R25, R26, R8 ;  /* 0x0000001a19089223 */ /* 0x000fe20000000008 */
[----:B------:R-:W-:Y:S06]  /*0980*/  @P0 BRA `(.L_x_77) ;  /* 0xfffffff800fc0947 */ /* 0x000fec000383ffff */
[----:B------:R-:W-:-:S07]  /*0990*/  IADD3 R3, PT, PT, R11, -0x3, RZ ;  /* 0xfffffffd0b037810 */ /* 0x000fce0007ffe0ff */
.L_x_76:
[----:B------:R-:W-:-:S13]  /*09a0*/  LOP3.LUT P0, RZ, R6, 0x7, RZ, 0xc0, !PT ;  /* 0x0000000706ff7812 */ /* 0x000fda000780c0ff */
[----:B------:R-:W-:Y:S05]  /*09b0*/  @!P0 BRA `(.L_x_75) ;  /* 0x0000000400388947 */ /* 0x000fea0003800000 */
[----:B------:R-:W-:Y:S01]  /*09c0*/  LOP3.LUT P4, RZ, R5, 0x3, RZ, 0xc0, !PT ;  /* 0x0000000305ff7812 */ /* 0x000fe2000788c0ff */
[----:B------:R-:W-:-:S12]  /*09d0*/  @!P6 BRA `(.L_x_78) ;  /* 0x00000000008ce947 */ /* 0x000fd80003800000 */
[----:B------:R-:W0:Y:S01]  /*09e0*/  LDC R19, c[0x0][0x3bc] ;  /* 0x0000ef00ff137b82 */ /* 0x000e220000000800 */
[C---:B------:R-:W-:Y:S01]  /*09f0*/  VIADD R2, R3.reuse, 0x1 ;  /* 0x0000000103027836 */ /* 0x040fe20000000000 */
[C---:B------:R-:W-:Y:S01]  /*0a00*/  LOP3.LUT R11, R3.reuse, UR7, RZ, 0xfc, !PT ;  /* 0x00000007030b7c12 */ /* 0x040fe2000f8efcff */
[C---:B------:R-:W-:Y:S01]  /*0a10*/  VIADD R18, R3.reuse, 0x3 ;  /* 0x0000000303127836 */ /* 0x040fe20000000000 */
[----:B------:R-:W-:Y:S02]  /*0a20*/  IADD3 R16, PT, PT, R3, 0x2, RZ ;  /* 0x0000000203107810 */ /* 0x000fe40007ffe0ff */
[----:B------:R-:W-:Y:S02]  /*0a30*/  LOP3.LUT R17, R2, UR7, RZ, 0xfc, !PT ;  /* 0x0000000702117c12 */ /* 0x000fe4000f8efcff */
[----:B------:R-:W1:Y:S01]  /*0a40*/  LDC.64 R12, c[0x0][0x380] ;  /* 0x0000e000ff0c7b82 */ /* 0x000e620000000a00 */
[----:B------:R-:W-:Y:S02]  /*0a50*/  ISETP.GE.AND P0, PT, R11, RZ, PT ;  /* 0x000000ff0b00720c */ /* 0x000fe40003f06270 */
[----:B------:R-:W-:-:S02]  /*0a60*/  ISETP.GE.AND P1, PT, R17, RZ, PT ;  /* 0x000000ff1100720c */ /* 0x000fc40003f26270 */
[----:B------:R-:W-:Y:S02]  /*0a70*/  LOP3.LUT R20, R16, UR7, RZ, 0xfc, !PT ;  /* 0x0000000710147c12 */ /* 0x000fe4000f8efcff */
[----:B------:R-:W-:Y:S01]  /*0a80*/  IADD3 R17, PT, PT, R10, R3, RZ ;  /* 0x000000030a117210 */ /* 0x000fe20007ffe0ff */
[----:B------:R-:W2:Y:S01]  /*0a90*/  LDC.64 R14, c[0x0][0x388] ;  /* 0x0000e200ff0e7b82 */ /* 0x000ea20000000a00 */
[----:B------:R-:W-:Y:S02]  /*0aa0*/  ISETP.GE.AND P3, PT, R20, RZ, PT ;  /* 0x000000ff1400720c */ /* 0x000fe40003f66270 */
[-C--:B0-----:R-:W-:Y:S01]  /*0ab0*/  ISETP.GE.OR P0, PT, R3, R19.reuse, !P0 ;  /* 0x000000130300720c */ /* 0x081fe20004706670 */
[----:B------:R-:W-:Y:S01]  /*0ac0*/  IMAD R11, R19, UR9, R3 ;  /* 0x00000009130b7c24 */ /* 0x000fe2000f8e0203 */
[----:B------:R-:W-:Y:S02]  /*0ad0*/  ISETP.GE.OR P1, PT, R2, R19, !P1 ;  /* 0x000000130200720c */ /* 0x000fe40004f26670 */
[----:B------:R-:W-:-:S02]  /*0ae0*/  LOP3.LUT R2, R18, UR7, RZ, 0xfc, !PT ;  /* 0x0000000712027c12 */ /* 0x000fc4000f8efcff */
[----:B------:R-:W-:Y:S02]  /*0af0*/  ISETP.GE.OR P3, PT, R16, R19, !P3 ;  /* 0x000000131000720c */ /* 0x000fe40005f66670 */
[----:B------:R-:W-:Y:S01]  /*0b00*/  ISETP.GE.AND P2, PT, R2, RZ, PT ;  /* 0x000000ff0200720c */ /* 0x000fe20003f46270 */
[----:B-1----:R-:W-:-:S03]  /*0b10*/  IMAD.WIDE R12, R11, 0x4, R12 ;  /* 0x000000040b0c7825 */ /* 0x002fc600078e020c */
[----:B------:R-:W-:Y:S02]  /*0b20*/  ISETP.GE.OR P2, PT, R18, R19, !P2 ;  /* 0x000000131200720c */ /* 0x000fe40005746670 */
[----:B------:R-:W3:Y:S01]  /*0b30*/  @!P0 LDG.E R11, desc[UR12][R12.64] ;  /* 0x0000000c0c0b8981 */ /* 0x000ee2000c1e1900 */
[----:B--2---:R-:W-:-:S03]  /*0b40*/  IMAD.WIDE R14, R17, 0x4, R14 ;  /* 0x00000004110e7825 */ /* 0x004fc600078e020e */
[----:B------:R-:W2:Y:S04]  /*0b50*/  @!P1 LDG.E R17, desc[UR12][R12.64+0x4] ;  /* 0x0000040c0c119981 */ /* 0x000ea8000c1e1900 */
[----:B------:R-:W3:Y:S04]  /*0b60*/  @!P0 LDG.E R2, desc[UR12][R14.64] ;  /* 0x0000000c0e028981 */ /* 0x000ee8000c1e1900 */
[----:B------:R-:W2:Y:S04]  /*0b70*/  @!P1 LDG.E R16, desc[UR12][R14.64+0x4] ;  /* 0x0000040c0e109981 */ /* 0x000ea8000c1e1900 */
[----:B------:R-:W4:Y:S04]  /*0b80*/  @!P3 LDG.E R19, desc[UR12][R12.64+0x8] ;  /* 0x0000080c0c13b981 */ /* 0x000f28000c1e1900 */
[----:B------:R-:W4:Y:S04]  /*0b90*/  @!P3 LDG.E R18, desc[UR12][R14.64+0x8] ;  /* 0x0000080c0e12b981 */ /* 0x000f28000c1e1900 */
[----:B------:R-:W5:Y:S04]  /*0ba0*/  @!P2 LDG.E R21, desc[UR12][R12.64+0xc] ;  /* 0x00000c0c0c15a981 */ /* 0x000f68000c1e1900 */
[----:B------:R-:W5:Y:S01]  /*0bb0*/  @!P2 LDG.E R20, desc[UR12][R14.64+0xc] ;  /* 0x00000c0c0e14a981 */ /* 0x000f62000c1e1900 */
[----:B------:R-:W-:-:S02]  /*0bc0*/  VIADD R3, R3, 0x4 ;  /* 0x0000000403037836 */ /* 0x000fc40000000000 */
[----:B---3--:R-:W-:-:S04]  /*0bd0*/  @!P0 FFMA R8, R11, R2, R8 ;  /* 0x000000020b088223 */ /* 0x008fc80000000008 */
[----:B--2---:R-:W-:-:S04]  /*0be0*/  @!P1 FFMA R8, R17, R16, R8 ;  /* 0x0000001011089223 */ /* 0x004fc80000000008 */
[----:B----4-:R-:W-:-:S04]  /*0bf0*/  @!P3 FFMA R8, R19, R18, R8 ;  /* 0x000000121308b223 */ /* 0x010fc80000000008 */
[----:B-----5:R-:W-:-:S07]  /*0c00*/  @!P2 FFMA R8, R21, R20, R8 ;  /* 0x000000141508a223 */ /* 0x020fce0000000008 */
.L_x_78:
[----:B------:R-:W-:Y:S05]  /*0c10*/  @!P4 BRA `(.L_x_75) ;  /* 0x0000000000a0c947 */ /* 0x000fea0003800000 */
[----:B------:R-:W0:Y:S01]  /*0c20*/  LDC R2, c[0x0][0x3bc] ;  /* 0x0000ef00ff027b82 */ /* 0x000e220000000800 */
[----:B------:R-:W-:-:S04]  /*0c30*/  LOP3.LUT R11, R7, 0x3, RZ, 0xc0, !PT ;  /* 0x00000003070b7812 */ /* 0x000fc800078ec0ff */
[----:B------:R-:W-:-:S13]  /*0c40*/  ISETP.NE.AND P0, PT, R11, 0x1, PT ;  /* 0x000000010b00780c */ /* 0x000fda0003f05270 */
[----:B------:R-:W-:Y:S05]  /*0c50*/  @!P0 BRA `(.L_x_79) ;  /* 0x0000000000548947 */ /* 0x000fea0003800000 */
[----:B------:R-:W1:Y:S01]  /*0c60*/  LDC R16, c[0x0][0x3bc] ;  /* 0x0000ef00ff107b82 */ /* 0x000e620000000800 */
[C---:B------:R-:W-:Y:S02]  /*0c70*/  IADD3 R11, PT, PT, R3.reuse, 0x1, RZ ;  /* 0x00000001030b7810 */ /* 0x040fe40007ffe0ff */
[----:B------:R-:W-:Y:S02]  /*0c80*/  LOP3.LUT R17, R3, UR7, RZ, 0xfc, !PT ;  /* 0x0000000703117c12 */ /* 0x000fe4000f8efcff */
[----:B------:R-:W-:Y:S02]  /*0c90*/  LOP3.LUT R18, R11, UR7, RZ, 0xfc, !PT ;  /* 0x000000070b127c12 */ /* 0x000fe4000f8efcff */
[----:B------:R-:W-:Y:S01]  /*0ca0*/  ISETP.GE.AND P0, PT, R17, RZ, PT ;  /* 0x000000ff1100720c */ /* 0x000fe20003f06270 */
[----:B------:R-:W2:Y:S01]  /*0cb0*/  LDC.64 R12, c[0x0][0x380] ;  /* 0x0000e000ff0c7b82 */ /* 0x000ea20000000a00 */
[----:B------:R-:W-:Y:S01]  /*0cc0*/  ISETP.GE.AND P1, PT, R18, RZ, PT ;  /* 0x000000ff1200720c */ /* 0x000fe20003f26270 */
[----:B------:R-:W-:-:S06]  /*0cd0*/  IMAD.IADD R17, R10, 0x1, R3 ;  /* 0x000000010a117824 */ /* 0x000fcc00078e0203 */
[----:B------:R-:W3:Y:S01]  /*0ce0*/  LDC.64 R14, c[0x0][0x388] ;  /* 0x0000e200ff0e7b82 */ /* 0x000ee20000000a00 */
[-C--:B-1----:R-:W-:Y:S02]  /*0cf0*/  ISETP.GE.OR P0, PT, R3, R16.reuse, !P0 ;  /* 0x000000100300720c */ /* 0x082fe40004706670 */
[----:B------:R-:W-:Y:S01]  /*0d00*/  ISETP.GE.OR P1, PT, R11, R16, !P1 ;  /* 0x000000100b00720c */ /* 0x000fe20004f26670 */
[----:B------:R-:W-:-:S04]  /*0d10*/  IMAD R11, R16, UR9, R3 ;  /* 0x00000009100b7c24 */ /* 0x000fc8000f8e0203 */
[----:B--2---:R-:W-:-:S06]  /*0d20*/  IMAD.WIDE R12, R11, 0x4, R12 ;  /* 0x000000040b0c7825 */ /* 0x004fcc00078e020c */
[----:B------:R-:W2:Y:S01]  /*0d30*/  @!P0 LDG.E R11, desc[UR12][R12.64] ;  /* 0x0000000c0c0b8981 */ /* 0x000ea2000c1e1900 */
[----:B---3--:R-:W-:-:S03]  /*0d40*/  IMAD.WIDE R14, R17, 0x4, R14 ;  /* 0x00000004110e7825 */ /* 0x008fc600078e020e */
[----:B------:R-:W3:Y:S04]  /*0d50*/  @!P1 LDG.E R17, desc[UR12][R12.64+0x4] ;  /* 0x0000040c0c119981 */ /* 0x000ee8000c1e1900 */
[----:B------:R-:W2:Y:S04]  /*0d60*/  @!P0 LDG.E R16, desc[UR12][R14.64] ;  /* 0x0000000c0e108981 */ /* 0x000ea8000c1e1900 */
[----:B------:R-:W3:Y:S01]  /*0d70*/  @!P1 LDG.E R18, desc[UR12][R14.64+0x4] ;  /* 0x0000040c0e129981 */ /* 0x000ee2000c1e1900 */
[----:B------:R-:W-:Y:S01]  /*0d80*/  IADD3 R3, PT, PT, R3, 0x2, RZ ;  /* 0x0000000203037810 */ /* 0x000fe20007ffe0ff */
[----:B--2---:R-:W-:-:S04]  /*0d90*/  @!P0 FFMA R8, R11, R16, R8 ;  /* 0x000000100b088223 */ /* 0x004fc80000000008 */
[----:B---3--:R-:W-:-:S07]  /*0da0*/  @!P1 FFMA R8, R17, R18, R8 ;  /* 0x0000001211089223 */ /* 0x008fce0000000008 */
.L_x_79:
[----:B------:R-:W-:Y:S02]  /*0db0*/  LOP3.LUT R11, R3, UR7, RZ, 0xfc, !PT ;  /* 0x00000007030b7c12 */ /* 0x000fe4000f8efcff */
[----:B------:R-:W-:Y:S02]  /*0dc0*/  LOP3.LUT P1, RZ, R7, 0x1, RZ, 0xc0, !PT ;  /* 0x0000000107ff7812 */ /* 0x000fe4000782c0ff */
[----:B------:R-:W-:-:S04]  /*0dd0*/  ISETP.GE.AND P0, PT, R11, RZ, PT ;  /* 0x000000ff0b00720c */ /* 0x000fc80003f06270 */
[----:B0-----:R-:W-:-:S04]  /*0de0*/  ISETP.GE.OR P0, PT, R3, R2, !P0 ;  /* 0x000000020300720c */ /* 0x001fc80004706670 */
[----:B------:R-:W-:-:S13]  /*0df0*/  PLOP3.LUT P0, PT, P1, P0, PT, 0x8f, 0xf8 ;  /* 0x0000000000f8781c */ /* 0x000fda0000f01177 */
[----:B------:R-:W-:Y:S05]  /*0e00*/  @P0 BRA `(.L_x_75) ;  /* 0x0000000000240947 */ /* 0x000fea0003800000 */
[----:B------:R-:W0:Y:S01]  /*0e10*/  LDC.64 R14, c[0x0][0x380] ;  /* 0x0000e000ff0e7b82 */ /* 0x000e220000000a00 */
[--C-:B------:R-:W-:Y:S02]  /*0e20*/  IMAD R11, R2, UR9, R3.reuse ;  /* 0x00000009020b7c24 */ /* 0x100fe4000f8e0203 */
[----:B------:R-:W-:-:S05]  /*0e30*/  IMAD.IADD R17, R10, 0x1, R3 ;  /* 0x000000010a117824 */ /* 0x000fca00078e0203 */
[----:B------:R-:W1:Y:S01]  /*0e40*/  LDC.64 R12, c[0x0][0x388] ;  /* 0x0000e200ff0c7b82 */ /* 0x000e620000000a00 */
[----:B0-----:R-:W-:-:S06]  /*0e50*/  IMAD.WIDE R2, R11, 0x4, R14 ;  /* 0x000000040b027825 */ /* 0x001fcc00078e020e */
[----:B------:R-:W2:Y:S01]  /*0e60*/  LDG.E R3, desc[UR12][R2.64] ;  /* 0x0000000c02037981 */ /* 0x000ea2000c1e1900 */
[----:B-1----:R-:W-:-:S06]  /*0e70*/  IMAD.WIDE R12, R17, 0x4, R12 ;  /* 0x00000004110c7825 */ /* 0x002fcc00078e020c */
[----:B------:R-:W2:Y:S02]  /*0e80*/  LDG.E R12, desc[UR12][R12.64] ;  /* 0x0000000c0c0c7981 */ /* 0x000ea4000c1e1900 */
[----:B--2---:R-:W-:-:S07]  /*0e90*/  FFMA R8, R3, R12, R8 ;  /* 0x0000000c03087223 */ /* 0x004fce0000000008 */
.L_x_75:
[----:B------:R-:W0:Y:S01]  /*0ea0*/  LDCU UR8, c[0x0][0x3a8] ;  /* 0x00007500ff0877ac */ /* 0x000e220008000800 */
[----:B------:R-:W0:Y:S01]  /*0eb0*/  LDCU UR9, c[0x0][0x3b0] ;  /* 0x00007600ff0977ac */ /* 0x000e220008000800 */
[----:B------:R-:W1:Y:S01]  /*0ec0*/  LDCU UR10, c[0x0][0x3a0] ;  /* 0x00007400ff0a77ac */ /* 0x000e620008000800 */
[----:B------:R-:W-:Y:S02]  /*0ed0*/  UIADD3 UR7, UPT, UPT, UR7, 0x1, URZ ;  /* 0x0000000107077890 */ /* 0x000fe4000fffe0ff */
[----:B0-----:R-:W-:-:S04]  /*0ee0*/  UIMAD UR8, UR5, UR8, -UR9 ;  /* 0x00000008050872a4 */ /* 0x001fc8000f8e0a09 */
[----:B-1----:R-:W-:-:S04]  /*0ef0*/  UIADD3 UR8, UPT, UPT, UR8, UR10, URZ ;  /* 0x0000000a08087290 */ /* 0x002fc8000fffe0ff */
[----:B------:R-:W-:-:S09]  /*0f00*/  UISETP.GE.AND UP1, UPT, UR7, UR8, UPT ;  /* 0x000000080700728c */ /* 0x000fd2000bf26270 */
[----:B------:R-:W-:Y:S05]  /*0f10*/  BRA.U !UP1, `(.L_x_80) ;  /* 0xfffffff509447547 */ /* 0x000fea000b83ffff */
[----:B------:R-:W-:Y:S05]  /*0f20*/  BRA.U UP0, `(.L_x_81) ;  /* 0xfffffff500107547 */ /* 0x000fea000b83ffff */
[----:B------:R-:W0:Y:S01]  /*0f30*/  S2R R9, SR_TID.X ;  /* 0x0000000000097919 */ /* 0x000e220000002100 */
[----:B------:R-:W0:Y:S08]  /*0f40*/  LDC R10, c[0x0][0x398] ;  /* 0x0000e600ff0a7b82 */ /* 0x000e300000000800 */
[----:B------:R-:W1:Y:S08]  /*0f50*/  LDC.64 R12, c[0x0][0x3c0] ;  /* 0x0000f000ff0c7b82 */ /* 0x000e700000000a00 */
[----:B------:R-:W2:Y:S01]  /*0f60*/  LDC.64 R2, c[0x0][0x390] ;  /* 0x0000e400ff027b82 */ /* 0x000ea20000000a00 */
[----:B0-----:R-:W-:-:S04]  /*0f70*/  IMAD R9, R10, UR11, R9 ;  /* 0x0000000b0a097c24 */ /* 0x001fc8000f8e0209 */
[----:B-1----:R-:W-:Y:S01]  /*0f80*/  IMAD R10, R9, R12, UR5 ;  /* 0x00000005090a7e24 */ /* 0x002fe2000f8e020c */
[----:B------:R-:W-:-:S03]  /*0f90*/  UIADD3 UR5, UPT, UPT, UR5, 0x1, URZ ;  /* 0x0000000105057890 */ /* 0x000fc6000fffe0ff */
[----:B------:R-:W-:-:S03]  /*0fa0*/  IMAD R9, R10, R13, UR4 ;  /* 0x000000040a097e24 */ /* 0x000fc6000f8e020d */
[----:B------:R-:W-:Y:S01]  /*0fb0*/  ISETP.NE.AND P0, PT, R12, UR5, PT ;  /* 0x000000050c007c0c */ /* 0x000fe2000bf05270 */
[----:B--2---:R-:W-:-:S05]  /*0fc0*/  IMAD.WIDE R2, R9, 0x4, R2 ;  /* 0x0000000409027825 */ /* 0x004fca00078e0202 */
[----:B------:R0:W-:Y:S07]  /*0fd0*/  STG.E desc[UR12][R2.64], R8 ;  /* 0x0000000802007986 */ /* 0x0001ee000c10190c */
[----:B------:R-:W-:Y:S05]  /*0fe0*/  @P0 BRA `(.L_x_82) ;  /* 0xfffffff000d80947 */ /* 0x000fea000383ffff */
[----:B------:R-:W-:-:S06]  /*0ff0*/  UIADD3 UR4, UPT, UPT, UR4, 0x1, URZ ;  /* 0x0000000104047890 */ /* 0x000fcc000fffe0ff */
[----:B------:R-:W-:-:S13]  /*1000*/  ISETP.NE.AND P0, PT, R13, UR4, PT ;  /* 0x000000040d007c0c */ /* 0x000fda000bf05270 */
[----:B------:R-:W-:Y:S05]  /*1010*/  @!P0 EXIT ;  /* 0x000000000000894d */ /* 0x000fea0003800000 */
[----:B------:R-:W-:Y:S01]  /*1020*/  IADD3 R4, PT, PT, R4, 0x1, RZ ;  /* 0x0000000104047810 */ /* 0x000fe20007ffe0ff */
[----:B------:R-:W-:Y:S01]  /*1030*/  VIADD R0, R0, 0x1 ;  /* 0x0000000100007836 */ /* 0x000fe20000000000 */
[----:B------:R-:W-:Y:S06]  /*1040*/  BRA `(.L_x_83) ;  /* 0xfffffff000407947 */ /* 0x000fec000383ffff */
.L_x_74:
[C---:B------:R-:W-:Y:S01]  /*1050*/  LOP3.LUT R12, R0.reuse, 0x3, RZ, 0xc0, !PT ;  /* 0x00000003000c7812 */ /* 0x040fe200078ec0ff */
[----:B------:R-:W-:Y:S01]  /*1060*/  UMOV UR4, URZ ;  /* 0x000000ff00047c82 */ /* 0x000fe20008000000 */
[----:B------:R-:W-:-:S07]  /*1070*/  LOP3.LUT R0, R0, 0x7ffffffc, RZ, 0xc0, !PT ;  /* 0x7ffffffc00007812 */ /* 0x000fce00078ec0ff */
.L_x_88:
[----:B------:R-:W0:Y:S01]  /*1080*/  LDC R4, c[0x0][0x3c0] ;  /* 0x0000f000ff047b82 */ /* 0x000e220000000800 */
[----:B------:R-:W1:Y:S01]  /*1090*/  S2R R5, SR_TID.X ;  /* 0x0000000000057919 */ /* 0x000e620000002100 */
[----:B------:R-:W-:-:S06]  /*10a0*/  HFMA2 R10, -RZ, RZ, 0, 0 ;  /* 0x00000000ff0a7431 */ /* 0x000fcc00000001ff */
[----:B------:R-:W1:Y:S01]  /*10b0*/  LDC R2, c[0x0][0x398] ;  /* 0x0000e600ff027b82 */ /* 0x000e620000000800 */
[----:B0-----:R-:W-:Y:S01]  /*10c0*/  ISETP.GE.U32.AND P0, PT, R4, 0x4, PT ;  /* 0x000000040400780c */ /* 0x001fe20003f06070 */
[----:B-1----:R-:W-:-:S12]  /*10d0*/  IMAD R5, R2, UR11, R5 ;  /* 0x0000000b02057c24 */ /* 0x002fd8000f8e0205 */
[----:B------:R-:W-:Y:S05]  /*10e0*/  @!P0 BRA `(.L_x_84) ;  /* 0x0000000000448947 */ /* 0x000fea0003800000 */
[----:B------:R-:W0:Y:S01]  /*10f0*/  LDC R13, c[0x0][0x3c4] ;  /* 0x0000f100ff0d7b82 */ /* 0x000e220000000800 */
[----:B------:R-:W-:-:S07]  /*1100*/  UMOV UR5, URZ ;  /* 0x000000ff00057c82 */ /* 0x000fce0008000000 */
[----:B------:R-:W1:Y:S02]  /*1110*/  LDC.64 R10, c[0x0][0x390] ;  /* 0x0000e400ff0a7b82 */ /* 0x000e640000000a00 */
.L_x_85:
[----:B--2---:R-:W-:Y:S01]  /*1120*/  IMAD R2, R5, R4, UR5 ;  /* 0x0000000505027e24 */ /* 0x004fe2000f8e0204 */
[----:B------:R-:W-:-:S03]  /*1130*/  UIADD3 UR5, UPT, UPT, UR5, 0x4, URZ ;  /* 0x0000000405057890 */ /* 0x000fc6000fffe0ff */
[----:B0-----:R-:W-:-:S03]  /*1140*/  IMAD R3, R2, R13, UR4 ;  /* 0x0000000402037e24 */ /* 0x001fc6000f8e020d */
[----:B------:R-:W-:Y:S01]  /*1150*/  ISETP.NE.AND P0, PT, R0, UR5, PT ;  /* 0x0000000500007c0c */ /* 0x000fe2000bf05270 */
[----:B-1----:R-:W-:-:S05]  /*1160*/  IMAD.WIDE R2, R3, 0x4, R10 ;  /* 0x0000000403027825 */ /* 0x002fca00078e020a */
[----:B------:R2:W-:Y:S01]  /*1170*/  STG.E desc[UR12][R2.64], RZ ;  /* 0x000000ff02007986 */ /* 0x0005e2000c10190c */
[----:B------:R-:W-:-:S05]  /*1180*/  IMAD.WIDE.U32 R6, R13, 0x4, R2 ;  /* 0x000000040d067825 */ /* 0x000fca00078e0002 */
[----:B------:R2:W-:Y:S01]  /*1190*/  STG.E desc[UR12][R6.64], RZ ;  /* 0x000000ff06007986 */ /* 0x0005e2000c10190c */
[----:B------:R-:W-:-:S05]  /*11a0*/  IMAD.WIDE.U32 R8, R13, 0x4, R6 ;  /* 0x000000040d087825 */ /* 0x000fca00078e0006 */
[----:B------:R2:W-:Y:S01]  /*11b0*/  STG.E desc[UR12][R8.64], RZ ;  /* 0x000000ff08007986 */ /* 0x0005e2000c10190c */
[----:B------:R-:W-:-:S05]  /*11c0*/  IMAD.WIDE.U32 R14, R13, 0x4, R8 ;  /* 0x000000040d0e7825 */ /* 0x000fca00078e0008 */
[----:B------:R2:W-:Y:S01]  /*11d0*/  STG.E desc[UR12][R14.64], RZ ;  /* 0x000000ff0e007986 */ /* 0x0005e2000c10190c */
[----:B------:R-:W-:Y:S05]  /*11e0*/  @P0 BRA `(.L_x_85) ;  /* 0xfffffffc00cc0947 */ /* 0x000fea000383ffff */
[----:B------:R-:W-:-:S07]  /*11f0*/  IMAD.MOV.U32 R10, RZ, RZ, R0 ;  /* 0x000000ffff0a7224 */ /* 0x000fce00078e0000 */
.L_x_84:
[----:B------:R-:W-:-:S13]  /*1200*/  ISETP.NE.AND P0, PT, R12, RZ, PT ;  /* 0x000000ff0c00720c */ /* 0x000fda0003f05270 */
[----:B------:R-:W-:Y:S05]  /*1210*/  @!P0 BRA `(.L_x_86) ;  /* 0x0000000000488947 */ /* 0x000fea0003800000 */
[----:B------:R-:W-:Y:S02]  /*1220*/  LOP3.LUT P1, RZ, R4, 0x1, RZ, 0xc0, !PT ;  /* 0x0000000104ff7812 */ /* 0x000fe4000782c0ff */
[----:B------:R-:W-:-:S11]  /*1230*/  ISETP.NE.AND P0, PT, R12, 0x1, PT ;  /* 0x000000010c00780c */ /* 0x000fd60003f05270 */
[----:B------:R-:W0:Y:S08]  /*1240*/  @P1 LDC R13, c[0x0][0x3c4] ;  /* 0x0000f100ff0d1b82 */ /* 0x000e300000000800 */
[----:B--2---:R-:W1:Y:S01]  /*1250*/  @P1 LDC.64 R2, c[0x0][0x390] ;  /* 0x0000e400ff021b82 */ /* 0x004e620000000a00 */
[----:B------:R-:W-:Y:S05]  /*1260*/  @!P0 BRA `(.L_x_87) ;  /* 0x0000000000248947 */ /* 0x000fea0003800000 */
[----:B------:R-:W2:Y:S01]  /*1270*/  LDC R11, c[0x0][0x3c4] ;  /* 0x0000f100ff0b7b82 */ /* 0x000ea20000000800 */
[----:B------:R-:W-:Y:S01]  /*1280*/  IMAD R8, R5, R4, R10 ;  /* 0x0000000405087224 */ /* 0x000fe200078e020a */
[----:B------:R-:W-:-:S06]  /*1290*/  IADD3 R10, PT, PT, R10, 0x2, RZ ;  /* 0x000000020a0a7810 */ /* 0x000fcc0007ffe0ff */
[----:B------:R-:W3:Y:S01]  /*12a0*/  LDC.64 R6, c[0x0][0x390] ;  /* 0x0000e400ff067b82 */ /* 0x000ee20000000a00 */
[----:B--2---:R-:W-:-:S04]  /*12b0*/  IMAD R9, R8, R11, UR4 ;  /* 0x0000000408097e24 */ /* 0x004fc8000f8e020b */
[----:B---3--:R-:W-:-:S05]  /*12c0*/  IMAD.WIDE R6, R9, 0x4, R6 ;  /* 0x0000000409067825 */ /* 0x008fca00078e0206 */
[----:B------:R2:W-:Y:S01]  /*12d0*/  STG.E desc[UR12][R6.64], RZ ;  /* 0x000000ff06007986 */ /* 0x0005e2000c10190c */
[----:B------:R-:W-:-:S05]  /*12e0*/  IMAD.WIDE.U32 R8, R11, 0x4, R6 ;  /* 0x000000040b087825 */ /* 0x000fca00078e0006 */
[----:B------:R2:W-:Y:S02]  /*12f0*/  STG.E desc[UR12][R8.64], RZ ;  /* 0x000000ff08007986 */ /* 0x0005e4000c10190c */
.L_x_87:
[----:B------:R-:W-:-:S04]  /*1300*/  @P1 IMAD R4, R5, R4, R10 ;  /* 0x0000000405041224 */ /* 0x000fc800078e020a */
[----:B0-----:R-:W-:-:S04]  /*1310*/  @P1 IMAD R5, R4, R13, UR4 ;  /* 0x0000000404051e24 */ /* 0x001fc8000f8e020d */
[----:B-1----:R-:W-:-:S05]  /*1320*/  @P1 IMAD.WIDE R2, R5, 0x4, R2 ;  /* 0x0000000405021825 */ /* 0x002fca00078e0202 */
[----:B------:R0:W-:Y:S02]  /*1330*/  @P1 STG.E desc[UR12][R2.64], RZ ;  /* 0x000000ff02001986 */ /* 0x0001e4000c10190c */
.L_x_86:
[----:B0-2---:R-:W0:Y:S01]  /*1340*/  LDC R2, c[0x0][0x3c4] ;  /* 0x0000f100ff027b82 */ /* 0x005e220000000800 */
[----:B------:R-:W-:-:S06]  /*1350*/  UIADD3 UR4, UPT, UPT, UR4, 0x1, URZ ;  /* 0x0000000104047890 */ /* 0x000fcc000fffe0ff */
[----:B0-----:R-:W-:-:S13]  /*1360*/  ISETP.NE.AND P0, PT, R2, UR4, PT ;  /* 0x0000000402007c0c */ /* 0x001fda000bf05270 */
[----:B------:R-:W-:Y:S05]  /*1370*/  @!P0 EXIT ;  /* 0x000000000000894d */ /* 0x000fea0003800000 */
[----:B------:R-:W-:Y:S05]  /*1380*/  BRA `(.L_x_88) ;  /* 0xfffffffc003c7947 */ /* 0x000fea000383ffff */
.L_x_73:
[C---:B------:R-:W-:Y:S01]  /*1390*/  LOP3.LUT R12, R0.reuse, 0x3, RZ, 0xc0, !PT ;  /* 0x00000003000c7812 */ /* 0x040fe200078ec0ff */
[----:B------:R-:W-:Y:S01]  /*13a0*/  UMOV UR4, URZ ;  /* 0x000000ff00047c82 */ /* 0x000fe20008000000 */
[----:B------:R-:W-:-:S07]  /*13b0*/  LOP3.LUT R0, R0, 0x7ffffffc, RZ, 0xc0, !PT ;  /* 0x7ffffffc00007812 */ /* 0x000fce00078ec0ff */
.L_x_93:
[----:B------:R-:W0:Y:S01]  /*13c0*/  LDC R4, c[0x0][0x3c0] ;  /* 0x0000f000ff047b82 */ /* 0x000e220000000800 */
[----:B------:R-:W1:Y:S01]  /*13d0*/  S2R R5, SR_TID.X ;  /* 0x0000000000057919 */ /* 0x000e620000002100 */
[----:B------:R-:W-:-:S06]  /*13e0*/  IMAD.MOV.U32 R10, RZ, RZ, RZ ;  /* 0x000000ffff0a7224 */ /* 0x000fcc00078e00ff */
[----:B------:R-:W1:Y:S01]  /*13f0*/  LDC R2, c[0x0][0x398] ;  /* 0x0000e600ff027b82 */ /* 0x000e620000000800 */
[----:B0-----:R-:W-:Y:S01]  /*1400*/  ISETP.GE.U32.AND P0, PT, R4, 0x4, PT ;  /* 0x000000040400780c */ /* 0x001fe20003f06070 */
[----:B-1----:R-:W-:-:S12]  /*1410*/  IMAD R5, R2, UR11, R5 ;  /* 0x0000000b02057c24 */ /* 0x002fd8000f8e0205 */
[----:B------:R-:W-:Y:S05]  /*1420*/  @!P0 BRA `(.L_x_89) ;  /* 0x0000000000448947 */ /* 0x000fea0003800000 */
[----:B------:R-:W0:Y:S01]  /*1430*/  LDC R13, c[0x0][0x3c4] ;  /* 0x0000f100ff0d7b82 */ /* 0x000e220000000800 */
[----:B------:R-:W-:-:S07]  /*1440*/  UMOV UR5, URZ ;  /* 0x000000ff00057c82 */ /* 0x000fce0008000000 */
[----:B------:R-:W1:Y:S02]  /*1450*/  LDC.64 R10, c[0x0][0x390] ;  /* 0x0000e400ff0a7b82 */ /* 0x000e640000000a00 */
.L_x_90:
        /* <DEDUP_REMOVED lines=13> */
[----:B------:R-:W-:-:S07]  /*1530*/  MOV R10, R0 ;  /* 0x00000000000a7202 */ /* 0x000fce0000000f00 */
.L_x_89:
        /* <DEDUP_REMOVED lines=8> */
[----:B------:R-:W-:Y:S02]  /*15c0*/  IMAD R8, R5, R4, R10 ;  /* 0x0000000405087224 */ /* 0x000fe400078e020a */
[----:B------:R-:W-:-:S05]  /*15d0*/  VIADD R10, R10, 0x2 ;  /* 0x000000020a0a7836 */ /* 0x000fca0000000000 */
[----:B------:R-:W3:Y:S01]  /*15e0*/  LDC.64 R6, c[0x0][0x390] ;  /* 0x0000e400ff067b82 */ /* 0x000ee20000000a00 */
[----:B--2---:R-:W-:-:S04]  /*15f0*/  IMAD R9, R8, R11, UR4 ;  /* 0x0000000408097e24 */ /* 0x004fc8000f8e020b */
[----:B---3--:R-:W-:-:S05]  /*1600*/  IMAD.WIDE R6, R9, 0x4, R6 ;  /* 0x0000000409067825 */ /* 0x008fca00078e0206 */
[----:B------:R2:W-:Y:S01]  /*1610*/  STG.E desc[UR12][R6.64], RZ ;  /* 0x000000ff06007986 */ /* 0x0005e2000c10190c */
[----:B------:R-:W-:-:S05]  /*1620*/  IMAD.WIDE.U32 R8, R11, 0x4, R6 ;  /* 0x000000040b087825 */ /* 0x000fca00078e0006 */
[----:B------:R2:W-:Y:S02]  /*1630*/  STG.E desc[UR12][R8.64], RZ ;  /* 0x000000ff08007986 */ /* 0x0005e4000c10190c */
.L_x_92:
[----:B------:R-:W-:-:S04]  /*1640*/  @P1 IMAD R4, R5, R4, R10 ;  /* 0x0000000405041224 */ /* 0x000fc800078e020a */
[----:B0-----:R-:W-:-:S04]  /*1650*/  @P1 IMAD R5, R4, R13, UR4 ;  /* 0x0000000404051e24 */ /* 0x001fc8000f8e020d */
[----:B-1----:R-:W-:-:S05]  /*1660*/  @P1 IMAD.WIDE R2, R5, 0x4, R2 ;  /* 0x0000000405021825 */ /* 0x002fca00078e0202 */
[----:B------:R0:W-:Y:S02]  /*1670*/  @P1 STG.E desc[UR12][R2.64], RZ ;  /* 0x000000ff02001986 */ /* 0x0001e4000c10190c */
.L_x_91:
[----:B0-2---:R-:W0:Y:S01]  /*1680*/  LDC R2, c[0x0][0x3c4] ;  /* 0x0000f100ff027b82 */ /* 0x005e220000000800 */
[----:B------:R-:W-:-:S06]  /*1690*/  UIADD3 UR4, UPT, UPT, UR4, 0x1, URZ ;  /* 0x0000000104047890 */ /* 0x000fcc000fffe0ff */
[----:B0-----:R-:W-:-:S13]  /*16a0*/  ISETP.NE.AND P0, PT, R2, UR4, PT ;  /* 0x0000000402007c0c */ /* 0x001fda000bf05270 */
[----:B------:R-:W-:Y:S05]  /*16b0*/  @!P0 EXIT ;  /* 0x000000000000894d */ /* 0x000fea0003800000 */
[----:B------:R-:W-:Y:S05]  /*16c0*/  BRA `(.L_x_93) ;  /* 0xfffffffc003c7947 */ /* 0x000fea000383ffff */
.L_x_72:
[C---:B------:R-:W-:Y:S01]  /*16d0*/  LOP3.LUT R22, R0.reuse, 0x7, RZ, 0xc0, !PT ;  /* 0x0000000700167812 */ /* 0x040fe200078ec0ff */
[----:B------:R-:W-:Y:S01]  /*16e0*/  UMOV UR4, URZ ;  /* 0x000000ff00047c82 */ /* 0x000fe20008000000 */
[----:B------:R-:W-:Y:S02]  /*16f0*/  LOP3.LUT R23, R0, 0x3, RZ, 0xc0, !PT ;  /* 0x0000000300177812 */ /* 0x000fe400078ec0ff */
[----:B------:R-:W-:Y:S02]  /*1700*/  IADD3 R2, PT, PT, R22, -0x1, RZ ;  /* 0xffffffff16027810 */ /* 0x000fe40007ffe0ff */
[----:B------:R-:W-:Y:S02]  /*1710*/  LOP3.LUT R0, R0, 0x7ffffff8, RZ, 0xc0, !PT ;  /* 0x7ffffff800007812 */ /* 0x000fe400078ec0ff */
[----:B------:R-:W-:-:S13]  /*1720*/  ISETP.GE.U32.AND P1, PT, R2, 0x3, PT ;  /* 0x000000030200780c */ /* 0x000fda0003f26070 */
.L_x_99:
[----:B0-----:R-:W0:Y:S01]  /*1730*/  LDC R2, c[0x0][0x3c0] ;  /* 0x0000f000ff027b82 */ /* 0x001e220000000800 */
[----:B-1----:R-:W1:Y:S01]  /*1740*/  S2R R3, SR_TID.X ;  /* 0x0000000000037919 */ /* 0x002e620000002100 */
[----:B------:R-:W-:-:S06]  /*1750*/  IMAD.MOV.U32 R6, RZ, RZ, RZ ;  /* 0x000000ffff067224 */ /* 0x000fcc00078e00ff */
[----:B------:R-:W1:Y:S01]  /*1760*/  LDC R4, c[0x0][0x398] ;  /* 0x0000e600ff047b82 */ /* 0x000e620000000800 */
[----:B0-----:R-:W-:Y:S01]  /*1770*/  ISETP.GE.U32.AND P0, PT, R2, 0x8, PT ;  /* 0x000000080200780c */ /* 0x001fe20003f06070 */
[----:B-1----:R-:W-:-:S12]  /*1780*/  IMAD R3, R4, UR11, R3 ;  /* 0x0000000b04037c24 */ /* 0x002fd8000f8e0203 */
[----:B--2---:R-:W-:Y:S05]  /*1790*/  @!P0 BRA `(.L_x_94) ;  /* 0x0000000000648947 */ /* 0x004fea0003800000 */
[----:B------:R-:W0:Y:S01]  /*17a0*/  LDC R25, c[0x0][0x3c4] ;  /* 0x0000f100ff197b82 */ /* 0x000e220000000800 */
[----:B------:R-:W-:-:S07]  /*17b0*/  UMOV UR5, URZ ;  /* 0x000000ff00057c82 */ /* 0x000fce0008000000 */
[----:B------:R-:W1:Y:S02]  /*17c0*/  LDC.64 R4, c[0x0][0x390] ;  /* 0x0000e400ff047b82 */ /* 0x000e640000000a00 */
.L_x_95:
        /* <DEDUP_REMOVED lines=21> */
[----:B--2---:R-:W-:-:S07]  /*1920*/  MOV R6, R0 ;  /* 0x0000000000067202 */ /* 0x004fce0000000f00 */
.L_x_94:
[----:B------:R-:W-:-:S13]  /*1930*/  ISETP.NE.AND P0, PT, R22, RZ, PT ;  /* 0x000000ff1600720c */ /* 0x000fda0003f05270 */
[----:B------:R-:W-:Y:S05]  /*1940*/  @!P0 BRA `(.L_x_96) ;  /* 0x0000000000888947 */ /* 0x000fea0003800000 */
[----:B------:R-:W-:Y:S01]  /*1950*/  ISETP.NE.AND P0, PT, R23, RZ, PT ;  /* 0x000000ff1700720c */ /* 0x000fe20003f05270 */
[----:B------:R-:W-:-:S12]  /*1960*/  @!P1 BRA `(.L_x_97) ;  /* 0x0000000000349947 */ /* 0x000fd80003800000 */
[----:B------:R-:W0:Y:S01]  /*1970*/  LDC R13, c[0x0][0x3c4] ;  /* 0x0000f100ff0d7b82 */ /* 0x000e220000000800 */
[----:B------:R-:W-:Y:S02]  /*1980*/  IMAD R7, R3, R2, R6 ;  /* 0x0000000203077224 */ /* 0x000fe400078e0206 */
[----:B------:R-:W-:-:S05]  /*1990*/  VIADD R6, R6, 0x4 ;  /* 0x0000000406067836 */ /* 0x000fca0000000000 */
[----:B------:R-:W1:Y:S01]  /*19a0*/  LDC.64 R4, c[0x0][0x390] ;  /* 0x0000e400ff047b82 */ /* 0x000e620000000a00 */
[----:B0-----:R-:W-:-:S04]  /*19b0*/  IMAD R7, R7, R13, UR4 ;  /* 0x0000000407077e24 */ /* 0x001fc8000f8e020d */
[----:B-1----:R-:W-:-:S05]  /*19c0*/  IMAD.WIDE R4, R7, 0x4, R4 ;  /* 0x0000000407047825 */ /* 0x002fca00078e0204 */
[----:B------:R0:W-:Y:S01]  /*19d0*/  STG.E desc[UR12][R4.64], RZ ;  /* 0x000000ff04007986 */ /* 0x0001e2000c10190c */
[----:B------:R-:W-:-:S05]  /*19e0*/  IMAD.WIDE.U32 R8, R13, 0x4, R4 ;  /* 0x000000040d087825 */ /* 0x000fca00078e0004 */
[----:B------:R0:W-:Y:S01]  /*19f0*/  STG.E desc[UR12][R8.64], RZ ;  /* 0x000000ff08007986 */ /* 0x0001e2000c10190c */
[----:B------:R-:W-:-:S05]  /*1a00*/  IMAD.WIDE.U32 R10, R13, 0x4, R8 ;  /* 0x000000040d0a7825 */ /* 0x000fca00078e0008 */
[----:B------:R0:W-:Y:S01]  /*1a10*/  STG.E desc[UR12][R10.64], RZ ;  /* 0x000000ff0a007986 */ /* 0x0001e2000c10190c */
[----:B------:R-:W-:-:S05]  /*1a20*/  IMAD.WIDE.U32 R12, R13, 0x4, R10 ;  /* 0x000000040d0c7825 */ /* 0x000fca00078e000a */
[----:B------:R0:W-:Y:S02]  /*1a30*/  STG.E desc[UR12][R12.64], RZ ;  /* 0x000000ff0c007986 */ /* 0x0001e4000c10190c */
.L_x_97:
[----:B------:R-:W-:Y:S05]  /*1a40*/  @!P0 BRA `(.L_x_96) ;  /* 0x0000000000488947 */ /* 0x000fea0003800000 */
[----:B------:R-:W-:Y:S02]  /*1a50*/  LOP3.LUT P2, RZ, R2, 0x1, RZ, 0xc0, !PT ;  /* 0x0000000102ff7812 */ /* 0x000fe4000784c0ff */
[----:B------:R-:W-:-:S11]  /*1a60*/  ISETP.NE.AND P0, PT, R23, 0x1, PT ;  /* 0x000000011700780c */ /* 0x000fd60003f05270 */
[----:B0-----:R-:W0:Y:S08]  /*1a70*/  @P2 LDC R13, c[0x0][0x3c4] ;  /* 0x0000f100ff0d2b82 */ /* 0x001e300000000800 */
[----:B------:R-:W1:Y:S01]  /*1a80*/  @P2 LDC.64 R4, c[0x0][0x390] ;  /* 0x0000e400ff042b82 */ /* 0x000e620000000a00 */
        /* <DEDUP_REMOVED lines=10> */
.L_x_98:
[----:B------:R-:W-:-:S04]  /*1b30*/  @P2 IMAD R2, R3, R2, R6 ;  /* 0x0000000203022224 */ /* 0x000fc800078e0206 */
[----:B0-----:R-:W-:-:S04]  /*1b40*/  @P2 IMAD R3, R2, R13, UR4 ;  /* 0x0000000402032e24 */ /* 0x001fc8000f8e020d */
[----:B-1----:R-:W-:-:S05]  /*1b50*/  @P2 IMAD.WIDE R4, R3, 0x4, R4 ;  /* 0x0000000403042825 */ /* 0x002fca00078e0204 */
[----:B------:R1:W-:Y:S02]  /*1b60*/  @P2 STG.E desc[UR12][R4.64], RZ ;  /* 0x000000ff04002986 */ /* 0x0003e4000c10190c */
.L_x_96:
[----:B------:R-:W3:Y:S01]  /*1b70*/  LDCU UR5, c[0x0][0x3c4] ;  /* 0x00007880ff0577ac */ /* 0x000ee20008000800 */
[----:B------:R-:W-:-:S04]  /*1b80*/  UIADD3 UR4, UPT, UPT, UR4, 0x1, URZ ;  /* 0x0000000104047890 */ /* 0x000fc8000fffe0ff */
[----:B---3--:R-:W-:-:S09]  /*1b90*/  UISETP.NE.AND UP0, UPT, UR4, UR5, UPT ;  /* 0x000000050400728c */ /* 0x008fd2000bf05270 */
[----:B------:R-:W-:Y:S05]  /*1ba0*/  BRA.U UP0, `(.L_x_99) ;  /* 0xfffffff900e07547 */ /* 0x000fea000b83ffff */
[----:B------:R-:W-:Y:S05]  /*1bb0*/  EXIT ;  /* 0x000000000000794d */ /* 0x000fea0003800000 */
.L_x_100:
        /* <DEDUP_REMOVED lines=12> */
.L_x_153:


//--------------------- .text._Z16unpooling_kernelPfS_S_iiiii --------------------------
	.section	.text._Z16unpooling_kernelPfS_S_iiiii,"ax",@progbits
	.align	128
        .global         _Z16unpooling_kernelPfS_S_iiiii
        .type           _Z16unpooling_kernelPfS_S_iiiii,@function
        .size           _Z16unpooling_kernelPfS_S_iiiii,(.L_x_150 - _Z16unpooling_kernelPfS_S_iiiii)
        .other          _Z16unpooling_kernelPfS_S_iiiii,@"STO_CUDA_ENTRY STV_DEFAULT"
_Z16unpooling_kernelPfS_S_iiiii:
.text._Z16unpooling_kernelPfS_S_iiiii:
[----:B------:R-:W-:Y:S08]  /*0000*/  LDC R1, c[0x0][0x37c] ;  /* 0x0000df00ff017b82 */ /* 0x000ff00000000800 */
[----:B------:R-:W0:Y:S02]  /*0010*/  LDC R3, c[0x0][0x3a4] ;  /* 0x0000e900ff037b82 */ /* 0x000e240000000800 */
[----:B0-----:R-:W-:-:S13]  /*0020*/  ISETP.GE.AND P0, PT, R3, 0x1, PT ;  /* 0x000000010300780c */ /* 0x001fda0003f06270 */
[----:B------:R-:W-:Y:S05]  /*0030*/  @!P0 EXIT ;  /* 0x000000000000894d */ /* 0x000fea0003800000 */
[----:B------:R-:W0:Y:S01]  /*0040*/  LDC.64 R6, c[0x0][0x398] ;  /* 0x0000e600ff067b82 */ /* 0x000e220000000a00 */
[----:B------:R-:W0:Y:S01]  /*0050*/  LDCU UR5, c[0x0][0x3a8] ;  /* 0x00007500ff0577ac */ /* 0x000e220008000800 */
[----:B------:R-:W1:Y:S06]  /*0060*/  S2R R2, SR_TID.X ;  /* 0x0000000000027919 */ /* 0x000e6c0000002100 */
[----:B------:R-:W2:Y:S08]  /*0070*/  LDC R5, c[0x0][0x3a0] ;  /* 0x0000e800ff057b82 */ /* 0x000eb00000000800 */
[----:B------:R-:W3:Y:S01]  /*0080*/  S2UR UR4, SR_CTAID.X ;  /* 0x00000000000479c3 */ /* 0x000ee20000002500 */
[----:B0-----:R-:W-:-:S04]  /*0090*/  VIMNMX3 R0, R6, UR5, R7, PT ;  /* 0x0000000506007c0f */ /* 0x001fc8000b800107 */
[----:B------:R-:W-:-:S13]  /*00a0*/  ISETP.GE.AND P0, PT, R0, 0x1, PT ;  /* 0x000000010000780c */ /* 0x000fda0003f06270 */
[----:B-123--:R-:W-:Y:S05]  /*00b0*/  @!P0 EXIT ;  /* 0x000000000000894d */ /* 0x00efea0003800000 */
[----:B------:R-:W-:Y:S01]  /*00c0*/  IMAD R2, R5, UR4, R2 ;  /* 0x0000000405027c24 */ /* 0x000fe2000f8e0202 */
[----:B------:R-:W0:Y:S03]  /*00d0*/  LDCU.64 UR10, c[0x0][0x358] ;  /* 0x00006b00ff0a77ac */ /* 0x000e260008000a00 */
[----:B------:R-:W-:Y:S01]  /*00e0*/  IMAD R2, R2, R3, RZ ;  /* 0x0000000302027224 */ /* 0x000fe200078e02ff */
[----:B------:R-:W-:Y:S01]  /*00f0*/  UMOV UR4, URZ ;  /* 0x000000ff00047c82 */ /* 0x000fe20008000000 */
[----:B------:R-:W-:-:S07]  /*0100*/  IMAD R3, R7, UR5, RZ ;  /* 0x0000000507037c24 */ /* 0x000fce000f8e02ff */
.L_x_118:
[----:B-1----:R-:W1:Y:S01]  /*0110*/  LDCU UR9, c[0x0][0x398] ;  /* 0x00007300ff0977ac */ /* 0x002e620008000800 */
[----:B------:R-:W-:Y:S01]  /*0120*/  PRMT R5, RZ, 0x7610, R5 ;  /* 0x00007610ff057816 */ /* 0x000fe20000000005 */
[----:B------:R-:W-:Y:S01]  /*0130*/  VIADD R4, R2, UR4 ;  /* 0x0000000402047c36 */ /* 0x000fe20008000000 */
[----:B--2---:R-:W2:Y:S01]  /*0140*/  LDCU UR5, c[0x0][0x3a4] ;  /* 0x00007480ff0577ac */ /* 0x004ea20008000800 */
[----:B------:R-:W-:Y:S02]  /*0150*/  UIADD3 UR6, UPT, UPT, UR4, 0x1, URZ ;  /* 0x0000000104067890 */ /* 0x000fe4000fffe0ff */
[----:B-1----:R-:W-:-:S05]  /*0160*/  UIMAD UR8, UR4, UR9, URZ ;  /* 0x00000009040872a4 */ /* 0x002fca000f8e02ff */
[----:B------:R-:W-:Y:S01]  /*0170*/  UMOV UR4, UR6 ;  /* 0x0000000600047c82 */ /* 0x000fe20008000000 */
[----:B--2---:R-:W-:Y:S02]  /*0180*/  UISETP.NE.AND UP1, UPT, UR6, UR5, UPT ;  /* 0x000000050600728c */ /* 0x004fe4000bf25270 */
[----:B------:R-:W-:Y:S01]  /*0190*/  UIADD3 UR9, UPT, UPT, UR8, UR9, URZ ;  /* 0x0000000908097290 */ /* 0x000fe2000fffe0ff */
[----:B0--345:R-:W-:-:S11]  /*01a0*/  UMOV UR5, URZ ;  /* 0x000000ff00057c82 */ /* 0x039fd60008000000 */
.L_x_117:
[----:B-1----:R-:W1:Y:S08]  /*01b0*/  LDC R9, c[0x0][0x3a8] ;  /* 0x0000ea00ff097b82 */ /* 0x002e700000000800 */
[----:B--2-4-:R-:W2:Y:S01]  /*01c0*/  LDC.64 R10, c[0x0][0x380] ;  /* 0x0000e000ff0a7b82 */ /* 0x014ea20000000a00 */
[----:B---3--:R-:W3:Y:S01]  /*01d0*/  MUFU.RCP64H R13, 1000 ;  /* 0x408f4000000d7908 */ /* 0x008ee20000001800 */
[----:B------:R-:W-:Y:S01]  /*01e0*/  IMAD.MOV.U32 R18, RZ, RZ, 0x0 ;  /* 0x00000000ff127424 */ /* 0x000fe200078e00ff */
[----:B------:R-:W4:Y:S05]  /*01f0*/  LDCU.U16 UR6, c[0x0][0x39c] ;  /* 0x00007380ff0677ac */ /* 0x000f2a0008000400 */
[----:B------:R-:W3:Y:S01]  /*0200*/  LDC.64 R14, c[0x0][0x388] ;  /* 0x0000e200ff0e7b82 */ /* 0x000ee20000000a00 */
[----:B-1---5:R-:W-:-:S04]  /*0210*/  IMAD R7, R4, R9, UR5 ;  /* 0x0000000504077e24 */ /* 0x022fc8000f8e0209 */
[----:B--2---:R-:W-:-:S05]  /*0220*/  IMAD.WIDE R10, R7, 0x4, R10 ;  /* 0x00000004070a7825 */ /* 0x004fca00078e020a */
[----:B0-----:R-:W2:Y:S01]  /*0230*/  LDG.E R6, desc[UR10][R10.64] ;  /* 0x0000000a0a067981 */ /* 0x001ea2000c1e1900 */
[----:B------:R-:W-:Y:S02]  /*0240*/  IMAD.MOV.U32 R19, RZ, RZ, 0x408f4000 ;  /* 0x408f4000ff137424 */ /* 0x000fe400078e00ff */
[----:B------:R-:W-:Y:S02]  /*0250*/  IMAD.MOV.U32 R12, RZ, RZ, 0x1 ;  /* 0x00000001ff0c7424 */ /* 0x000fe400078e00ff */
[----:B---3--:R-:W-:-:S04]  /*0260*/  IMAD.WIDE R14, R7, 0x4, R14 ;  /* 0x00000004070e7825 */ /* 0x008fc800078e020e */
[----:B------:R-:W-:Y:S01]  /*0270*/  DFMA R16, R12, -R18, 1 ;  /* 0x3ff000000c10742b */ /* 0x000fe20000000812 */
[----:B------:R0:W5:Y:S01]  /*0280*/  LDG.E R7, desc[UR10][R14.64] ;  /* 0x0000000a0e077981 */ /* 0x000162000c1e1900 */
[----:B----4-:R-:W-:Y:S01]  /*0290*/  UPRMT UR7, UR6, 0x9910, URZ ;  /* 0x0000991006077896 */ /* 0x010fe200080000ff */
[----:B------:R-:W-:Y:S01]  /*02a0*/  PRMT R0, R5, 0x9910, RZ ;  /* 0x0000991005007816 */ /* 0x000fe200000000ff */
[----:B------:R-:W-:Y:S01]  /*02b0*/  UIADD3 UR6, UPT, UPT, UR5, 0x1, URZ ;  /* 0x0000000105067890 */ /* 0x000fe2000fffe0ff */
[----:B------:R-:W-:Y:S03]  /*02c0*/  BSSY.RECONVERGENT B0, `(.L_x_101) ;  /* 0x000001b000007945 */ /* 0x000fe60003800200 */
[----:B------:R-:W-:Y:S01]  /*02d0*/  DFMA R16, R16, R16, R16 ;  /* 0x000000101010722b */ /* 0x000fe20000000010 */
[----:B------:R-:W-:Y:S01]  /*02e0*/  IMAD R0, R0, UR7, RZ ;  /* 0x0000000700007c24 */ /* 0x000fe2000f8e02ff */
[----:B------:R-:W-:-:S03]  /*02f0*/  ISETP.NE.AND P1, PT, R9, UR6, PT ;  /* 0x0000000609007c0c */ /* 0x000fc6000bf25270 */
[----:B------:R-:W-:-:S03]  /*0300*/  IMAD.MOV R0, RZ, RZ, -R0 ;  /* 0x000000ffff007224 */ /* 0x000fc600078e0a00 */
[----:B------:R-:W-:Y:S02]  /*0310*/  DFMA R16, R12, R16, R12 ;  /* 0x000000100c10722b */ /* 0x000fe4000000000c */
[----:B------:R-:W-:-:S06]  /*0320*/  PRMT R22, R0, 0x7710, RZ ;  /* 0x0000771000167816 */ /* 0x000fcc00000000ff */
[----:B------:R-:W-:-:S08]  /*0330*/  DFMA R18, R16, -R18, 1 ;  /* 0x3ff000001012742b */ /* 0x000fd00000000812 */
[----:B------:R-:W-:Y:S01]  /*0340*/  DFMA R18, R16, R18, R16 ;  /* 0x000000121012722b */ /* 0x000fe20000000010 */
[----:B------:R-:W1:Y:S02]  /*0350*/  LDC R16, c[0x0][0x39c] ;  /* 0x0000e700ff107b82 */ /* 0x000e640000000800 */
[----:B-1----:R-:W-:Y:S01]  /*0360*/  IMAD R8, R16, UR5, RZ ;  /* 0x0000000510087c24 */ /* 0x002fe2000f8e02ff */
[----:B------:R-:W-:-:S03]  /*0370*/  UMOV UR5, UR6 ;  /* 0x0000000600057c82 */ /* 0x000fc60008000000 */
[----:B------:R-:W-:-:S05]  /*0380*/  VIADD R9, R8, 0x1 ;  /* 0x0000000108097836 */ /* 0x000fca0000000000 */
[----:B------:R-:W-:-:S05]  /*0390*/  VIADDMNMX R9, R8, R16, R9, !PT ;  /* 0x0000001008097246 */ /* 0x000fca0007800109 */
[----:B------:R-:W-:Y:S01]  /*03a0*/  IMAD.IADD R22, R9, 0x1, R22 ;  /* 0x0000000109167824 */ /* 0x000fe200078e0216 */
[----:B--2---:R-:W1:Y:S02]  /*03b0*/  F2F.F64.F32 R12, R6 ;  /* 0x00000006000c7310 */ /* 0x004e640000201800 */
[----:B-1----:R-:W-:Y:S01]  /*03c0*/  DMUL R10, R12, R18 ;  /* 0x000000120c0a7228 */ /* 0x002fe20000000000 */
[----:B------:R-:W-:-:S07]  /*03d0*/  FSETP.GEU.AND P2, PT, |R13|, 6.5827683646048100446e-37, PT ;  /* 0x036000000d00780b */ /* 0x000fce0003f4e200 */
[----:B0-----:R-:W-:-:S08]  /*03e0*/  DFMA R14, R10, -1000, R12 ;  /* 0xc08f40000a0e782b */ /* 0x001fd0000000000c */
[----:B------:R-:W-:-:S10]  /*03f0*/  DFMA R10, R18, R14, R10 ;  /* 0x0000000e120a722b */ /* 0x000fd4000000000a */
[----:B------:R-:W-:-:S05]  /*0400*/  FFMA R14, RZ, 4.4765625, R11 ;  /* 0x408f4000ff0e7823 */ /* 0x000fca000000000b */
[----:B------:R-:W-:-:S13]  /*0410*/  FSETP.GT.AND P0, PT, |R14|, 1.469367938527859385e-39, PT ;  /* 0x001000000e00780b */ /* 0x000fda0003f04200 */
[----:B------:R-:W-:Y:S05]  /*0420*/  @P0 BRA P2, `(.L_x_102) ;  /* 0x0000000000100947 */ /* 0x000fea0001000000 */
[----:B------:R-:W-:-:S07]  /*0430*/  MOV R0, 0x450 ;  /* 0x0000045000007802 */ /* 0x000fce0000000f00 */
[----:B-----5:R-:W-:Y:S05]  /*0440*/  CALL.REL.NOINC `($__internal_0_$__cuda_sm20_div_rn_f64_full) ;  /* 0x0000000800687944 */ /* 0x020fea0003c00000 */
[----:B------:R-:W-:Y:S02]  /*0450*/  IMAD.MOV.U32 R10, RZ, RZ, R16 ;  /* 0x000000ffff0a7224 */ /* 0x000fe400078e0010 */
[----:B------:R-:W-:-:S07]  /*0460*/  IMAD.MOV.U32 R11, RZ, RZ, R17 ;  /* 0x000000ffff0b7224 */ /* 0x000fce00078e0011 */
.L_x_102:
[----:B------:R-:W-:Y:S05]  /*0470*/  BSYNC.RECONVERGENT B0 ;  /* 0x0000000000007941 */ /* 0x000fea0003800200 */
.L_x_101:
[C---:B------:R-:W-:Y:S01]  /*0480*/  FSETP.GEU.AND P0, PT, |R6|.reuse, 1000, PT ;  /* 0x447a00000600780b */ /* 0x040fe20003f0e200 */
[----:B------:R0:W1:Y:S01]  /*0490*/  F2I.F64.FLOOR R0, R10 ;  /* 0x0000000a00007311 */ /* 0x0000620000305100 */
[----:B------:R-:W-:Y:S01]  /*04a0*/  BSSY.RECONVERGENT B0, `(.L_x_103) ;  /* 0x0000036000007945 */ /* 0x000fe20003800200 */
[----:B------:R-:W-:-:S10]  /*04b0*/  FADD R13, |R6|, -RZ ;  /* 0x800000ff060d7221 */ /* 0x000fd40000000200 */
[----:B0-----:R-:W-:Y:S05]  /*04c0*/  @!P0 BRA `(.L_x_104) ;  /* 0x0000000000cc8947 */ /* 0x001fea0003800000 */
[----:B------:R-:W-:-:S13]  /*04d0*/  FSETP.GTU.AND P0, PT, R13, 8.38860800000000000000e+09, PT ;  /* 0x4ffa00000d00780b */ /* 0x000fda0003f0c000 */
[----:B------:R-:W-:Y:S05]  /*04e0*/  @P0 BRA `(.L_x_105) ;  /* 0x00000000005c0947 */ /* 0x000fea0003800000 */
[----:B------:R-:W-:Y:S01]  /*04f0*/  FMUL R10, R13, 0.0010000000474974513054 ;  /* 0x3a83126f0d0a7820 */ /* 0x000fe20000400000 */
[----:B------:R-:W-:Y:S05]  /*0500*/  BSSY.RECONVERGENT B1, `(.L_x_106) ;  /* 0x0000013000017945 */ /* 0x000fea0003800200 */
[----:B------:R-:W0:Y:S02]  /*0510*/  FRND.TRUNC R10, R10 ;  /* 0x0000000a000a7307 */ /* 0x000e24000020d000 */
[----:B0-----:R-:W-:-:S05]  /*0520*/  FFMA R12, R10, -1000, R13 ;  /* 0xc47a00000a0c7823 */ /* 0x001fca000000000d */
[----:B------:R-:W-:-:S13]  /*0530*/  ISETP.GE.U32.AND P0, PT, R12, 0x447a0000, PT ;  /* 0x447a00000c00780c */ /* 0x000fda0003f06070 */
[----:B------:R-:W-:Y:S05]  /*0540*/  @!P0 BRA `(.L_x_107) ;  /* 0x0000000000388947 */ /* 0x000fea0003800000 */
[----:B------:R-:W-:-:S13]  /*0550*/  ISETP.GT.U32.AND P0, PT, R12, -0x80000000, PT ;  /* 0x800000000c00780c */ /* 0x000fda0003f04070 */
[----:B------:R-:W-:Y:S05]  /*0560*/  @P0 BRA `(.L_x_108) ;  /* 0x0000000000240947 */ /* 0x000fea0003800000 */
[----:B------:R-:W-:Y:S01]  /*0570*/  FSETP.GE.AND P0, PT, R12, 2000, PT ;  /* 0x44fa00000c00780b */ /* 0x000fe20003f06000 */
[----:B------:R-:W-:-:S12]  /*0580*/  FADD R10, R10, 1 ;  /* 0x3f8000000a0a7421 */ /* 0x000fd80000000000 */
[----:B------:R-:W-:Y:S05]  /*0590*/  @!P0 BRA `(.L_x_107) ;  /* 0x0000000000248947 */ /* 0x000fea0003800000 */
[----:B------:R-:W-:Y:S02]  /*05a0*/  IMAD.MOV.U32 R11, RZ, RZ, 0x447a0000 ;  /* 0x447a0000ff0b7424 */ /* 0x000fe400078e00ff */
[----:B------:R-:W-:Y:S02]  /*05b0*/  FADD R10, R10, 1 ;  /* 0x3f8000000a0a7421 */ /* 0x000fe40000000000 */
[----:B------:R-:W-:-:S05]  /*05c0*/  FFMA R11, R11, -3, R12 ;  /* 0xc04000000b0b7823 */ /* 0x000fca000000000c */
[----:B------:R-:W-:-:S13]  /*05d0*/  FSETP.GE.AND P0, PT, R11, RZ, PT ;  /* 0x000000ff0b00720b */ /* 0x000fda0003f06000 */
[----:B------:R-:W-:Y:S01]  /*05e0*/  @P0 FADD R10, R10, 1 ;  /* 0x3f8000000a0a0421 */ /* 0x000fe20000000000 */
[----:B------:R-:W-:Y:S06]  /*05f0*/  BRA `(.L_x_107) ;  /* 0x00000000000c7947 */ /* 0x000fec0003800000 */
.L_x_108:
[----:B------:R-:W-:Y:S01]  /*0600*/  FSETP.GEU.AND P0, PT, R12, -1000, PT ;  /* 0xc47a00000c00780b */ /* 0x000fe20003f0e000 */
[----:B------:R-:W-:-:S12]  /*0610*/  FADD R10, R10, -1 ;  /* 0xbf8000000a0a7421 */ /* 0x000fd80000000000 */
[----:B------:R-:W-:-:S07]  /*0620*/  @!P0 FADD R10, R10, -1 ;  /* 0xbf8000000a0a8421 */ /* 0x000fce0000000000 */
.L_x_107:
[----:B------:R-:W-:Y:S05]  /*0630*/  BSYNC.RECONVERGENT B1 ;  /* 0x0000000000017941 */ /* 0x000fea0003800200 */
.L_x_106:
[----:B------:R-:W-:Y:S01]  /*0640*/  FFMA R13, R10, -1000, R13 ;  /* 0xc47a00000a0d7823 */ /* 0x000fe2000000000d */
[----:B------:R-:W-:Y:S06]  /*0650*/  BRA `(.L_x_104) ;  /* 0x0000000000687947 */ /* 0x000fec0003800000 */
.L_x_105:
[C---:B------:R-:W-:Y:S01]  /*0660*/  LOP3.LUT R10, R13.reuse, 0xff800000, RZ, 0xc0, !PT ;  /* 0xff8000000d0a7812 */ /* 0x040fe200078ec0ff */
[----:B------:R-:W-:Y:S01]  /*0670*/  IMAD.MOV.U32 R15, RZ, RZ, 0x7fffffff ;  /* 0x7fffffffff0f7424 */ /* 0x000fe200078e00ff */
[C---:B------:R-:W-:Y:S01]  /*0680*/  ISETP.GT.U32.AND P0, PT, R13.reuse, 0x7f7fffff, PT ;  /* 0x7f7fffff0d00780c */ /* 0x040fe20003f04070 */
[----:B------:R-:W-:Y:S01]  /*0690*/  BSSY.RECONVERGENT B1, `(.L_x_109) ;  /* 0x0000014000017945 */ /* 0x000fe20003800200 */
[----:B------:R-:W-:Y:S02]  /*06a0*/  IADD3 R11, PT, PT, R10, -0x44000000, RZ ;  /* 0xbc0000000a0b7810 */ /* 0x000fe40007ffe0ff */
[----:B------:R-:W-:Y:S02]  /*06b0*/  LOP3.LUT R10, R13, 0x7fffff, RZ, 0xc0, !PT ;  /* 0x007fffff0d0a7812 */ /* 0x000fe400078ec0ff */
[----:B------:R-:W-:Y:S02]  /*06c0*/  ISETP.NE.AND P2, PT, R11, RZ, PT ;  /* 0x000000ff0b00720c */ /* 0x000fe40003f45270 */
[----:B------:R-:W-:-:S02]  /*06d0*/  LOP3.LUT R10, R10, 0x3f800000, RZ, 0xfc, !PT ;  /* 0x3f8000000a0a7812 */ /* 0x000fc400078efcff */
[----:B------:R-:W-:-:S09]  /*06e0*/  FSEL R15, R15, 4.29496729600000000000e+09, P0 ;  /* 0x4f8000000f0f7808 */ /* 0x000fd20000000000 */
[----:B------:R-:W-:Y:S05]  /*06f0*/  @!P2 BRA `(.L_x_110) ;  /* 0x000000000034a947 */ /* 0x000fea0003800000 */
.L_x_111:
[----:B------:R-:W-:-:S05]  /*0700*/  VIMNMX.U32 R12, PT, PT, R11, 0xb800000, PT ;  /* 0x0b8000000b0c7848 */ /* 0x000fca0003fe0000 */
[----:B------:R-:W-:Y:S02]  /*0710*/  IMAD.IADD R10, R12, 0x1, R10 ;  /* 0x000000010c0a7824 */ /* 0x000fe400078e020a */
[----:B------:R-:W-:Y:S02]  /*0720*/  IMAD.IADD R11, R11, 0x1, -R12 ;  /* 0x000000010b0b7824 */ /* 0x000fe400078e0a0c */
[----:B------:R-:W-:-:S03]  /*0730*/  FMUL R13, R10, 0.51200002431869506836 ;  /* 0x3f03126f0a0d7820 */ /* 0x000fc60000400000 */
[----:B------:R-:W-:Y:S01]  /*0740*/  ISETP.NE.AND P2, PT, R11, RZ, PT ;  /* 0x000000ff0b00720c */ /* 0x000fe20003f45270 */
[----:B------:R-:W-:-:S04]  /*0750*/  FFMA R14, R13, -1.953125, R10 ;  /* 0xbffa00000d0e7823 */ /* 0x000fc8000000000a */
[----:B------:R-:W-:-:S04]  /*0760*/  FFMA R13, R14, 0.51200002431869506836, R13 ;  /* 0x3f03126f0e0d7823 */ /* 0x000fc8000000000d */
[----:B------:R-:W-:-:S04]  /*0770*/  FFMA R14, R13, -1.953125, R10 ;  /* 0xbffa00000d0e7823 */ /* 0x000fc8000000000a */
[----:B------:R-:W-:-:S04]  /*0780*/  FFMA.RZ R14, R14, 0.51200002431869506836, R13 ;  /* 0x3f03126f0e0e7823 */ /* 0x000fc8000000c00d */
[----:B------:R-:W0:Y:S02]  /*0790*/  FRND.TRUNC R13, R14 ;  /* 0x0000000e000d7307 */ /* 0x000e24000020d000 */
[----:B0-----:R-:W-:-:S05]  /*07a0*/  FFMA R10, R13, -1.953125, R10 ;  /* 0xbffa00000d0a7823 */ /* 0x001fca000000000a */
[----:B------:R-:W-:-:S13]  /*07b0*/  ISETP.NE.AND P0, PT, R10, RZ, PT ;  /* 0x000000ff0a00720c */ /* 0x000fda0003f05270 */
[----:B------:R-:W-:Y:S05]  /*07c0*/  @P0 BRA P2, `(.L_x_111) ;  /* 0xfffffffc00cc0947 */ /* 0x000fea000103ffff */
.L_x_110:
[----:B------:R-:W-:Y:S05]  /*07d0*/  BSYNC.RECONVERGENT B1 ;  /* 0x0000000000017941 */ /* 0x000fea0003800200 */
.L_x_109:
[----:B------:R-:W-:-:S04]  /*07e0*/  FMUL R10, R10, 1.1920928955078125e-07 ;  /* 0x340000000a0a7820 */ /* 0x000fc80000400000 */
[----:B------:R-:W-:-:S07]  /*07f0*/  FMUL R13, R15, R10 ;  /* 0x0000000a0f0d7220 */ /* 0x000fce0000400000 */
.L_x_104:
[----:B------:R-:W-:Y:S05]  /*0800*/  BSYNC.RECONVERGENT B0 ;  /* 0x0000000000007941 */ /* 0x000fea0003800200 */
.L_x_103:
[C---:B------:R-:W-:Y:S01]  /*0810*/  FSETP.NAN.AND P0, PT, |R13|.reuse, |R13|, PT ;  /* 0x4000000d0d00720b */ /* 0x040fe20003f08200 */
[----:B------:R-:W-:Y:S01]  /*0820*/  IMAD.IADD R10, R8, 0x1, -R9 ;  /* 0x00000001080a7824 */ /* 0x000fe200078e0a09 */
[----:B------:R-:W-:Y:S01]  /*0830*/  LOP3.LUT R6, R13, 0x80000000, R6, 0xb8, !PT ;  /* 0x800000000d067812 */ /* 0x000fe200078eb806 */
[----:B------:R-:W-:Y:S01]  /*0840*/  IMAD.IADD R9, R9, 0x1, -R8 ;  /* 0x0000000109097824 */ /* 0x000fe200078e0a08 */
[----:B------:R-:W-:Y:S02]  /*0850*/  UMOV UR7, UR8 ;  /* 0x0000000800077c82 */ /* 0x000fe40008000000 */
[----:B------:R-:W-:Y:S02]  /*0860*/  FSEL R6, R13, R6, P0 ;  /* 0x000000060d067208 */ /* 0x000fe40000000000 */
[----:B------:R-:W-:Y:S02]  /*0870*/  ISETP.GT.U32.AND P2, PT, R10, -0x4, PT ;  /* 0xfffffffc0a00780c */ /* 0x000fe40003f44070 */
[----:B------:R-:W-:-:S02]  /*0880*/  LOP3.LUT R20, R9, 0xfffffffc, RZ, 0xc0, !PT ;  /* 0xfffffffc09147812 */ /* 0x000fc400078ec0ff */
[----:B------:R-:W0:Y:S09]  /*0890*/  F2I.TRUNC.NTZ R6, R6 ;  /* 0x0000000600067305 */ /* 0x000e32000020f100 */
.L_x_116:
[----:B------:R-:W-:Y:S01]  /*08a0*/  LOP3.LUT P0, RZ, R9, 0x3, RZ, 0xc0, !PT ;  /* 0x0000000309ff7812 */ /* 0x000fe2000780c0ff */
[----:B------:R-:W-:Y:S01]  /*08b0*/  IMAD.MOV.U32 R21, RZ, RZ, R8 ;  /* 0x000000ffff157224 */ /* 0x000fe200078e0008 */
[----:B--234-:R-:W-:Y:S11]  /*08c0*/  @P2 BRA `(.L_x_112) ;  /* 0x0000000000a02947 */ /* 0x01cff60003800000 */
[----:B------:R-:W2:Y:S01]  /*08d0*/  LDC.64 R10, c[0x0][0x390] ;  /* 0x0000e400ff0a7b82 */ /* 0x000ea20000000a00 */
[----:B-1----:R-:W-:Y:S01]  /*08e0*/  ISETP.NE.AND P3, PT, R0, UR7, PT ;  /* 0x0000000700007c0c */ /* 0x002fe2000bf65270 */
[----:B------:R-:W-:Y:S01]  /*08f0*/  IMAD.MOV.U32 R21, RZ, RZ, R8 ;  /* 0x000000ffff157224 */ /* 0x000fe200078e0008 */
[----:B------:R-:W1:Y:S01]  /*0900*/  LDCU UR12, c[0x0][0x398] ;  /* 0x00007300ff0c77ac */ /* 0x000e620008000800 */
[----:B------:R-:W-:-:S10]  /*0910*/  UMOV UR6, URZ ;  /* 0x000000ff00067c82 */ /* 0x000fd40008000000 */
.L_x_113:
[CC--:B0-----:R-:W-:Y:S01]  /*0920*/  ISETP.EQ.AND P6, PT, R21.reuse, R6.reuse, !P3 ;  /* 0x000000061500720c */ /* 0x0c1fe20005fc2270 */
[C---:B---3--:R-:W-:Y:S01]  /*0930*/  VIADD R16, R21.reuse, 0x1 ;  /* 0x0000000115107836 */ /* 0x048fe20000000000 */
[C---:B------:R-:W-:Y:S01]  /*0940*/  IADD3 R13, PT, PT, R21.reuse, 0x2, RZ ;  /* 0x00000002150d7810 */ /* 0x040fe20007ffe0ff */
[----:B------:R-:W-:Y:S01]  /*0950*/  VIADD R12, R21, 0x3 ;  /* 0x00000003150c7836 */ /* 0x000fe20000000000 */
[----:B------:R-:W-:Y:S01]  /*0960*/  SEL R15, R0, UR7, P6 ;  /* 0x00000007000f7c07 */ /* 0x000fe2000b000000 */
[----:B------:R-:W-:Y:S01]  /*0970*/  UIADD3 UR6, UPT, UPT, UR6, 0x4, URZ ;  /* 0x0000000406067890 */ /* 0x000fe2000fffe0ff */
[-C--:B------:R-:W-:Y:S02]  /*0980*/  ISETP.EQ.AND P5, PT, R16, R6.reuse, !P3 ;  /* 0x000000061000720c */ /* 0x080fe40005fa2270 */
[----:B------:R-:W-:Y:S01]  /*0990*/  ISETP.EQ.AND P4, PT, R13, R6, !P3 ;  /* 0x000000060d00720c */ /* 0x000fe20005f82270 */
[----:B-1----:R-:W-:Y:S01]  /*09a0*/  IMAD R14, R2, UR12, R15 ;  /* 0x0000000c020e7c24 */ /* 0x002fe2000f8e020f */
[----:B-----5:R-:W-:-:S02]  /*09b0*/  FSEL R23, R7, RZ, P6 ;  /* 0x000000ff07177208 */ /* 0x020fc40003000000 */
[----:B------:R-:W-:Y:S01]  /*09c0*/  ISETP.EQ.AND P6, PT, R12, R6, !P3 ;  /* 0x000000060c00720c */ /* 0x000fe20005fc2270 */
[-C--:B------:R-:W-:Y:S01]  /*09d0*/  IMAD R19, R14, R3.reuse, R21 ;  /* 0x000000030e137224 */ /* 0x080fe200078e0215 */
[C---:B------:R-:W-:Y:S01]  /*09e0*/  SEL R15, R0.reuse, UR7, P5 ;  /* 0x00000007000f7c07 */ /* 0x040fe2000a800000 */
[----:B------:R-:W-:Y:S01]  /*09f0*/  VIADD R21, R21, 0x4 ;  /* 0x0000000415157836 */ /* 0x000fe20000000000 */
[C---:B------:R-:W-:Y:S01]  /*0a00*/  SEL R17, R0.reuse, UR7, P4 ;  /* 0x0000000700117c07 */ /* 0x040fe2000a000000 */
[----:B--2---:R-:W-:Y:S01]  /*0a10*/  IMAD.WIDE R18, R19, 0x4, R10 ;  /* 0x0000000413127825 */ /* 0x004fe200078e020a */
[----:B------:R-:W-:Y:S02]  /*0a20*/  SEL R25, R0, UR7, P6 ;  /* 0x0000000700197c07 */ /* 0x000fe4000b000000 */
[C---:B------:R-:W-:Y:S01]  /*0a30*/  FSEL R27, R7.reuse, RZ, P4 ;  /* 0x000000ff071b7208 */ /* 0x040fe20002000000 */
[C---:B------:R-:W-:Y:S01]  /*0a40*/  IMAD R15, R2.reuse, UR12, R15 ;  /* 0x0000000c020f7c24 */ /* 0x040fe2000f8e020f */
[----:B------:R-:W-:Y:S01]  /*0a50*/  FSEL R29, R7, RZ, P6 ;  /* 0x000000ff071d7208 */ /* 0x000fe20003000000 */
[C---:B------:R-:W-:Y:S01]  /*0a60*/  IMAD R14, R2.reuse, UR12, R17 ;  /* 0x0000000c020e7c24 */ /* 0x040fe2000f8e0211 */
[----:B------:R3:W-:Y:S01]  /*0a70*/  STG.E desc[UR10][R18.64], R23 ;  /* 0x0000001712007986 */ /* 0x0007e2000c10190a */
[----:B------:R-:W-:Y:S01]  /*0a80*/  IMAD R25, R2, UR12, R25 ;  /* 0x0000000c02197c24 */ /* 0x000fe2000f8e0219 */
[----:B------:R-:W-:Y:S01]  /*0a90*/  ISETP.NE.AND P4, PT, R20, UR6, PT ;  /* 0x0000000614007c0c */ /* 0x000fe2000bf85270 */
[----:B------:R-:W-:-:S02]  /*0aa0*/  IMAD R15, R15, R3, R16 ;  /* 0x000000030f0f7224 */ /* 0x000fc400078e0210 */
[-C--:B------:R-:W-:Y:S02]  /*0ab0*/  IMAD R17, R14, R3.reuse, R13 ;  /* 0x000000030e117224 */ /* 0x080fe400078e020d */
[----:B------:R-:W-:Y:S01]  /*0ac0*/  IMAD R16, R25, R3, R12 ;  /* 0x0000000319107224 */ /* 0x000fe200078e020c */
[----:B------:R-:W-:Y:S01]  /*0ad0*/  FSEL R25, R7, RZ, P5 ;  /* 0x000000ff07197208 */ /* 0x000fe20002800000 */
[----:B------:R-:W-:-:S04]  /*0ae0*/  IMAD.WIDE R12, R15, 0x4, R10 ;  /* 0x000000040f0c7825 */ /* 0x000fc800078e020a */
[--C-:B------:R-:W-:Y:S01]  /*0af0*/  IMAD.WIDE R14, R17, 0x4, R10.reuse ;  /* 0x00000004110e7825 */ /* 0x100fe200078e020a */
[----:B------:R3:W-:Y:S03]  /*0b00*/  STG.E desc[UR10][R12.64], R25 ;  /* 0x000000190c007986 */ /* 0x0007e6000c10190a */
[----:B------:R-:W-:Y:S01]  /*0b10*/  IMAD.WIDE R16, R16, 0x4, R10 ;  /* 0x0000000410107825 */ /* 0x000fe200078e020a */
[----:B------:R3:W-:Y:S04]  /*0b20*/  STG.E desc[UR10][R14.64], R27 ;  /* 0x0000001b0e007986 */ /* 0x0007e8000c10190a */
[----:B------:R3:W-:Y:S01]  /*0b30*/  STG.E desc[UR10][R16.64], R29 ;  /* 0x0000001d10007986 */ /* 0x0007e2000c10190a */
[----:B------:R-:W-:Y:S05]  /*0b40*/  @P4 BRA `(.L_x_113) ;  /* 0xfffffffc00744947 */ /* 0x000fea000383ffff */
.L_x_112:
[----:B------:R-:W-:Y:S05]  /*0b50*/  @!P0 BRA `(.L_x_114) ;  /* 0x0000000000888947 */ /* 0x000fea0003800000 */
[C---:B------:R-:W-:Y:S02]  /*0b60*/  LOP3.LUT R10, R22.reuse, 0x3, RZ, 0xc0, !PT ;  /* 0x00000003160a7812 */ /* 0x040fe400078ec0ff */
[----:B------:R-:W-:Y:S02]  /*0b70*/  LOP3.LUT P4, RZ, R22, 0x1, RZ, 0xc0, !PT ;  /* 0x0000000116ff7812 */ /* 0x000fe4000788c0ff */
[----:B------:R-:W-:-:S13]  /*0b80*/  ISETP.NE.AND P0, PT, R10, 0x1, PT ;  /* 0x000000010a00780c */ /* 0x000fda0003f05270 */
[----:B------:R-:W-:Y:S05]  /*0b90*/  @!P0 BRA `(.L_x_115) ;  /* 0x00000000004c8947 */ /* 0x000fea0003800000 */
[----:B------:R-:W2:Y:S01]  /*0ba0*/  LDCU UR6, c[0x0][0x398] ;  /* 0x00007300ff0677ac */ /* 0x000ea20008000800 */
[----:B---3--:R-:W3:Y:S01]  /*0bb0*/  LDC.64 R12, c[0x0][0x390] ;  /* 0x0000e400ff0c7b82 */ /* 0x008ee20000000a00 */
[----:B-1----:R-:W-:Y:S01]  /*0bc0*/  ISETP.NE.AND P0, PT, R0, UR7, PT ;  /* 0x0000000700007c0c */ /* 0x002fe2000bf05270 */
[----:B------:R-:W-:-:S03]  /*0bd0*/  VIADD R14, R21, 0x1 ;  /* 0x00000001150e7836 */ /* 0x000fc60000000000 */
[-C--:B0-----:R-:W-:Y:S02]  /*0be0*/  ISETP.EQ.AND P3, PT, R21, R6.reuse, !P0 ;  /* 0x000000061500720c */ /* 0x081fe40004762270 */
[----:B------:R-:W-:Y:S02]  /*0bf0*/  ISETP.EQ.AND P0, PT, R14, R6, !P0 ;  /* 0x000000060e00720c */ /* 0x000fe40004702270 */
[C---:B------:R-:W-:Y:S02]  /*0c00*/  SEL R11, R0.reuse, UR7, P3 ;  /* 0x00000007000b7c07 */ /* 0x040fe40009800000 */
[----:B------:R-:W-:-:S03]  /*0c10*/  SEL R15, R0, UR7, P0 ;  /* 0x00000007000f7c07 */ /* 0x000fc60008000000 */
[C---:B--2---:R-:W-:Y:S02]  /*0c20*/  IMAD R10, R2.reuse, UR6, R11 ;  /* 0x00000006020a7c24 */ /* 0x044fe4000f8e020b */
[----:B------:R-:W-:Y:S02]  /*0c30*/  IMAD R15, R2, UR6, R15 ;  /* 0x00000006020f7c24 */ /* 0x000fe4000f8e020f */
[-C--:B------:R-:W-:Y:S02]  /*0c40*/  IMAD R11, R10, R3.reuse, R21 ;  /* 0x000000030a0b7224 */ /* 0x080fe400078e0215 */
[----:B------:R-:W-:Y:S01]  /*0c50*/  IMAD R17, R15, R3, R14 ;  /* 0x000000030f117224 */ /* 0x000fe200078e020e */
[----:B-----5:R-:W-:Y:S01]  /*0c60*/  FSEL R15, R7, RZ, P3 ;  /* 0x000000ff070f7208 */ /* 0x020fe20001800000 */
[----:B---3--:R-:W-:-:S04]  /*0c70*/  IMAD.WIDE R10, R11, 0x4, R12 ;  /* 0x000000040b0a7825 */ /* 0x008fc800078e020c */
[----:B------:R-:W-:Y:S01]  /*0c80*/  IMAD.WIDE R12, R17, 0x4, R12 ;  /* 0x00000004110c7825 */ /* 0x000fe200078e020c */
[----:B------:R-:W-:Y:S01]  /*0c90*/  FSEL R17, R7, RZ, P0 ;  /* 0x000000ff07117208 */ /* 0x000fe20000000000 */
[----:B------:R2:W-:Y:S02]  /*0ca0*/  STG.E desc[UR10][R10.64], R15 ;  /* 0x0000000f0a007986 */ /* 0x0005e4000c10190a */
[----:B------:R-:W-:Y:S02]  /*0cb0*/  VIADD R21, R21, 0x2 ;  /* 0x0000000215157836 */ /* 0x000fe40000000000 */
[----:B------:R2:W-:Y:S05]  /*0cc0*/  STG.E desc[UR10][R12.64], R17 ;  /* 0x000000110c007986 */ /* 0x0005ea000c10190a */
.L_x_115:
[----:B------:R-:W-:Y:S05]  /*0cd0*/  @!P4 BRA `(.L_x_114) ;  /* 0x000000000028c947 */ /* 0x000fea0003800000 */
[----:B------:R-:W4:Y:S01]  /*0ce0*/  LDCU UR6, c[0x0][0x398] ;  /* 0x00007300ff0677ac */ /* 0x000f220008000800 */
[----:B--2---:R-:W2:Y:S01]  /*0cf0*/  LDC.64 R10, c[0x0][0x390] ;  /* 0x0000e400ff0a7b82 */ /* 0x004ea20000000a00 */
[----:B0-----:R-:W-:-:S04]  /*0d00*/  ISETP.NE.AND P0, PT, R21, R6, PT ;  /* 0x000000061500720c */ /* 0x001fc80003f05270 */
[----:B-1----:R-:W-:-:S04]  /*0d10*/  ISETP.EQ.AND P0, PT, R0, UR7, !P0 ;  /* 0x0000000700007c0c */ /* 0x002fc8000c702270 */
[----:B---3--:R-:W-:-:S05]  /*0d20*/  SEL R13, R0, UR7, P0 ;  /* 0x00000007000d7c07 */ /* 0x008fca0008000000 */
[----:B----4-:R-:W-:Y:S01]  /*0d30*/  IMAD R12, R2, UR6, R13 ;  /* 0x00000006020c7c24 */ /* 0x010fe2000f8e020d */
[----:B-----5:R-:W-:-:S03]  /*0d40*/  FSEL R13, R7, RZ, P0 ;  /* 0x000000ff070d7208 */ /* 0x020fc60000000000 */
[----:B------:R-:W-:-:S04]  /*0d50*/  IMAD R15, R12, R3, R21 ;  /* 0x000000030c0f7224 */ /* 0x000fc800078e0215 */
[----:B--2---:R-:W-:-:S05]  /*0d60*/  IMAD.WIDE R10, R15, 0x4, R10 ;  /* 0x000000040f0a7825 */ /* 0x004fca00078e020a */
[----:B------:R4:W-:Y:S02]  /*0d70*/  STG.E desc[UR10][R10.64], R13 ;  /* 0x0000000d0a007986 */ /* 0x0009e4000c10190a */
.L_x_114:
[----:B------:R-:W-:-:S04]  /*0d80*/  UIADD3 UR7, UPT, UPT, UR7, 0x1, URZ ;  /* 0x0000000107077890 */ /* 0x000fc8000fffe0ff */
[----:B------:R-:W-:-:S09]  /*0d90*/  UISETP.GE.AND UP0, UPT, UR7, UR9, UPT ;  /* 0x000000090700728c */ /* 0x000fd2000bf06270 */
[----:B------:R-:W-:Y:S05]  /*0da0*/  BRA.U !UP0, `(.L_x_116) ;  /* 0xfffffff908bc7547 */ /* 0x000fea000b83ffff */
[----:B------:R-:W-:Y:S01]  /*0db0*/  VIADD R5, R5, 0x1 ;  /* 0x0000000105057836 */ /* 0x000fe20000000000 */
[----:B------:R-:W-:Y:S06]  /*0dc0*/  @P1 BRA `(.L_x_117) ;  /* 0xfffffff000f81947 */ /* 0x000fec000383ffff */
[----:B------:R-:W-:Y:S05]  /*0dd0*/  BRA.U UP1, `(.L_x_118) ;  /* 0xfffffff101cc7547 */ /* 0x000fea000b83ffff */
[----:B------:R-:W-:Y:S05]  /*0de0*/  EXIT ;  /* 0x000000000000794d */ /* 0x000fea0003800000 */
        .weak           $__internal_0_$__cuda_sm20_div_rn_f64_full
        .type           $__internal_0_$__cuda_sm20_div_rn_f64_full,@function
        .size           $__internal_0_$__cuda_sm20_div_rn_f64_full,(.L_x_150 - $__internal_0_$__cuda_sm20_div_rn_f64_full)
$__internal_0_$__cuda_sm20_div_rn_f64_full:
[----:B------:R-:W-:Y:S02]  /*0df0*/  IMAD.MOV.U32 R11, RZ, RZ, 0x3fff4000 ;  /* 0x3fff4000ff0b7424 */ /* 0x000fe400078e00ff */
[----:B------:R-:W-:Y:S02]  /*0e00*/  HFMA2 R14, -RZ, RZ, 0, 5.9604644775390625e-08 ;  /* 0x00000001ff0e7431 */ /* 0x000fe400000001ff */
[----:B------:R-:W-:Y:S01]  /*0e10*/  IMAD.MOV.U32 R10, RZ, RZ, 0x0 ;  /* 0x00000000ff0a7424 */ /* 0x000fe200078e00ff */
[C---:B------:R-:W-:Y:S01]  /*0e20*/  FSETP.GEU.AND P2, PT, |R13|.reuse, 1.469367938527859385e-39, PT ;  /* 0x001000000d00780b */ /* 0x040fe20003f4e200 */
[----:B------:R-:W0:Y:S01]  /*0e30*/  MUFU.RCP64H R15, R11 ;  /* 0x0000000b000f7308 */ /* 0x000e220000001800 */
[----:B------:R-:W-:Y:S01]  /*0e40*/  LOP3.LUT R23, R13, 0x7ff00000, RZ, 0xc0, !PT ;  /* 0x7ff000000d177812 */ /* 0x000fe200078ec0ff */
[----:B------:R-:W-:Y:S01]  /*0e50*/  IMAD.MOV.U32 R25, RZ, RZ, 0x1ca00000 ;  /* 0x1ca00000ff197424 */ /* 0x000fe200078e00ff */
[----:B------:R-:W-:Y:S01]  /*0e60*/  BSSY.RECONVERGENT B1, `(.L_x_119) ;  /* 0x0000044000017945 */ /* 0x000fe20003800200 */
[----:B------:R-:W-:Y:S01]  /*0e70*/  IMAD.MOV.U32 R24, RZ, RZ, 0x40800000 ;  /* 0x40800000ff187424 */ /* 0x000fe200078e00ff */
[----:B------:R-:W-:Y:S01]  /*0e80*/  ISETP.GE.U32.AND P0, PT, R23, 0x40800000, PT ;  /* 0x408000001700780c */ /* 0x000fe20003f06070 */
[----:B------:R-:W-:-:S02]  /*0e90*/  IMAD.MOV.U32 R27, RZ, RZ, R23 ;  /* 0x000000ffff1b7224 */ /* 0x000fc400078e0017 */
[----:B------:R-:W-:Y:S01]  /*0ea0*/  VIADD R26, R24, 0xffffffff ;  /* 0xffffffff181a7836 */ /* 0x000fe20000000000 */
[----:B------:R-:W-:-:S04]  /*0eb0*/  SEL R25, R25, 0x63400000, !P0 ;  /* 0x6340000019197807 */ /* 0x000fc80004000000 */
[----:B------:R-:W-:Y:S01]  /*0ec0*/  @!P2 LOP3.LUT R20, R25, 0x80000000, R13, 0xf8, !PT ;  /* 0x800000001914a812 */ /* 0x000fe200078ef80d */
[----:B0-----:R-:W-:-:S03]  /*0ed0*/  DFMA R16, R14, -R10, 1 ;  /* 0x3ff000000e10742b */ /* 0x001fc6000000080a */
[----:B------:R-:W-:Y:S01]  /*0ee0*/  @!P2 LOP3.LUT R21, R20, 0x100000, RZ, 0xfc, !PT ;  /* 0x001000001415a812 */ /* 0x000fe200078efcff */
[----:B------:R-:W-:-:S04]  /*0ef0*/  @!P2 IMAD.MOV.U32 R20, RZ, RZ, RZ ;  /* 0x000000ffff14a224 */ /* 0x000fc800078e00ff */
[----:B------:R-:W-:-:S08]  /*0f00*/  DFMA R16, R16, R16, R16 ;  /* 0x000000101010722b */ /* 0x000fd00000000010 */
[----:B------:R-:W-:Y:S01]  /*0f10*/  DFMA R16, R14, R16, R14 ;  /* 0x000000100e10722b */ /* 0x000fe2000000000e */
[----:B------:R-:W-:Y:S01]  /*0f20*/  LOP3.LUT R15, R25, 0x800fffff, R13, 0xf8, !PT ;  /* 0x800fffff190f7812 */ /* 0x000fe200078ef80d */
[----:B------:R-:W-:-:S06]  /*0f30*/  IMAD.MOV.U32 R14, RZ, RZ, R12 ;  /* 0x000000ffff0e7224 */ /* 0x000fcc00078e000c */
[----:B------:R-:W-:Y:S02]  /*0f40*/  DFMA R18, R16, -R10, 1 ;  /* 0x3ff000001012742b */ /* 0x000fe4000000080a */
[----:B------:R-:W-:-:S06]  /*0f50*/  @!P2 DFMA R14, R14, 2, -R20 ;  /* 0x400000000e0ea82b */ /* 0x000fcc0000000814 */
[----:B------:R-:W-:-:S04]  /*0f60*/  DFMA R16, R16, R18, R16 ;  /* 0x000000121010722b */ /* 0x000fc80000000010 */
[----:B------:R-:W-:-:S04]  /*0f70*/  @!P2 LOP3.LUT R27, R15, 0x7ff00000, RZ, 0xc0, !PT ;  /* 0x7ff000000f1ba812 */ /* 0x000fc800078ec0ff */
[----:B------:R-:W-:Y:S01]  /*0f80*/  DMUL R18, R16, R14 ;  /* 0x0000000e10127228 */ /* 0x000fe20000000000 */
[----:B------:R-:W-:-:S05]  /*0f90*/  VIADD R20, R27, 0xffffffff ;  /* 0xffffffff1b147836 */ /* 0x000fca0000000000 */
[----:B------:R-:W-:Y:S02]  /*0fa0*/  ISETP.GT.U32.AND P0, PT, R20, 0x7feffffe, PT ;  /* 0x7feffffe1400780c */ /* 0x000fe40003f04070 */
[----:B------:R-:W-:Y:S02]  /*0fb0*/  DFMA R20, R18, -R10, R14 ;  /* 0x8000000a1214722b */ /* 0x000fe4000000000e */
[----:B------:R-:W-:-:S06]  /*0fc0*/  ISETP.GT.U32.OR P0, PT, R26, 0x7feffffe, P0 ;  /* 0x7feffffe1a00780c */ /* 0x000fcc0000704470 */
[----:B------:R-:W-:-:S07]  /*0fd0*/  DFMA R20, R16, R20, R18 ;  /* 0x000000141014722b */ /* 0x000fce0000000012 */
[----:B------:R-:W-:Y:S05]  /*0fe0*/  @P0 BRA `(.L_x_120) ;  /* 0x0000000000680947 */ /* 0x000fea0003800000 */
[----:B------:R-:W-:-:S04]  /*0ff0*/  MOV R12, 0x40800000 ;  /* 0x40800000000c7802 */ /* 0x000fc80000000f00 */
[----:B------:R-:W-:-:S04]  /*1000*/  VIADDMNMX R23, R23, -R12, 0xb9600000, !PT ;  /* 0xb960000017177446 */ /* 0x000fc8000780090c */
[----:B------:R-:W-:-:S05]  /*1010*/  VIMNMX R12, PT, PT, R23, 0x46a00000, PT ;  /* 0x46a00000170c7848 */ /* 0x000fca0003fe0100 */
[----:B------:R-:W-:Y:S02]  /*1020*/  IMAD.IADD R25, R12, 0x1, -R25 ;  /* 0x000000010c197824 */ /* 0x000fe400078e0a19 */
[----:B------:R-:W-:Y:S02]  /*1030*/  IMAD.MOV.U32 R12, RZ, RZ, RZ ;  /* 0x000000ffff0c7224 */ /* 0x000fe400078e00ff */
[----:B------:R-:W-:-:S06]  /*1040*/  VIADD R13, R25, 0x7fe00000 ;  /* 0x7fe00000190d7836 */ /* 0x000fcc0000000000 */
[----:B------:R-:W-:-:S10]  /*1050*/  DMUL R16, R20, R12 ;  /* 0x0000000c14107228 */ /* 0x000fd40000000000 */
[----:B------:R-:W-:-:S13]  /*1060*/  FSETP.GTU.AND P0, PT, |R17|, 1.469367938527859385e-39, PT ;  /* 0x001000001100780b */ /* 0x000fda0003f0c200 */
[----:B------:R-:W-:Y:S05]  /*1070*/  @P0 BRA `(.L_x_121) ;  /* 0x0000000000880947 */ /* 0x000fea0003800000 */
[----:B------:R-:W-:Y:S01]  /*1080*/  DFMA R10, R20, -R10, R14 ;  /* 0x8000000a140a722b */ /* 0x000fe2000000000e */
[----:B------:R-:W-:-:S09]  /*1090*/  IMAD.MOV.U32 R12, RZ, RZ, RZ ;  /* 0x000000ffff0c7224 */ /* 0x000fd200078e00ff */
[C---:B------:R-:W-:Y:S02]  /*10a0*/  FSETP.NEU.AND P0, PT, R11.reuse, RZ, PT ;  /* 0x000000ff0b00720b */ /* 0x040fe40003f0d000 */
[----:B------:R-:W-:-:S04]  /*10b0*/  LOP3.LUT R10, R11, 0x408f4000, RZ, 0x3c, !PT ;  /* 0x408f40000b0a7812 */ /* 0x000fc800078e3cff */
[----:B------:R-:W-:-:S04]  /*10c0*/  LOP3.LUT R15, R10, 0x80000000, RZ, 0xc0, !PT ;  /* 0x800000000a0f7812 */ /* 0x000fc800078ec0ff */
[----:B------:R-:W-:-:S03]  /*10d0*/  LOP3.LUT R13, R15, R13, RZ, 0xfc, !PT ;  /* 0x0000000d0f0d7212 */ /* 0x000fc600078efcff */
[----:B------:R-:W-:Y:S05]  /*10e0*/  @!P0 BRA `(.L_x_121) ;  /* 0x00000000006c8947 */ /* 0x000fea0003800000 */
[----:B------:R-:W-:Y:S01]  /*10f0*/  IMAD.MOV R11, RZ, RZ, -R25 ;  /* 0x000000ffff0b7224 */ /* 0x000fe200078e0a19 */
[----:B------:R-:W-:Y:S01]  /*1100*/  DMUL.RP R12, R20, R12 ;  /* 0x0000000c140c7228 */ /* 0x000fe20000008000 */
[----:B------:R-:W-:Y:S01]  /*1110*/  IMAD.MOV.U32 R10, RZ, RZ, RZ ;  /* 0x000000ffff0a7224 */ /* 0x000fe200078e00ff */
[----:B------:R-:W-:-:S05]  /*1120*/  IADD3 R25, PT, PT, -R25, -0x43300000, RZ ;  /* 0xbcd0000019197810 */ /* 0x000fca0007ffe1ff */
[----:B------:R-:W-:-:S03]  /*1130*/  DFMA R10, R16, -R10, R20 ;  /* 0x8000000a100a722b */ /* 0x000fc60000000014 */
[----:B------:R-:W-:-:S07]  /*1140*/  LOP3.LUT R15, R13, R15, RZ, 0x3c, !PT ;  /* 0x0000000f0d0f7212 */ /* 0x000fce00078e3cff */
[----:B------:R-:W-:-:S04]  /*1150*/  FSETP.NEU.AND P0, PT, |R11|, R25, PT ;  /* 0x000000190b00720b */ /* 0x000fc80003f0d200 */
[----:B------:R-:W-:Y:S02]  /*1160*/  FSEL R16, R12, R16, !P0 ;  /* 0x000000100c107208 */ /* 0x000fe40004000000 */
[----:B------:R-:W-:Y:S01]  /*1170*/  FSEL R17, R15, R17, !P0 ;  /* 0x000000110f117208 */ /* 0x000fe20004000000 */
[----:B------:R-:W-:Y:S06]  /*1180*/  BRA `(.L_x_121) ;  /* 0x0000000000447947 */ /* 0x000fec0003800000 */
.L_x_120:
[----:B------:R-:W-:-:S14]  /*1190*/  DSETP.NAN.AND P0, PT, R12, R12, PT ;  /* 0x0000000c0c00722a */ /* 0x000fdc0003f08000 */
[----:B------:R-:W-:Y:S05]  /*11a0*/  @P0 BRA `(.L_x_122) ;  /* 0x0000000000340947 */ /* 0x000fea0003800000 */
[----:B------:R-:W-:Y:S01]  /*11b0*/  ISETP.NE.AND P0, PT, R27, R24, PT ;  /* 0x000000181b00720c */ /* 0x000fe20003f05270 */
[----:B------:R-:W-:Y:S01]  /*11c0*/  IMAD.MOV.U32 R16, RZ, RZ, 0x0 ;  /* 0x00000000ff107424 */ /* 0x000fe200078e00ff */
[----:B------:R-:W-:-:S11]  /*11d0*/  MOV R17, 0xfff80000 ;  /* 0xfff8000000117802 */ /* 0x000fd60000000f00 */
[----:B------:R-:W-:Y:S05]  /*11e0*/  @!P0 BRA `(.L_x_121) ;  /* 0x00000000002c8947 */ /* 0x000fea0003800000 */
[----:B------:R-:W-:Y:S02]  /*11f0*/  ISETP.NE.AND P0, PT, R27, 0x7ff00000, PT ;  /* 0x7ff000001b00780c */ /* 0x000fe40003f05270 */
[----:B------:R-:W-:Y:S02]  /*1200*/  LOP3.LUT R12, R13, 0x408f4000, RZ, 0x3c, !PT ;  /* 0x408f40000d0c7812 */ /* 0x000fe400078e3cff */
[----:B------:R-:W-:Y:S02]  /*1210*/  ISETP.EQ.OR P0, PT, R24, RZ, !P0 ;  /* 0x000000ff1800720c */ /* 0x000fe40004702670 */
[----:B------:R-:W-:-:S11]  /*1220*/  LOP3.LUT R17, R12, 0x80000000, RZ, 0xc0, !PT ;  /* 0x800000000c117812 */ /* 0x000fd600078ec0ff */
[----:B------:R-:W-:Y:S01]  /*1230*/  @P0 LOP3.LUT R10, R17, 0x7ff00000, RZ, 0xfc, !PT ;  /* 0x7ff00000110a0812 */ /* 0x000fe200078efcff */
[----:B------:R-:W-:Y:S02]  /*1240*/  @!P0 IMAD.MOV.U32 R16, RZ, RZ, RZ ;  /* 0x000000ffff108224 */ /* 0x000fe400078e00ff */
[----:B------:R-:W-:Y:S02]  /*1250*/  @P0 IMAD.MOV.U32 R16, RZ, RZ, RZ ;  /* 0x000000ffff100224 */ /* 0x000fe400078e00ff */
[----:B------:R-:W-:Y:S01]  /*1260*/  @P0 IMAD.MOV.U32 R17, RZ, RZ, R10 ;  /* 0x000000ffff110224 */ /* 0x000fe200078e000a */
[----:B------:R-:W-:Y:S06]  /*1270*/  BRA `(.L_x_121) ;  /* 0x0000000000087947 */ /* 0x000fec0003800000 */
.L_x_122:
[----:B------:R-:W-:Y:S01]  /*1280*/  LOP3.LUT R17, R13, 0x80000, RZ, 0xfc, !PT ;  /* 0x000800000d117812 */ /* 0x000fe200078efcff */
[----:B------:R-:W-:-:S07]  /*1290*/  IMAD.MOV.U32 R16, RZ, RZ, R12 ;  /* 0x000000ffff107224 */ /* 0x000fce00078e000c */
.L_x_121:
[----:B------:R-:W-:Y:S05]  /*12a0*/  BSYNC.RECONVERGENT B1 ;  /* 0x0000000000017941 */ /* 0x000fea0003800200 */
.L_x_119:
[----:B------:R-:W-:Y:S02]  /*12b0*/  IMAD.MOV.U32 R10, RZ, RZ, R0 ;  /* 0x000000ffff0a7224 */ /* 0x000fe400078e0000 */
[----:B------:R-:W-:-:S04]  /*12c0*/  IMAD.MOV.U32 R11, RZ, RZ, 0x0 ;  /* 0x00000000ff0b7424 */ /* 0x000fc800078e00ff */
[----:B------:R-:W-:Y:S05]  /*12d0*/  RET.REL.NODEC R10 `(_Z16unpooling_kernelPfS_S_iiiii) ;  /* 0xffffffec0a487950 */ /* 0x000fea0003c3ffff */
.L_x_123:
        /* <DEDUP_REMOVED lines=10> */
.L_x_150:


//--------------------- .text._Z14pooling_kernelPfS_S_iiiii --------------------------
	.section	.text._Z14pooling_kernelPfS_S_iiiii,"ax",@progbits
	.align	128
        .global         _Z14pooling_kernelPfS_S_iiiii
        .type           _Z14pooling_kernelPfS_S_iiiii,@function
        .size           _Z14pooling_kernelPfS_S_iiiii,(.L_x_155 - _Z14pooling_kernelPfS_S_iiiii)
        .other          _Z14pooling_kernelPfS_S_iiiii,@"STO_CUDA_ENTRY STV_DEFAULT"
_Z14pooling_kernelPfS_S_iiiii:
.text._Z14pooling_kernelPfS_S_iiiii:
[----:B------:R-:W-:Y:S08]  /*0000*/  LDC R1, c[0x0][0x37c] ;  /* 0x0000df00ff017b82 */ /* 0x000ff00000000800 */
[----:B------:R-:W0:Y:S08]  /*0010*/  LDC R4, c[0x0][0x39c] ;  /* 0x0000e700ff047b82 */ /* 0x000e300000000800 */
[----:B------:R-:W1:Y:S08]  /*0020*/  LDC R3, c[0x0][0x398] ;  /* 0x0000e600ff037b82 */ /* 0x000e700000000800 */
[----:B------:R-:W2:Y:S01]  /*0030*/  LDC R5, c[0x0][0x3a8] ;  /* 0x0000ea00ff057b82 */ /* 0x000ea20000000800 */
[----:B0-----:R-:W-:-:S07]  /*0040*/  IABS R0, R4 ;  /* 0x0000000400007213 */ /* 0x001fce0000000000 */
[----:B------:R-:W0:Y:S01]  /*0050*/  LDC R8, c[0x0][0x3a4] ;  /* 0x0000e900ff087b82 */ /* 0x000e220000000800 */
[----:B------:R-:W3:Y:S01]  /*0060*/  I2F.RP R12, R0 ;  /* 0x00000000000c7306 */ /* 0x000ee20000209400 */
[----:B-1----:R-:W-:-:S07]  /*0070*/  IABS R2, R3 ;  /* 0x0000000300027213 */ /* 0x002fce0000000000 */
[----:B------:R-:W1:Y:S08]  /*0080*/  I2F.RP R9, R2 ;  /* 0x0000000200097306 */ /* 0x000e700000209400 */
[----:B---3--:R-:W3:Y:S01]  /*0090*/  MUFU.RCP R12, R12 ;  /* 0x0000000c000c7308 */ /* 0x008ee20000001000 */
[----:B0-----:R-:W-:Y:S02]  /*00a0*/  IABS R15, R8 ;  /* 0x00000008000f7213 */ /* 0x001fe40000000000 */
[----:B------:R-:W-:-:S05]  /*00b0*/  LOP3.LUT R8, R8, R3, RZ, 0x3c, !PT ;  /* 0x0000000308087212 */ /* 0x000fca00078e3cff */
[----:B-1----:R-:W0:Y:S01]  /*00c0*/  MUFU.RCP R9, R9 ;  /* 0x0000000900097308 */ /* 0x002e220000001000 */
[----:B---3--:R-:W-:-:S07]  /*00d0*/  VIADD R10, R12, 0xffffffe ;  /* 0x0ffffffe0c0a7836 */ /* 0x008fce0000000000 */
[----:B------:R1:W3:Y:S01]  /*00e0*/  F2I.FTZ.U32.TRUNC.NTZ R11, R10 ;  /* 0x0000000a000b7305 */ /* 0x0002e2000021f000 */
[----:B0-----:R-:W-:Y:S01]  /*00f0*/  VIADD R6, R9, 0xffffffe ;  /* 0x0ffffffe09067836 */ /* 0x001fe20000000000 */
[----:B--2---:R-:W-:Y:S02]  /*0100*/  IABS R9, R5 ;  /* 0x0000000500097213 */ /* 0x004fe40000000000 */
[----:B------:R-:W-:-:S04]  /*0110*/  LOP3.LUT R5, R5, R4, RZ, 0x3c, !PT ;  /* 0x0000000405057212 */ /* 0x000fc800078e3cff */
[----:B------:R0:W2:Y:S01]  /*0120*/  F2I.FTZ.U32.TRUNC.NTZ R7, R6 ;  /* 0x0000000600077305 */ /* 0x0000a2000021f000 */
[----:B-1----:R-:W-:Y:S01]  /*0130*/  IMAD.MOV.U32 R10, RZ, RZ, RZ ;  /* 0x000000ffff0a7224 */ /* 0x002fe200078e00ff */
[----:B------:R-:W-:Y:S01]  /*0140*/  ISETP.GE.AND P3, PT, R5, RZ, PT ;  /* 0x000000ff0500720c */ /* 0x000fe20003f66270 */
[----:B---3--:R-:W-:Y:S02]  /*0150*/  IMAD.MOV R13, RZ, RZ, -R11 ;  /* 0x000000ffff0d7224 */ /* 0x008fe400078e0a0b */
[----:B0-----:R-:W-:Y:S02]  /*0160*/  IMAD.MOV.U32 R6, RZ, RZ, RZ ;  /* 0x000000ffff067224 */ /* 0x001fe400078e00ff */
[----:B------:R-:W-:-:S04]  /*0170*/  IMAD R13, R13, R0, RZ ;  /* 0x000000000d0d7224 */ /* 0x000fc800078e02ff */
[----:B------:R-:W-:-:S04]  /*0180*/  IMAD.HI.U32 R11, R11, R13, R10 ;  /* 0x0000000d0b0b7227 */ /* 0x000fc800078e000a */
[----:B--2---:R-:W-:Y:S02]  /*0190*/  IMAD.MOV R13, RZ, RZ, -R7 ;  /* 0x000000ffff0d7224 */ /* 0x004fe400078e0a07 */
[----:B------:R-:W-:-:S04]  /*01a0*/  IMAD.HI.U32 R11, R11, R9, RZ ;  /* 0x000000090b0b7227 */ /* 0x000fc800078e00ff */
[----:B------:R-:W-:Y:S02]  /*01b0*/  IMAD.MOV R10, RZ, RZ, -R11 ;  /* 0x000000ffff0a7224 */ /* 0x000fe400078e0a0b */
[----:B------:R-:W-:Y:S02]  /*01c0*/  IMAD R13, R13, R2, RZ ;  /* 0x000000020d0d7224 */ /* 0x000fe400078e02ff */
[----:B------:R-:W-:Y:S02]  /*01d0*/  IMAD R9, R0, R10, R9 ;  /* 0x0000000a00097224 */ /* 0x000fe400078e0209 */
[----:B------:R-:W-:-:S03]  /*01e0*/  IMAD.HI.U32 R6, R7, R13, R6 ;  /* 0x0000000d07067227 */ /* 0x000fc600078e0006 */
[----:B------:R-:W-:-:S03]  /*01f0*/  ISETP.GT.U32.AND P1, PT, R0, R9, PT ;  /* 0x000000090000720c */ /* 0x000fc60003f24070 */
[----:B------:R-:W-:-:S04]  /*0200*/  IMAD.HI.U32 R6, R6, R15, RZ ;  /* 0x0000000f06067227 */ /* 0x000fc800078e00ff */
[----:B------:R-:W-:-:S04]  /*0210*/  IMAD.MOV R7, RZ, RZ, -R6 ;  /* 0x000000ffff077224 */ /* 0x000fc800078e0a06 */
[C---:B------:R-:W-:Y:S02]  /*0220*/  IMAD R7, R2.reuse, R7, R15 ;  /* 0x0000000702077224 */ /* 0x040fe400078e020f */
[----:B------:R-:W-:Y:S02]  /*0230*/  @!P1 IMAD.IADD R9, R9, 0x1, -R0 ;  /* 0x0000000109099824 */ /* 0x000fe400078e0a00 */
[----:B------:R-:W-:Y:S01]  /*0240*/  @!P1 VIADD R11, R11, 0x1 ;  /* 0x000000010b0b9836 */ /* 0x000fe20000000000 */
[----:B------:R-:W-:Y:S02]  /*0250*/  ISETP.GT.U32.AND P2, PT, R2, R7, PT ;  /* 0x000000070200720c */ /* 0x000fe40003f44070 */
[----:B------:R-:W-:Y:S02]  /*0260*/  ISETP.GE.U32.AND P0, PT, R9, R0, PT ;  /* 0x000000000900720c */ /* 0x000fe40003f06070 */
[----:B------:R-:W-:-:S09]  /*0270*/  ISETP.NE.AND P1, PT, R4, RZ, PT ;  /* 0x000000ff0400720c */ /* 0x000fd20003f25270 */
[----:B------:R-:W-:Y:S02]  /*0280*/  @!P2 IMAD.IADD R7, R7, 0x1, -R2 ;  /* 0x000000010707a824 */ /* 0x000fe400078e0a02 */
[----:B------:R-:W-:Y:S02]  /*0290*/  @P0 VIADD R11, R11, 0x1 ;  /* 0x000000010b0b0836 */ /* 0x000fe40000000000 */
[----:B------:R-:W-:Y:S01]  /*02a0*/  @!P2 VIADD R6, R6, 0x1 ;  /* 0x000000010606a836 */ /* 0x000fe20000000000 */
[----:B------:R-:W-:Y:S01]  /*02b0*/  ISETP.GE.U32.AND P0, PT, R7, R2, PT ;  /* 0x000000020700720c */ /* 0x000fe20003f06070 */
[----:B------:R-:W-:-:S04]  /*02c0*/  IMAD.MOV.U32 R0, RZ, RZ, R11 ;  /* 0x000000ffff007224 */ /* 0x000fc800078e000b */
[----:B------:R-:W-:Y:S01]  /*02d0*/  @!P3 IMAD.MOV R0, RZ, RZ, -R0 ;  /* 0x000000ffff00b224 */ /* 0x000fe200078e0a00 */
[----:B------:R-:W-:Y:S02]  /*02e0*/  @!P1 LOP3.LUT R0, RZ, R4, RZ, 0x33, !PT ;  /* 0x00000004ff009212 */ /* 0x000fe400078e33ff */
[----:B------:R-:W-:Y:S02]  /*02f0*/  ISETP.GE.AND P1, PT, R8, RZ, PT ;  /* 0x000000ff0800720c */ /* 0x000fe40003f26270 */
[----:B------:R-:W-:-:S03]  /*0300*/  ISETP.GE.AND P2, PT, R0, 0x1, PT ;  /* 0x000000010000780c */ /* 0x000fc60003f46270 */
[----:B------:R-:W-:Y:S01]  /*0310*/  @P0 VIADD R6, R6, 0x1 ;  /* 0x0000000106060836 */ /* 0x000fe20000000000 */
[----:B------:R-:W-:-:S03]  /*0320*/  ISETP.NE.AND P0, PT, R3, RZ, PT ;  /* 0x000000ff0300720c */ /* 0x000fc60003f05270 */
[----:B------:R-:W-:-:S06]  /*0330*/  IMAD.MOV.U32 R2, RZ, RZ, R6 ;  /* 0x000000ffff027224 */ /* 0x000fcc00078e0006 */
[----:B------:R-:W-:Y:S05]  /*0340*/  @!P2 EXIT ;  /* 0x000000000000a94d */ /* 0x000fea0003800000 */
[----:B------:R-:W0:Y:S01]  /*0350*/  S2R R5, SR_TID.X ;  /* 0x0000000000057919 */ /* 0x000e220000002100 */
[----:B------:R-:W-:Y:S01]  /*0360*/  @!P1 IMAD.MOV R2, RZ, RZ, -R2 ;  /* 0x000000ffff029224 */ /* 0x000fe200078e0a02 */
[----:B------:R-:W1:Y:S01]  /*0370*/  LDC R6, c[0x0][0x3a0] ;  /* 0x0000e800ff067b82 */ /* 0x000e620000000800 */
[----:B------:R-:W-:-:S04]  /*0380*/  @!P0 LOP3.LUT R2, RZ, R3, RZ, 0x33, !PT ;  /* 0x00000003ff028212 */ /* 0x000fc800078e33ff */
[----:B------:R-:W-:-:S03]  /*0390*/  ISETP.GE.AND P0, PT, R2, 0x1, PT ;  /* 0x000000010200780c */ /* 0x000fc60003f06270 */
[----:B------:R-:W2:Y:S10]  /*03a0*/  S2UR UR4, SR_CTAID.X ;  /* 0x00000000000479c3 */ /* 0x000eb40000002500 */
[----:B--2---:R-:W-:Y:S05]  /*03b0*/  @!P0 EXIT ;  /* 0x000000000000894d */ /* 0x004fea0003800000 */
[----:B------:R-:W-:Y:S01]  /*03c0*/  ISETP.GE.AND P0, PT, R3, 0x1, PT ;  /* 0x000000010300780c */ /* 0x000fe20003f06270 */
[----:B01----:R-:W-:Y:S01]  /*03d0*/  IMAD R5, R6, UR4, R5 ;  /* 0x0000000406057c24 */ /* 0x003fe2000f8e0205 */
[----:B------:R-:W0:Y:S03]  /*03e0*/  LDCU.64 UR8, c[0x0][0x358] ;  /* 0x00006b00ff0877ac */ /* 0x000e260008000a00 */
[----:B------:R-:W-:-:S08]  /*03f0*/  IMAD R3, R2, R5, RZ ;  /* 0x0000000502037224 */ /* 0x000fd000078e02ff */
[----:B------:R-:W-:Y:S05]  /*0400*/  @!P0 BRA `(.L_x_124) ;  /* 0x0000001400248947 */ /* 0x000fea0003800000 */
[----:B------:R-:W-:-:S13]  /*0410*/  ISETP.GE.AND P0, PT, R4, 0x1, PT ;  /* 0x000000010400780c */ /* 0x000fda0003f06270 */
[----:B------:R-:W-:Y:S05]  /*0420*/  @!P0 BRA `(.L_x_125) ;  /* 0x0000001000188947 */ /* 0x000fea0003800000 */
[----:B------:R-:W-:Y:S01]  /*0430*/  PRMT R4, RZ, 0x7610, R4 ;  /* 0x00007610ff047816 */ /* 0x000fe20000000004 */
[----:B------:R-:W-:Y:S01]  /*0440*/  UMOV UR4, URZ ;  /* 0x000000ff00047c82 */ /* 0x000fe20008000000 */
[----:B------:R-:W-:-:S07]  /*0450*/  PRMT R6, RZ, 0x7610, R6 ;  /* 0x00007610ff067816 */ /* 0x000fce0000000006 */
.L_x_133:
[----:B-1----:R-:W1:Y:S01]  /*0460*/  LDCU.U16 UR5, c[0x0][0x39c] ;  /* 0x00007380ff0577ac */ /* 0x002e620008000400 */
[----:B------:R-:W2:Y:S01]  /*0470*/  LDC R11, c[0x0][0x39c] ;  /* 0x0000e700ff0b7b82 */ /* 0x000ea20000000800 */
[----:B------:R-:W-:Y:S02]  /*0480*/  PRMT R8, R4, 0x9910, RZ ;  /* 0x0000991004087816 */ /* 0x000fe400000000ff */
[----:B------:R-:W-:Y:S01]  /*0490*/  PRMT R9, R6, 0x9910, RZ ;  /* 0x0000991006097816 */ /* 0x000fe200000000ff */
[----:B-1----:R-:W-:-:S06]  /*04a0*/  UPRMT UR5, UR5, 0x9910, URZ ;  /* 0x0000991005057896 */ /* 0x002fcc00080000ff */
[----:B------:R-:W-:Y:S02]  /*04b0*/  IMAD R8, R8, UR5, RZ ;  /* 0x0000000508087c24 */ /* 0x000fe4000f8e02ff */
[----:B--2---:R-:W-:Y:S02]  /*04c0*/  IMAD R7, R11, UR4, RZ ;  /* 0x000000040b077c24 */ /* 0x004fe4000f8e02ff */
[----:B------:R-:W-:Y:S01]  /*04d0*/  IMAD R9, R9, UR5, RZ ;  /* 0x0000000509097c24 */ /* 0x000fe2000f8e02ff */
[----:B------:R-:W-:Y:S01]  /*04e0*/  UMOV UR5, URZ ;  /* 0x000000ff00057c82 */ /* 0x000fe20008000000 */
[----:B------:R-:W-:Y:S01]  /*04f0*/  IMAD.MOV R8, RZ, RZ, -R8 ;  /* 0x000000ffff087224 */ /* 0x000fe200078e0a08 */
[----:B------:R-:W-:Y:S01]  /*0500*/  IADD3 R10, PT, PT, R7, 0x1, RZ ;  /* 0x00000001070a7810 */ /* 0x000fe20007ffe0ff */
[----:B------:R-:W-:-:S03]  /*0510*/  IMAD.MOV R12, RZ, RZ, -R9 ;  /* 0x000000ffff0c7224 */ /* 0x000fc600078e0a09 */
[C---:B------:R-:W-:Y:S02]  /*0520*/  VIADDMNMX R10, R7.reuse, R11, R10, !PT ;  /* 0x0000000b070a7246 */ /* 0x040fe4000780010a */
[----:B------:R-:W-:Y:S02]  /*0530*/  PRMT R9, R8, 0x7710, RZ ;  /* 0x0000771008097816 */ /* 0x000fe400000000ff */
[----:B------:R-:W-:Y:S01]  /*0540*/  PRMT R11, R12, 0x7710, RZ ;  /* 0x000077100c0b7816 */ /* 0x000fe200000000ff */
[----:B------:R-:W-:Y:S02]  /*0550*/  IMAD.IADD R14, R7, 0x1, -R10 ;  /* 0x00000001070e7824 */ /* 0x000fe400078e0a0a */
[C---:B------:R-:W-:Y:S02]  /*0560*/  IMAD.IADD R8, R10.reuse, 0x1, R9 ;  /* 0x000000010a087824 */ /* 0x040fe400078e0209 */
[----:B------:R-:W-:Y:S01]  /*0570*/  IMAD.IADD R9, R10, 0x1, R11 ;  /* 0x000000010a097824 */ /* 0x000fe200078e020b */
[----:B------:R-:W-:-:S02]  /*0580*/  ISETP.GT.U32.AND P2, PT, R14, -0x10, PT ;  /* 0xfffffff00e00780c */ /* 0x000fc40003f44070 */
[----:B------:R-:W-:Y:S02]  /*0590*/  LOP3.LUT R11, R8, 0xffff, RZ, 0xc0, !PT ;  /* 0x0000ffff080b7812 */ /* 0x000fe400078ec0ff */
[----:B------:R-:W-:Y:S02]  /*05a0*/  LOP3.LUT R8, R9, 0xffff, RZ, 0xc0, !PT ;  /* 0x0000ffff09087812 */ /* 0x000fe400078ec0ff */
[C---:B------:R-:W-:Y:S02]  /*05b0*/  LOP3.LUT R9, R11.reuse, 0x7, RZ, 0xc0, !PT ;  /* 0x000000070b097812 */ /* 0x040fe400078ec0ff */
[----:B------:R-:W-:Y:S02]  /*05c0*/  LOP3.LUT R13, R8, 0xf, RZ, 0xc0, !PT ;  /* 0x0000000f080d7812 */ /* 0x000fe400078ec0ff */
[----:B------:R-:W-:Y:S01]  /*05d0*/  LOP3.LUT R11, R11, 0x3, RZ, 0xc0, !PT ;  /* 0x000000030b0b7812 */ /* 0x000fe200078ec0ff */
[----:B------:R-:W-:Y:S02]  /*05e0*/  VIADD R12, R9, 0xffffffff ;  /* 0xffffffff090c7836 */ /* 0x000fe40000000000 */
[----:B------:R-:W-:-:S02]  /*05f0*/  IMAD.IADD R9, R10, 0x1, -R7 ;  /* 0x000000010a097824 */ /* 0x000fc400078e0a07 */
[----:B------:R-:W-:Y:S01]  /*0600*/  VIADD R13, R13, 0xffffffff ;  /* 0xffffffff0d0d7836 */ /* 0x000fe20000000000 */
[----:B------:R-:W-:Y:S02]  /*0610*/  ISETP.GE.U32.AND P3, PT, R12, 0x3, PT ;  /* 0x000000030c00780c */ /* 0x000fe40003f66070 */
[----:B------:R-:W-:Y:S02]  /*0620*/  LOP3.LUT R10, R9, 0xfffffff0, RZ, 0xc0, !PT ;  /* 0xfffffff0090a7812 */ /* 0x000fe400078ec0ff */
[----:B------:R-:W-:-:S03]  /*0630*/  ISETP.GE.U32.AND P4, PT, R13, 0x7, PT ;  /* 0x000000070d00780c */ /* 0x000fc60003f86070 */
[----:B------:R-:W-:-:S10]  /*0640*/  IMAD.MOV R10, RZ, RZ, -R10 ;  /* 0x000000ffff0a7224 */ /* 0x000fd400078e0a0a */
.L_x_132:
[----:B-1----:R-:W1:Y:S01]  /*0650*/  LDCU UR6, c[0x0][0x398] ;  /* 0x00007300ff0677ac */ /* 0x002e620008000800 */
[----:B------:R-:W-:Y:S01]  /*0660*/  IMAD.MOV.U32 R21, RZ, RZ, -0x319194d8 ;  /* 0xce6e6b28ff157424 */ /* 0x000fe200078e00ff */
[----:B-1----:R-:W-:-:S04]  /*0670*/  UIMAD UR7, UR5, UR6, URZ ;  /* 0x00000006050772a4 */ /* 0x002fc8000f8e02ff */
[----:B------:R-:W-:-:S12]  /*0680*/  UIADD3 UR6, UPT, UPT, UR7, UR6, URZ ;  /* 0x0000000607067290 */ /* 0x000fd8000fffe0ff */
.L_x_131:
[----:B------:R-:W1:Y:S01]  /*0690*/  LDC R14, c[0x0][0x3a4] ;  /* 0x0000e900ff0e7b82 */ /* 0x000e620000000800 */
[----:B------:R-:W-:Y:S02]  /*06a0*/  IMAD.MOV.U32 R15, RZ, RZ, R7 ;  /* 0x000000ffff0f7224 */ /* 0x000fe400078e0007 */
[----:B-1----:R-:W-:Y:S01]  /*06b0*/  IMAD R14, R5, R14, UR7 ;  /* 0x00000007050e7e24 */ /* 0x002fe2000f8e020e */
[----:B------:R-:W-:Y:S06]  /*06c0*/  @P2 BRA `(.L_x_126) ;  /* 0x0000000400702947 */ /* 0x000fec0003800000 */
[----:B------:R-:W1:Y:S01]  /*06d0*/  LDCU UR10, c[0x0][0x3a8] ;  /* 0x00007500ff0a77ac */ /* 0x000e620008000800 */
[----:B------:R-:W-:Y:S02]  /*06e0*/  VIADD R16, R7, 0x7 ;  /* 0x0000000707107836 */ /* 0x000fe40000000000 */
[----:B------:R-:W-:Y:S02]  /*06f0*/  IMAD.MOV.U32 R17, RZ, RZ, R10 ;  /* 0x000000ffff117224 */ /* 0x000fe400078e000a */
[----:B-1----:R-:W-:-:S07]  /*0700*/  IMAD R15, R14, UR10, R7 ;  /* 0x0000000a0e0f7c24 */ /* 0x002fce000f8e0207 */
.L_x_127:
[----:B------:R-:W1:Y:S02]  /*0710*/  LDC.64 R12, c[0x0][0x380] ;  /* 0x0000e000ff0c7b82 */ /* 0x000e640000000a00 */
[----:B-1----:R-:W-:-:S05]  /*0720*/  IMAD.WIDE R12, R15, 0x4, R12 ;  /* 0x000000040f0c7825 */ /* 0x002fca00078e020c */
[----:B0-----:R-:W2:Y:S04]  /*0730*/  LDG.E R26, desc[UR8][R12.64] ;  /* 0x000000080c1a7981 */ /* 0x001ea8000c1e1900 */
[----:B------:R-:W3:Y:S04]  /*0740*/  LDG.E R25, desc[UR8][R12.64+0x4] ;  /* 0x000004080c197981 */ /* 0x000ee8000c1e1900 */
[----:B------:R-:W4:Y:S04]  /*0750*/  LDG.E R19, desc[UR8][R12.64+0x8] ;  /* 0x000008080c137981 */ /* 0x000f28000c1e1900 */
[----:B------:R-:W5:Y:S04]  /*0760*/  LDG.E R18, desc[UR8][R12.64+0xc] ;  /* 0x00000c080c127981 */ /* 0x000f68000c1e1900 */
[----:B------:R-:W5:Y:S04]  /*0770*/  LDG.E R23, desc[UR8][R12.64+0x10] ;  /* 0x000010080c177981 */ /* 0x000f68000c1e1900 */
[----:B------:R-:W5:Y:S01]  /*0780*/  LDG.E R27, desc[UR8][R12.64+0x3c] ;  /* 0x00003c080c1b7981 */ /* 0x000f62000c1e1900 */
[----:B--2---:R-:W-:-:S04]  /*0790*/  FSETP.GE.AND P0, PT, R26, R21, PT ;  /* 0x000000151a00720b */ /* 0x004fc80003f06000 */
[----:B------:R-:W-:-:S04]  /*07a0*/  FSEL R24, R21, R26, !P0 ;  /* 0x0000001a15187208 */ /* 0x000fc80004000000 */
[----:B---3--:R-:W-:-:S04]  /*07b0*/  FSETP.GE.AND P1, PT, R25, R24, PT ;  /* 0x000000181900720b */ /* 0x008fc80003f26000 */
[----:B------:R-:W-:Y:S02]  /*07c0*/  FSEL R28, R24, R25, !P1 ;  /* 0x00000019181c7208 */ /* 0x000fe40004800000 */
[----:B------:R-:W2:Y:S02]  /*07d0*/  LDG.E R24, desc[UR8][R12.64+0x14] ;  /* 0x000014080c187981 */ /* 0x000ea4000c1e1900 */
[----:B----4-:R-:W-:Y:S02]  /*07e0*/  FSETP.GE.AND P5, PT, R19, R28, PT ;  /* 0x0000001c1300720b */ /* 0x010fe40003fa6000 */
[----:B------:R-:W-:Y:S02]  /*07f0*/  FSETP.LTU.AND P6, PT, R26, R21, !P1 ;  /* 0x000000151a00720b */ /* 0x000fe40004fc9000 */
[----:B------:R-:W-:Y:S01]  /*0800*/  FSEL R25, R28, R19, !P5 ;  /* 0x000000131c197208 */ /* 0x000fe20006800000 */
[----:B------:R-:W3:Y:S01]  /*0810*/  LDG.E R21, desc[UR8][R12.64+0x18] ;  /* 0x000018080c157981 */ /* 0x000ee2000c1e1900 */
[----:B------:R-:W-:-:S02]  /*0820*/  @P0 VIADD R22, R16, 0xfffffff9 ;  /* 0xfffffff910160836 */ /* 0x000fc40000000000 */
[----:B-----5:R-:W-:-:S04]  /*0830*/  FSETP.GE.AND P0, PT, R18, R25, PT ;  /* 0x000000191200720b */ /* 0x020fc80003f06000 */
[----:B------:R-:W-:Y:S02]  /*0840*/  FSEL R26, R25, R18, !P0 ;  /* 0x00000012191a7208 */ /* 0x000fe40004000000 */
[----:B------:R-:W4:Y:S01]  /*0850*/  LDG.E R25, desc[UR8][R12.64+0x1c] ;  /* 0x00001c080c197981 */ /* 0x000f22000c1e1900 */
[----:B------:R-:W-:Y:S02]  /*0860*/  SEL R20, R20, UR7, P6 ;  /* 0x0000000714147c07 */ /* 0x000fe4000b000000 */
[----:B------:R-:W-:Y:S01]  /*0870*/  FSETP.GE.AND P6, PT, R23, R26, PT ;  /* 0x0000001a1700720b */ /* 0x000fe20003fc6000 */
[----:B------:R-:W5:Y:S01]  /*0880*/  LDG.E R18, desc[UR8][R12.64+0x20] ;  /* 0x000020080c127981 */ /* 0x000f62000c1e1900 */
[----:B------:R-:W-:Y:S02]  /*0890*/  @P1 IADD3 R22, PT, PT, R16, -0x6, RZ ;  /* 0xfffffffa10161810 */ /* 0x000fe40007ffe0ff */
[----:B------:R-:W-:Y:S02]  /*08a0*/  FSETP.LTU.AND P1, PT, R19, R28, !P0 ;  /* 0x0000001c1300720b */ /* 0x000fe40004729000 */
[----:B------:R-:W-:Y:S01]  /*08b0*/  FSEL R19, R26, R23, !P6 ;  /* 0x000000171a137208 */ /* 0x000fe20007000000 */
[----:B------:R-:W-:-:S03]  /*08c0*/  @P5 VIADD R22, R16, 0xfffffffb ;  /* 0xfffffffb10165836 */ /* 0x000fc60000000000 */
[----:B--2---:R-:W-:-:S04]  /*08d0*/  FSETP.GE.AND P5, PT, R24, R19, PT ;  /* 0x000000131800720b */ /* 0x004fc80003fa6000 */
[----:B------:R-:W-:Y:S02]  /*08e0*/  FSEL R24, R19, R24, !P5 ;  /* 0x0000001813187208 */ /* 0x000fe40006800000 */
[----:B------:R-:W2:Y:S01]  /*08f0*/  LDG.E R19, desc[UR8][R12.64+0x24] ;  /* 0x000024080c137981 */ /* 0x000ea2000c1e1900 */
[----:B------:R-:W-:Y:S01]  /*0900*/  @P0 VIADD R22, R16, 0xfffffffc ;  /* 0xfffffffc10160836 */ /* 0x000fe20000000000 */
[----:B------:R-:W-:Y:S02]  /*0910*/  FSETP.LTU.AND P0, PT, R23, R26, !P5 ;  /* 0x0000001a1700720b */ /* 0x000fe40006f09000 */
[----:B------:R-:W-:Y:S02]  /*0920*/  SEL R23, R20, UR7, P1 ;  /* 0x0000000714177c07 */ /* 0x000fe40008800000 */
[----:B---3--:R-:W-:Y:S01]  /*0930*/  FSETP.GE.AND P1, PT, R21, R24, PT ;  /* 0x000000181500720b */ /* 0x008fe20003f26000 */
[----:B------:R-:W3:Y:S03]  /*0940*/  LDG.E R20, desc[UR8][R12.64+0x28] ;  /* 0x000028080c147981 */ /* 0x000ee6000c1e1900 */
[----:B------:R-:W-:Y:S01]  /*0950*/  FSEL R26, R24, R21, !P1 ;  /* 0x00000015181a7208 */ /* 0x000fe20004800000 */
[----:B------:R-:W-:-:S03]  /*0960*/  @P6 VIADD R22, R16, 0xfffffffd ;  /* 0xfffffffd10166836 */ /* 0x000fc60000000000 */
[----:B----4-:R-:W-:Y:S01]  /*0970*/  FSETP.GE.AND P6, PT, R25, R26, PT ;  /* 0x0000001a1900720b */ /* 0x010fe20003fc6000 */
[----:B------:R-:W-:-:S03]  /*0980*/  @P5 VIADD R22, R16, 0xfffffffe ;  /* 0xfffffffe10165836 */ /* 0x000fc60000000000 */
[----:B------:R-:W-:Y:S02]  /*0990*/  FSETP.LTU.AND P5, PT, R21, R24, !P6 ;  /* 0x000000181500720b */ /* 0x000fe400077a9000 */
[----:B------:R-:W-:Y:S01]  /*09a0*/  FSEL R25, R26, R25, !P6 ;  /* 0x000000191a197208 */ /* 0x000fe20007000000 */
[----:B------:R-:W4:Y:S01]  /*09b0*/  LDG.E R21, desc[UR8][R12.64+0x2c] ;  /* 0x00002c080c157981 */ /* 0x000f22000c1e1900 */
[----:B------:R-:W-:Y:S02]  /*09c0*/  SEL R24, R23, UR7, P0 ;  /* 0x0000000717187c07 */ /* 0x000fe40008000000 */
[----:B-----5:R-:W-:Y:S01]  /*09d0*/  FSETP.GE.AND P0, PT, R18, R25, PT ;  /* 0x000000191200720b */ /* 0x020fe20003f06000 */
[----:B------:R-:W5:Y:S01]  /*09e0*/  LDG.E R23, desc[UR8][R12.64+0x30] ;  /* 0x000030080c177981 */ /* 0x000f62000c1e1900 */
[----:B------:R-:W-:Y:S02]  /*09f0*/  @P1 VIADD R22, R16, 0xffffffff ;  /* 0xffffffff10161836 */ /* 0x000fe40000000000 */
[----:B------:R-:W-:-:S03]  /*0a00*/  FSEL R26, R25, R18, !P0 ;  /* 0x00000012191a7208 */ /* 0x000fc60004000000 */
[----:B------:R-:W-:Y:S02]  /*0a10*/  SEL R22, R22, R16, !P6 ;  /* 0x0000001016167207 */ /* 0x000fe40007000000 */
[----:B--2---:R-:W-:-:S04]  /*0a20*/  FSETP.GE.AND P1, PT, R19, R26, PT ;  /* 0x0000001a1300720b */ /* 0x004fc80003f26000 */
[----:B------:R-:W-:Y:S02]  /*0a30*/  FSETP.LTU.AND P6, PT, R18, R25, !P1 ;  /* 0x000000191200720b */ /* 0x000fe40004fc9000 */
[----:B------:R-:W2:Y:S04]  /*0a40*/  LDG.E R18, desc[UR8][R12.64+0x34] ;  /* 0x000034080c127981 */ /* 0x000ea8000c1e1900 */
[----:B------:R-:W2:Y:S01]  /*0a50*/  LDG.E R25, desc[UR8][R12.64+0x38] ;  /* 0x000038080c197981 */ /* 0x000ea2000c1e1900 */
[----:B------:R-:W-:Y:S02]  /*0a60*/  FSEL R19, R26, R19, !P1 ;  /* 0x000000131a137208 */ /* 0x000fe40004800000 */
[----:B------:R-:W-:Y:S02]  /*0a70*/  SEL R26, R24, UR7, P5 ;  /* 0x00000007181a7c07 */ /* 0x000fe4000a800000 */
[----:B---3--:R-:W-:Y:S01]  /*0a80*/  FSETP.GE.AND P5, PT, R20, R19, PT ;  /* 0x000000131400720b */ /* 0x008fe20003fa6000 */
[----:B------:R-:W-:-:S03]  /*0a90*/  @P0 VIADD R22, R16, 0x1 ;  /* 0x0000000110160836 */ /* 0x000fc60000000000 */
[----:B------:R-:W-:-:S04]  /*0aa0*/  FSEL R24, R19, R20, !P5 ;  /* 0x0000001413187208 */ /* 0x000fc80006800000 */
[----:B----4-:R-:W-:Y:S01]  /*0ab0*/  FSETP.GE.AND P0, PT, R21, R24, PT ;  /* 0x000000181500720b */ /* 0x010fe20003f06000 */
[----:B------:R-:W-:-:S03]  /*0ac0*/  @P1 VIADD R22, R16, 0x2 ;  /* 0x0000000210161836 */ /* 0x000fc60000000000 */
[----:B------:R-:W-:-:S04]  /*0ad0*/  FSEL R24, R24, R21, !P0 ;  /* 0x0000001518187208 */ /* 0x000fc80004000000 */
[----:B-----5:R-:W-:-:S04]  /*0ae0*/  FSETP.GE.AND P1, PT, R23, R24, PT ;  /* 0x000000181700720b */ /* 0x020fc80003f26000 */
[----:B------:R-:W-:Y:S02]  /*0af0*/  FSEL R21, R24, R23, !P1 ;  /* 0x0000001718157208 */ /* 0x000fe40004800000 */
[----:B------:R-:W-:Y:S01]  /*0b00*/  SEL R26, R26, UR7, P6 ;  /* 0x000000071a1a7c07 */ /* 0x000fe2000b000000 */
[C---:B------:R-:W-:Y:S02]  /*0b10*/  @P5 VIADD R22, R16.reuse, 0x3 ;  /* 0x0000000310165836 */ /* 0x040fe40000000000 */
[----:B------:R-:W-:Y:S01]  /*0b20*/  @P0 VIADD R22, R16, 0x4 ;  /* 0x0000000410160836 */ /* 0x000fe20000000000 */
[----:B------:R-:W-:Y:S01]  /*0b30*/  FSETP.LTU.AND P0, PT, R20, R19, !P0 ;  /* 0x000000131400720b */ /* 0x000fe20004709000 */
[----:B------:R-:W-:Y:S02]  /*0b40*/  VIADD R17, R17, 0x10 ;  /* 0x0000001011117836 */ /* 0x000fe40000000000 */
[----:B------:R-:W-:Y:S01]  /*0b50*/  @P1 VIADD R22, R16, 0x5 ;  /* 0x0000000510161836 */ /* 0x000fe20000000000 */
[----:B------:R-:W-:-:S02]  /*0b60*/  SEL R26, R26, UR7, P0 ;  /* 0x000000071a1a7c07 */ /* 0x000fc40008000000 */
[----:B------:R-:W-:Y:S02]  /*0b70*/  IADD3 R15, PT, PT, R15, 0x10, RZ ;  /* 0x000000100f0f7810 */ /* 0x000fe40007ffe0ff */
[----:B--2---:R-:W-:-:S04]  /*0b80*/  FSETP.GE.AND P6, PT, R18, R21, PT ;  /* 0x000000151200720b */ /* 0x004fc80003fc6000 */
[----:B------:R-:W-:Y:S02]  /*0b90*/  FSEL R18, R21, R18, !P6 ;  /* 0x0000001215127208 */ /* 0x000fe40007000000 */
[----:B------:R-:W-:Y:S02]  /*0ba0*/  FSETP.LTU.AND P1, PT, R23, R24, !P6 ;  /* 0x000000181700720b */ /* 0x000fe40007729000 */
[----:B------:R-:W-:Y:S02]  /*0bb0*/  FSETP.GE.AND P5, PT, R25, R18, PT ;  /* 0x000000121900720b */ /* 0x000fe40003fa6000 */
[----:B------:R-:W-:Y:S02]  /*0bc0*/  SEL R26, R26, UR7, P1 ;  /* 0x000000071a1a7c07 */ /* 0x000fe40008800000 */
[----:B------:R-:W-:Y:S02]  /*0bd0*/  FSEL R18, R18, R25, !P5 ;  /* 0x0000001912127208 */ /* 0x000fe40006800000 */
[----:B------:R-:W-:-:S02]  /*0be0*/  ISETP.NE.AND P1, PT, R17, RZ, PT ;  /* 0x000000ff1100720c */ /* 0x000fc40003f25270 */
[----:B------:R-:W-:-:S04]  /*0bf0*/  FSETP.GE.AND P0, PT, R27, R18, PT ;  /* 0x000000121b00720b */ /* 0x000fc80003f06000 */
[----:B------:R-:W-:Y:S01]  /*0c00*/  SEL R26, R26, UR7, !P0 ;  /* 0x000000071a1a7c07 */ /* 0x000fe2000c000000 */
[C---:B------:R-:W-:Y:S02]  /*0c10*/  @P6 VIADD R22, R16.reuse, 0x6 ;  /* 0x0000000610166836 */ /* 0x040fe40000000000 */
[----:B------:R-:W-:Y:S01]  /*0c20*/  @P5 VIADD R22, R16, 0x7 ;  /* 0x0000000710165836 */ /* 0x000fe20000000000 */
[----:B------:R-:W-:Y:S02]  /*0c30*/  SEL R20, R26, UR7, !P5 ;  /* 0x000000071a147c07 */ /* 0x000fe4000e800000 */
[----:B------:R-:W-:-:S03]  /*0c40*/  FSEL R21, R18, R27, !P0 ;  /* 0x0000001b12157208 */ /* 0x000fc60004000000 */
[C---:B------:R-:W-:Y:S02]  /*0c50*/  @P0 VIADD R22, R16.reuse, 0x8 ;  /* 0x0000000810160836 */ /* 0x040fe40000000000 */
[----:B------:R-:W-:Y:S01]  /*0c60*/  VIADD R16, R16, 0x10 ;  /* 0x0000001010107836 */ /* 0x000fe20000000000 */
[----:B------:R-:W-:Y:S06]  /*0c70*/  @P1 BRA `(.L_x_127) ;  /* 0xfffffff800a41947 */ /* 0x000fec000383ffff */
[----:B------:R-:W-:-:S07]  /*0c80*/  VIADD R15, R16, 0xfffffff9 ;  /* 0xfffffff9100f7836 */ /* 0x000fce0000000000 */
.L_x_126:
[----:B------:R-:W-:-:S13]  /*0c90*/  LOP3.LUT P0, RZ, R9, 0xf, RZ, 0xc0, !PT ;  /* 0x0000000f09ff7812 */ /* 0x000fda000780c0ff */
[----:B------:R-:W-:Y:S05]  /*0ca0*/  @!P0 BRA `(.L_x_128) ;  /* 0x0000000400908947 */ /* 0x000fea0003800000 */
[----:B------:R-:W-:Y:S01]  /*0cb0*/  LOP3.LUT P5, RZ, R8, 0x7, RZ, 0xc0, !PT ;  /* 0x0000000708ff7812 */ /* 0x000fe200078ac0ff */
[----:B------:R-:W-:-:S12]  /*0cc0*/  @!P4 BRA `(.L_x_129) ;  /* 0x0000000000b4c947 */ /* 0x000fd80003800000 */
[----:B------:R-:W1:Y:S01]  /*0cd0*/  LDC.64 R12, c[0x0][0x380] ;  /* 0x0000e000ff0c7b82 */ /* 0x000e620000000a00 */
[----:B------:R-:W2:Y:S02]  /*0ce0*/  LDCU UR10, c[0x0][0x3a8] ;  /* 0x00007500ff0a77ac */ /* 0x000ea40008000800 */
[----:B--2---:R-:W-:-:S04]  /*0cf0*/  IMAD R17, R14, UR10, R15 ;  /* 0x0000000a0e117c24 */ /* 0x004fc8000f8e020f */
[----:B-1----:R-:W-:-:S05]  /*0d00*/  IMAD.WIDE R12, R17, 0x4, R12 ;  /* 0x00000004110c7825 */ /* 0x002fca00078e020c */
[----:B0-----:R-:W2:Y:S04]  /*0d10*/  LDG.E R24, desc[UR8][R12.64] ;  /* 0x000000080c187981 */ /* 0x001ea8000c1e1900 */
[----:B------:R-:W3:Y:S04]  /*0d20*/  LDG.E R27, desc[UR8][R12.64+0x4] ;  /* 0x000004080c1b7981 */ /* 0x000ee8000c1e1900 */
[----:B------:R-:W4:Y:S04]  /*0d30*/  LDG.E R18, desc[UR8][R12.64+0x8] ;  /* 0x000008080c127981 */ /* 0x000f28000c1e1900 */
[----:B------:R-:W5:Y:S04]  /*0d40*/  LDG.E R23, desc[UR8][R12.64+0xc] ;  /* 0x00000c080c177981 */ /* 0x000f68000c1e1900 */
[----:B------:R-:W5:Y:S04]  /*0d50*/  LDG.E R17, desc[UR8][R12.64+0x10] ;  /* 0x000010080c117981 */ /* 0x000f68000c1e1900 */
[----:B------:R-:W5:Y:S04]  /*0d60*/  LDG.E R19, desc[UR8][R12.64+0x14] ;  /* 0x000014080c137981 */ /* 0x000f68000c1e1900 */
[----:B------:R-:W5:Y:S04]  /*0d70*/  LDG.E R16, desc[UR8][R12.64+0x18] ;  /* 0x000018080c107981 */ /* 0x000f68000c1e1900 */
[----:B------:R0:W5:Y:S01]  /*0d80*/  LDG.E R25, desc[UR8][R12.64+0x1c] ;  /* 0x00001c080c197981 */ /* 0x000162000c1e1900 */
[----:B--2---:R-:W-:-:S04]  /*0d90*/  FSETP.GE.AND P0, PT, R24, R21, PT ;  /* 0x000000151800720b */ /* 0x004fc80003f06000 */
[----:B------:R-:W-:Y:S02]  /*0da0*/  FSEL R26, R21, R24, !P0 ;  /* 0x00000018151a7208 */ /* 0x000fe40004000000 */
[----:B------:R-:W-:Y:S02]  /*0db0*/  SEL R22, R22, R15, !P0 ;  /* 0x0000000f16167207 */ /* 0x000fe40004000000 */
[----:B---3--:R-:W-:-:S04]  /*0dc0*/  FSETP.GE.AND P6, PT, R27, R26, PT ;  /* 0x0000001a1b00720b */ /* 0x008fc80003fc6000 */
[----:B------:R-:W-:-:S04]  /*0dd0*/  FSEL R27, R26, R27, !P6 ;  /* 0x0000001b1a1b7208 */ /* 0x000fc80007000000 */
[----:B----4-:R-:W-:-:S04]  /*0de0*/  FSETP.GE.AND P1, PT, R18, R27, PT ;  /* 0x0000001b1200720b */ /* 0x010fc80003f26000 */
[----:B------:R-:W-:Y:S01]  /*0df0*/  FSEL R26, R27, R18, !P1 ;  /* 0x000000121b1a7208 */ /* 0x000fe20004800000 */
[----:B------:R-:W-:Y:S01]  /*0e00*/  @P6 VIADD R22, R15, 0x1 ;  /* 0x000000010f166836 */ /* 0x000fe20000000000 */
[----:B------:R-:W-:Y:S02]  /*0e10*/  FSETP.LTU.AND P6, PT, R24, R21, !P6 ;  /* 0x000000151800720b */ /* 0x000fe400077c9000 */
[----:B-----5:R-:W-:Y:S02]  /*0e20*/  FSETP.GE.AND P0, PT, R23, R26, PT ;  /* 0x0000001a1700720b */ /* 0x020fe40003f06000 */
[----:B------:R-:W-:Y:S02]  /*0e30*/  SEL R20, R20, UR7, P6 ;  /* 0x0000000714147c07 */ /* 0x000fe4000b000000 */
[----:B------:R-:W-:Y:S01]  /*0e40*/  FSEL R26, R26, R23, !P0 ;  /* 0x000000171a1a7208 */ /* 0x000fe20004000000 */
[----:B------:R-:W-:-:S03]  /*0e50*/  @P1 VIADD R22, R15, 0x2 ;  /* 0x000000020f161836 */ /* 0x000fc60000000000 */
[----:B------:R-:W-:-:S04]  /*0e60*/  FSETP.GE.AND P6, PT, R17, R26, PT ;  /* 0x0000001a1100720b */ /* 0x000fc80003fc6000 */
[----:B0-----:R-:W-:Y:S01]  /*0e70*/  FSEL R12, R26, R17, !P6 ;  /* 0x000000111a0c7208 */ /* 0x001fe20007000000 */
[----:B------:R-:W-:Y:S01]  /*0e80*/  @P0 VIADD R22, R15, 0x3 ;  /* 0x000000030f160836 */ /* 0x000fe20000000000 */
[----:B------:R-:W-:Y:S02]  /*0e90*/  FSETP.LTU.AND P0, PT, R18, R27, !P0 ;  /* 0x0000001b1200720b */ /* 0x000fe40004709000 */
[----:B------:R-:W-:Y:S02]  /*0ea0*/  FSETP.GE.AND P1, PT, R19, R12, PT ;  /* 0x0000000c1300720b */ /* 0x000fe40003f26000 */
[----:B------:R-:W-:Y:S02]  /*0eb0*/  SEL R20, R20, UR7, P0 ;  /* 0x0000000714147c07 */ /* 0x000fe40008000000 */
[----:B------:R-:W-:Y:S01]  /*0ec0*/  FSEL R19, R12, R19, !P1 ;  /* 0x000000130c137208 */ /* 0x000fe20004800000 */
[----:B------:R-:W-:-:S03]  /*0ed0*/  @P6 VIADD R22, R15, 0x4 ;  /* 0x000000040f166836 */ /* 0x000fc60000000000 */
[----:B------:R-:W-:-:S04]  /*0ee0*/  FSETP.GE.AND P0, PT, R16, R19, PT ;  /* 0x000000131000720b */ /* 0x000fc80003f06000 */
[----:B------:R-:W-:Y:S01]  /*0ef0*/  FSEL R16, R19, R16, !P0 ;  /* 0x0000001013107208 */ /* 0x000fe20004000000 */
[----:B------:R-:W-:Y:S01]  /*0f00*/  @P1 VIADD R22, R15, 0x5 ;  /* 0x000000050f161836 */ /* 0x000fe20000000000 */
[----:B------:R-:W-:Y:S02]  /*0f10*/  FSETP.LTU.AND P1, PT, R17, R26, !P1 ;  /* 0x0000001a1100720b */ /* 0x000fe40004f29000 */
[----:B------:R-:W-:Y:S02]  /*0f20*/  FSETP.GE.AND P6, PT, R25, R16, PT ;  /* 0x000000101900720b */ /* 0x000fe40003fc6000 */
[----:B------:R-:W-:Y:S02]  /*0f30*/  SEL R20, R20, UR7, P1 ;  /* 0x0000000714147c07 */ /* 0x000fe40008800000 */
[----:B------:R-:W-:Y:S01]  /*0f40*/  FSEL R21, R16, R25, !P6 ;  /* 0x0000001910157208 */ /* 0x000fe20007000000 */
[----:B------:R-:W-:Y:S01]  /*0f50*/  @P0 VIADD R22, R15, 0x6 ;  /* 0x000000060f160836 */ /* 0x000fe20000000000 */
[----:B------:R-:W-:-:S04]  /*0f60*/  SEL R20, R20, UR7, !P6 ;  /* 0x0000000714147c07 */ /* 0x000fc8000f000000 */
[----:B------:R-:W-:-:S03]  /*0f70*/  SEL R20, R20, UR7, !P0 ;  /* 0x0000000714147c07 */ /* 0x000fc6000c000000 */
[C---:B------:R-:W-:Y:S02]  /*0f80*/  @P6 VIADD R22, R15.reuse, 0x7 ;  /* 0x000000070f166836 */ /* 0x040fe40000000000 */
[----:B------:R-:W-:-:S07]  /*0f90*/  VIADD R15, R15, 0x8 ;  /* 0x000000080f0f7836 */ /* 0x000fce0000000000 */
.L_x_129:
[----:B------:R-:W-:Y:S05]  /*0fa0*/  @!P5 BRA `(.L_x_128) ;  /* 0x0000000000d0d947 */ /* 0x000fea0003800000 */
[----:B------:R-:W-:Y:S01]  /*0fb0*/  ISETP.NE.AND P1, PT, R11, RZ, PT ;  /* 0x000000ff0b00720c */ /* 0x000fe20003f25270 */
        /* <DEDUP_REMOVED lines=8> */
[----:B------:R-:W5:Y:S01]  /*1040*/  LDG.E R26, desc[UR8][R12.64+0xc] ;  /* 0x00000c080c1a7981 */ /* 0x000f62000c1e1900 */
        /* <DEDUP_REMOVED lines=12> */
[----:B------:R-:W-:Y:S01]  /*1110*/  @P5 VIADD R22, R15, 0x2 ;  /* 0x000000020f165836 */ /* 0x000fe20000000000 */
[----:B------:R-:W-:-:S04]  /*1120*/  SEL R20, R20, UR7, !P6 ;  /* 0x0000000714147c07 */ /* 0x000fc8000f000000 */
[----:B------:R-:W-:-:S03]  /*1130*/  SEL R20, R20, UR7, !P5 ;  /* 0x0000000714147c07 */ /* 0x000fc6000e800000 */
[C---:B------:R-:W-:Y:S02]  /*1140*/  @P6 VIADD R22, R15.reuse, 0x3 ;  /* 0x000000030f166836 */ /* 0x040fe40000000000 */
[----:B------:R-:W-:-:S07]  /*1150*/  VIADD R15, R15, 0x4 ;  /* 0x000000040f0f7836 */ /* 0x000fce0000000000 */
.L_x_130:
[----:B------:R-:W-:Y:S05]  /*1160*/  @!P1 BRA `(.L_x_128) ;  /* 0x0000000000609947 */ /* 0x000fea0003800000 */
[----:B------:R-:W1:Y:S01]  /*1170*/  LDC.64 R12, c[0x0][0x380] ;  /* 0x0000e000ff0c7b82 */ /* 0x000e620000000a00 */
[----:B------:R-:W2:Y:S02]  /*1180*/  LDCU UR10, c[0x0][0x3a8] ;  /* 0x00007500ff0a77ac */ /* 0x000ea40008000800 */
[----:B--2---:R-:W-:-:S04]  /*1190*/  IMAD R17, R14, UR10, R15 ;  /* 0x0000000a0e117c24 */ /* 0x004fc8000f8e020f */
[----:B-1----:R-:W-:-:S05]  /*11a0*/  IMAD.WIDE R12, R17, 0x4, R12 ;  /* 0x00000004110c7825 */ /* 0x002fca00078e020c */
[----:B0-----:R-:W2:Y:S01]  /*11b0*/  LDG.E R14, desc[UR8][R12.64] ;  /* 0x000000080c0e7981 */ /* 0x001ea2000c1e1900 */
[----:B------:R-:W-:Y:S02]  /*11c0*/  ISETP.NE.AND P1, PT, R11, 0x1, PT ;  /* 0x000000010b00780c */ /* 0x000fe40003f25270 */
[----:B--2---:R-:W-:-:S04]  /*11d0*/  FSETP.GE.AND P0, PT, R14, R21, PT ;  /* 0x000000150e00720b */ /* 0x004fc80003f06000 */
[----:B------:R-:W-:Y:S02]  /*11e0*/  SEL R20, R20, UR7, !P0 ;  /* 0x0000000714147c07 */ /* 0x000fe4000c000000 */
[----:B------:R-:W-:Y:S02]  /*11f0*/  FSEL R21, R21, R14, !P0 ;  /* 0x0000000e15157208 */ /* 0x000fe40004000000 */
[----:B------:R-:W-:-:S03]  /*1200*/  SEL R22, R22, R15, !P0 ;  /* 0x0000000f16167207 */ /* 0x000fc60004000000 */
[----:B------:R-:W-:Y:S05]  /*1210*/  @!P1 BRA `(.L_x_128) ;  /* 0x0000000000349947 */ /* 0x000fea0003800000 */
[----:B------:R-:W2:Y:S01]  /*1220*/  LDG.E R14, desc[UR8][R12.64+0x4] ;  /* 0x000004080c0e7981 */ /* 0x000ea2000c1e1900 */
[----:B------:R-:W-:Y:S02]  /*1230*/  ISETP.NE.AND P1, PT, R11, 0x2, PT ;  /* 0x000000020b00780c */ /* 0x000fe40003f25270 */
[----:B------:R-:W-:Y:S02]  /*1240*/  IADD3 R17, PT, PT, R15, 0x1, RZ ;  /* 0x000000010f117810 */ /* 0x000fe40007ffe0ff */
[----:B--2---:R-:W-:-:S04]  /*1250*/  FSETP.GE.AND P0, PT, R14, R21, PT ;  /* 0x000000150e00720b */ /* 0x004fc80003f06000 */
[----:B------:R-:W-:Y:S02]  /*1260*/  SEL R20, R20, UR7, !P0 ;  /* 0x0000000714147c07 */ /* 0x000fe4000c000000 */
[----:B------:R-:W-:Y:S02]  /*1270*/  SEL R22, R22, R17, !P0 ;  /* 0x0000001116167207 */ /* 0x000fe40004000000 */
[----:B------:R-:W-:Y:S01]  /*1280*/  FSEL R21, R21, R14, !P0 ;  /* 0x0000000e15157208 */ /* 0x000fe20004000000 */
[----:B------:R-:W-:Y:S06]  /*1290*/  @!P1 BRA `(.L_x_128) ;  /* 0x0000000000149947 */ /* 0x000fec0003800000 */
[----:B------:R-:W2:Y:S02]  /*12a0*/  LDG.E R12, desc[UR8][R12.64+0x8] ;  /* 0x000008080c0c7981 */ /* 0x000ea4000c1e1900 */
[----:B--2---:R-:W-:-:S13]  /*12b0*/  FSETP.GE.AND P0, PT, R12, R21, PT ;  /* 0x000000150c00720b */ /* 0x004fda0003f06000 */
[----:B------:R-:W-:Y:S02]  /*12c0*/  @P0 VIADD R22, R15, 0x2 ;  /* 0x000000020f160836 */ /* 0x000fe40000000000 */
[----:B------:R-:W-:Y:S02]  /*12d0*/  @P0 IMAD.MOV.U32 R21, RZ, RZ, R12 ;  /* 0x000000ffff150224 */ /* 0x000fe400078e000c */
[----:B------:R-:W-:-:S07]  /*12e0*/  @P0 IMAD.U32 R20, RZ, RZ, UR7 ;  /* 0x00000007ff140e24 */ /* 0x000fce000f8e00ff */
.L_x_128:
[----:B------:R-:W-:-:S04]  /*12f0*/  UIADD3 UR7, UPT, UPT, UR7, 0x1, URZ ;  /* 0x0000000107077890 */ /* 0x000fc8000fffe0ff */
[----:B------:R-:W-:-:S09]  /*1300*/  UISETP.GE.AND UP0, UPT, UR7, UR6, UPT ;  /* 0x000000060700728c */ /* 0x000fd2000bf06270 */
[----:B------:R-:W-:Y:S05]  /*1310*/  BRA.U !UP0, `(.L_x_131) ;  /* 0xfffffff108dc7547 */ /* 0x000fea000b83ffff */
[----:B------:R-:W-:Y:S01]  /*1320*/  I2FP.F32.S32 R14, R22 ;  /* 0x00000016000e7245 */ /* 0x000fe20000201400 */
[----:B------:R-:W1:Y:S01]  /*1330*/  LDC.64 R16, c[0x0][0x388] ;  /* 0x0000e200ff107b82 */ /* 0x000e620000000a00 */
[----:B------:R-:W-:-:S04]  /*1340*/  I2FP.F32.S32 R23, R20 ;  /* 0x0000001400177245 */ /* 0x000fc80000201400 */
[----:B------:R-:W-:Y:S03]  /*1350*/  F2F.F64.F32 R12, R23 ;  /* 0x00000017000c7310 */ /* 0x000fe60000201800 */
[----:B------:R-:W2:Y:S05]  /*1360*/  LDC.64 R18, c[0x0][0x390] ;  /* 0x0000e400ff127b82 */ /* 0x000eaa0000000a00 */
[----:B------:R-:W3:Y:S02]  /*1370*/  F2F.F64.F32 R14, R14 ;  /* 0x0000000e000e7310 */ /* 0x000ee40000201800 */
[----:B---3--:R-:W-:Y:S01]  /*1380*/  DFMA R12, R12, 1000, R14 ;  /* 0x408f40000c0c782b */ /* 0x008fe2000000000e */
[----:B------:R-:W-:Y:S01]  /*1390*/  VIADD R15, R3, UR5 ;  /* 0x00000005030f7c36 */ /* 0x000fe20008000000 */
[----:B------:R-:W-:-:S03]  /*13a0*/  UIADD3 UR5, UPT, UPT, UR5, 0x1, URZ ;  /* 0x0000000105057890 */ /* 0x000fc6000fffe0ff */
[----:B------:R-:W-:-:S03]  /*13b0*/  IMAD R15, R0, R15, UR4 ;  /* 0x00000004000f7e24 */ /* 0x000fc6000f8e020f */
[----:B------:R-:W-:Y:S02]  /*13c0*/  ISETP.NE.AND P0, PT, R2, UR5, PT ;  /* 0x0000000502007c0c */ /* 0x000fe4000bf05270 */
[----:B------:R-:W3:Y:S01]  /*13d0*/  F2F.F32.F64 R13, R12 ;  /* 0x0000000c000d7310 */ /* 0x000ee20000301000 */
[----:B-1----:R-:W-:-:S04]  /*13e0*/  IMAD.WIDE R16, R15, 0x4, R16 ;  /* 0x000000040f107825 */ /* 0x002fc800078e0210 */
[----:B--2---:R-:W-:Y:S01]  /*13f0*/  IMAD.WIDE R18, R15, 0x4, R18 ;  /* 0x000000040f127825 */ /* 0x004fe200078e0212 */
[----:B0-----:R1:W-:Y:S04]  /*1400*/  STG.E desc[UR8][R16.64], R21 ;  /* 0x0000001510007986 */ /* 0x0013e8000c101908 */
[----:B---3--:R1:W-:Y:S01]  /*1410*/  STG.E desc[UR8][R18.64], R13 ;  /* 0x0000000d12007986 */ /* 0x0083e2000c101908 */
[----:B------:R-:W-:Y:S05]  /*1420*/  @P0 BRA `(.L_x_132) ;  /* 0xfffffff000880947 */ /* 0x000fea000383ffff */
[----:B------:R-:W-:-:S06]  /*1430*/  UIADD3 UR4, UPT, UPT, UR4, 0x1, URZ ;  /* 0x0000000104047890 */ /* 0x000fcc000fffe0ff */
[----:B------:R-:W-:-:S13]  /*1440*/  ISETP.NE.AND P0, PT, R0, UR4, PT ;  /* 0x0000000400007c0c */ /* 0x000fda000bf05270 */
[----:B------:R-:W-:Y:S05]  /*1450*/  @!P0 EXIT ;  /* 0x000000000000894d */ /* 0x000fea0003800000 */
[----:B------:R-:W-:Y:S02]  /*1460*/  VIADD R6, R6, 0x1 ;  /* 0x0000000106067836 */ /* 0x000fe40000000000 */
[----:B------:R-:W-:Y:S01]  /*1470*/  VIADD R4, R4, 0x1 ;  /* 0x0000000104047836 */ /* 0x000fe20000000000 */
[----:B------:R-:W-:Y:S06]  /*1480*/  BRA `(.L_x_133) ;  /* 0xffffffec00f47947 */ /* 0x000fec000383ffff */
.L_x_125:
[C---:B------:R-:W-:Y:S01]  /*1490*/  LOP3.LUT R15, R2.reuse, 0x3, RZ, 0xc0, !PT ;  /* 0x00000003020f7812 */ /* 0x040fe200078ec0ff */
[----:B------:R-:W-:Y:S01]  /*14a0*/  UMOV UR4, URZ ;  /* 0x000000ff00047c82 */ /* 0x000fe20008000000 */
[----:B------:R-:W-:-:S07]  /*14b0*/  LOP3.LUT R14, R2, 0x7ffffffc, RZ, 0xc0, !PT ;  /* 0x7ffffffc020e7812 */ /* 0x000fce00078ec0ff */
.L_x_138:
[----:B------:R-:W-:Y:S01]  /*14c0*/  ISETP.GE.U32.AND P0, PT, R2, 0x4, PT ;  /* 0x000000040200780c */ /* 0x000fe20003f06070 */
[----:B------:R-:W-:-:S12]  /*14d0*/  IMAD.MOV.U32 R12, RZ, RZ, RZ ;  /* 0x000000ffff0c7224 */ /* 0x000fd800078e00ff */
[----:B-1-3--:R-:W-:Y:S05]  /*14e0*/  @!P0 BRA `(.L_x_134) ;  /* 0x0000000000688947 */ /* 0x00afea0003800000 */
[----:B------:R-:W1:Y:S01]  /*14f0*/  LDC.64 R4, c[0x0][0x388] ;  /* 0x0000e200ff047b82 */ /* 0x000e620000000a00 */
[----:B------:R-:W-:-:S07]  /*1500*/  UMOV UR5, URZ ;  /* 0x000000ff00057c82 */ /* 0x000fce0008000000 */
[----:B------:R-:W2:Y:S02]  /*1510*/  LDC.64 R6, c[0x0][0x390] ;  /* 0x0000e400ff067b82 */ /* 0x000ea40000000a00 */
.L_x_135:
[----:B---3--:R-:W-:Y:S01]  /*1520*/  VIADD R9, R3, UR5 ;  /* 0x0000000503097c36 */ /* 0x008fe20008000000 */
[----:B------:R-:W-:Y:S01]  /*1530*/  UIADD3 UR5, UPT, UPT, UR5, 0x4, URZ ;  /* 0x0000000405057890 */ /* 0x000fe2000fffe0ff */
[----:B------:R-:W-:Y:S02]  /*1540*/  IMAD.MOV.U32 R27, RZ, RZ, -0x319194d8 ;  /* 0xce6e6b28ff1b7424 */ /* 0x000fe400078e00ff */
[----:B------:R-:W-:-:S03]  /*1550*/  IMAD R9, R0, R9, UR4 ;  /* 0x0000000400097e24 */ /* 0x000fc6000f8e0209 */
[----:B------:R-:W-:Y:S01]  /*1560*/  ISETP.NE.AND P0, PT, R14, UR5, PT ;  /* 0x000000050e007c0c */ /* 0x000fe2000bf05270 */
[----:B-1----:R-:W-:-:S04]  /*1570*/  IMAD.WIDE R16, R9, 0x4, R4 ;  /* 0x0000000409107825 */ /* 0x002fc800078e0204 */
[----:B--2---:R-:W-:Y:S01]  /*1580*/  IMAD.WIDE R18, R9, 0x4, R6 ;  /* 0x0000000409127825 */ /* 0x004fe200078e0206 */
[----:B0-----:R3:W-:Y:S03]  /*1590*/  STG.E desc[UR8][R16.64], R27 ;  /* 0x0000001b10007986 */ /* 0x0017e6000c101908 */
[C---:B------:R-:W-:Y:S01]  /*15a0*/  IMAD.WIDE.U32 R20, R0.reuse, 0x4, R16 ;  /* 0x0000000400147825 */ /* 0x040fe200078e0010 */
[----:B------:R3:W-:Y:S03]  /*15b0*/  STG.E desc[UR8][R18.64], RZ ;  /* 0x000000ff12007986 */ /* 0x0007e6000c101908 */
[C---:B------:R-:W-:Y:S01]  /*15c0*/  IMAD.WIDE.U32 R8, R0.reuse, 0x4, R18 ;  /* 0x0000000400087825 */ /* 0x040fe200078e0012 */
[----:B------:R3:W-:Y:S03]  /*15d0*/  STG.E desc[UR8][R20.64], R27 ;  /* 0x0000001b14007986 */ /* 0x0007e6000c101908 */
[C---:B------:R-:W-:Y:S01]  /*15e0*/  IMAD.WIDE.U32 R10, R0.reuse, 0x4, R20 ;  /* 0x00000004000a7825 */ /* 0x040fe200078e0014 */
[----:B------:R3:W-:Y:S03]  /*15f0*/  STG.E desc[UR8][R8.64], RZ ;  /* 0x000000ff08007986 */ /* 0x0007e6000c101908 */
[C---:B------:R-:W-:Y:S01]  /*1600*/  IMAD.WIDE.U32 R12, R0.reuse, 0x4, R8 ;  /* 0x00000004000c7825 */ /* 0x040fe200078e0008 */
[----:B------:R3:W-:Y:S03]  /*1610*/  STG.E desc[UR8][R10.64], R27 ;  /* 0x0000001b0a007986 */ /* 0x0007e6000c101908 */
[C---:B------:R-:W-:Y:S01]  /*1620*/  IMAD.WIDE.U32 R22, R0.reuse, 0x4, R10 ;  /* 0x0000000400167825 */ /* 0x040fe200078e000a */
[----:B------:R3:W-:Y:S03]  /*1630*/  STG.E desc[UR8][R12.64], RZ ;  /* 0x000000ff0c007986 */ /* 0x0007e6000c101908 */
[----:B------:R-:W-:Y:S01]  /*1640*/  IMAD.WIDE.U32 R24, R0, 0x4, R12 ;  /* 0x0000000400187825 */ /* 0x000fe200078e000c */
[----:B------:R3:W-:Y:S04]  /*1650*/  STG.E desc[UR8][R22.64], R27 ;  /* 0x0000001b16007986 */ /* 0x0007e8000c101908 */
[----:B------:R3:W-:Y:S01]  /*1660*/  STG.E desc[UR8][R24.64], RZ ;  /* 0x000000ff18007986 */ /* 0x0007e2000c101908 */
[----:B------:R-:W-:Y:S05]  /*1670*/  @P0 BRA `(.L_x_135) ;  /* 0xfffffffc00a80947 */ /* 0x000fea000383ffff */
[----:B---3--:R-:W-:-:S07]  /*1680*/  IMAD.MOV.U32 R12, RZ, RZ, R14 ;  /* 0x000000ffff0c7224 */ /* 0x008fce00078e000e */
.L_x_134:
[----:B------:R-:W-:-:S13]  /*1690*/  ISETP.NE.AND P0, PT, R15, RZ, PT ;  /* 0x000000ff0f00720c */ /* 0x000fda0003f05270 */
[----:B------:R-:W-:Y:S05]  /*16a0*/  @!P0 BRA `(.L_x_136) ;  /* 0x00000000006c8947 */ /* 0x000fea0003800000 */
[----:B------:R-:W-:Y:S02]  /*16b0*/  ISETP.NE.AND P0, PT, R15, 0x1, PT ;  /* 0x000000010f00780c */ /* 0x000fe40003f05270 */
[----:B------:R-:W-:-:S11]  /*16c0*/  LOP3.LUT P1, RZ, R2, 0x1, RZ, 0xc0, !PT ;  /* 0x0000000102ff7812 */ /* 0x000fd6000782c0ff */
[----:B------:R-:W-:Y:S05]  /*16d0*/  @!P0 BRA `(.L_x_137) ;  /* 0x0000000000388947 */ /* 0x000fea0003800000 */
[----:B------:R-:W1:Y:S01]  /*16e0*/  LDC.64 R4, c[0x0][0x388] ;  /* 0x0000e200ff047b82 */ /* 0x000e620000000a00 */
[----:B------:R-:W-:Y:S02]  /*16f0*/  IMAD.IADD R9, R3, 0x1, R12 ;  /* 0x0000000103097824 */ /* 0x000fe400078e020c */
[----:B------:R-:W-:Y:S02]  /*1700*/  IMAD.MOV.U32 R13, RZ, RZ, -0x319194d8 ;  /* 0xce6e6b28ff0d7424 */ /* 0x000fe400078e00ff */
[----:B------:R-:W-:Y:S02]  /*1710*/  IMAD R9, R0, R9, UR4 ;  /* 0x0000000400097e24 */ /* 0x000fe4000f8e0209 */
[----:B------:R-:W-:Y:S01]  /*1720*/  VIADD R12, R12, 0x2 ;  /* 0x000000020c0c7836 */ /* 0x000fe20000000000 */
[----:B------:R-:W2:Y:S01]  /*1730*/  LDC.64 R6, c[0x0][0x390] ;  /* 0x0000e400ff067b82 */ /* 0x000ea20000000a00 */
[----:B-1----:R-:W-:-:S05]  /*1740*/  IMAD.WIDE R4, R9, 0x4, R4 ;  /* 0x0000000409047825 */ /* 0x002fca00078e0204 */
[----:B0-----:R1:W-:Y:S01]  /*1750*/  STG.E desc[UR8][R4.64], R13 ;  /* 0x0000000d04007986 */ /* 0x0013e2000c101908 */
[----:B--2---:R-:W-:-:S04]  /*1760*/  IMAD.WIDE R6, R9, 0x4, R6 ;  /* 0x0000000409067825 */ /* 0x004fc800078e0206 */
[C---:B------:R-:W-:Y:S01]  /*1770*/  IMAD.WIDE.U32 R8, R0.reuse, 0x4, R4 ;  /* 0x0000000400087825 */ /* 0x040fe200078e0004 */
[----:B------:R1:W-:Y:S03]  /*1780*/  STG.E desc[UR8][R6.64], RZ ;  /* 0x000000ff06007986 */ /* 0x0003e6000c101908 */
[----:B------:R-:W-:Y:S01]  /*1790*/  IMAD.WIDE.U32 R10, R0, 0x4, R6 ;  /* 0x00000004000a7825 */ /* 0x000fe200078e0006 */
[----:B------:R1:W-:Y:S04]  /*17a0*/  STG.E desc[UR8][R8.64], R13 ;  /* 0x0000000d08007986 */ /* 0x0003e8000c101908 */
[----:B------:R1:W-:Y:S02]  /*17b0*/  STG.E desc[UR8][R10.64], RZ ;  /* 0x000000ff0a007986 */ /* 0x0003e4000c101908 */
.L_x_137:
[----:B------:R-:W-:Y:S05]  /*17c0*/  @!P1 BRA `(.L_x_136) ;  /* 0x0000000000249947 */ /* 0x000fea0003800000 */
[----:B-1----:R-:W1:Y:S01]  /*17d0*/  LDC.64 R4, c[0x0][0x388] ;  /* 0x0000e200ff047b82 */ /* 0x002e620000000a00 */
[----:B------:R-:W-:Y:S02]  /*17e0*/  IMAD.IADD R9, R3, 0x1, R12 ;  /* 0x0000000103097824 */ /* 0x000fe400078e020c */
[----:B------:R-:W-:Y:S02]  /*17f0*/  HFMA2 R11, -RZ, RZ, -25.71875, 3664 ;  /* 0xce6e6b28ff0b7431 */ /* 0x000fe400000001ff */
[----:B------:R-:W-:-:S03]  /*1800*/  IMAD R9, R0, R9, UR4 ;  /* 0x0000000400097e24 */ /* 0x000fc6000f8e0209 */
[----:B------:R-:W2:Y:S01]  /*1810*/  LDC.64 R6, c[0x0][0x390] ;  /* 0x0000e400ff067b82 */ /* 0x000ea20000000a00 */
[----:B-1----:R-:W-:-:S05]  /*1820*/  IMAD.WIDE R4, R9, 0x4, R4 ;  /* 0x0000000409047825 */ /* 0x002fca00078e0204 */
[----:B0-----:R3:W-:Y:S01]  /*1830*/  STG.E desc[UR8][R4.64], R11 ;  /* 0x0000000b04007986 */ /* 0x0017e2000c101908 */
[----:B--2---:R-:W-:-:S05]  /*1840*/  IMAD.WIDE R6, R9, 0x4, R6 ;  /* 0x0000000409067825 */ /* 0x004fca00078e0206 */
[----:B------:R3:W-:Y:S02]  /*1850*/  STG.E desc[UR8][R6.64], RZ ;  /* 0x000000ff06007986 */ /* 0x0007e4000c101908 */
.L_x_136:
[----:B------:R-:W-:-:S06]  /*1860*/  UIADD3 UR4, UPT, UPT, UR4, 0x1, URZ ;  /* 0x0000000104047890 */ /* 0x000fcc000fffe0ff */
[----:B------:R-:W-:-:S13]  /*1870*/  ISETP.NE.AND P0, PT, R0, UR4, PT ;  /* 0x0000000400007c0c */ /* 0x000fda000bf05270 */
[----:B0-----:R-:W-:Y:S05]  /*1880*/  @!P0 EXIT ;  /* 0x000000000000894d */ /* 0x001fea0003800000 */
[----:B------:R-:W-:Y:S05]  /*1890*/  BRA `(.L_x_138) ;  /* 0xfffffffc00087947 */ /* 0x000fea000383ffff */
.L_x_124:
[C---:B------:R-:W-:Y:S01]  /*18a0*/  LOP3.LUT R4, R2.reuse, 0x7, RZ, 0xc0, !PT ;  /* 0x0000000702047812 */ /* 0x040fe200078ec0ff */
[----:B------:R-:W-:Y:S01]  /*18b0*/  UMOV UR4, URZ ;  /* 0x000000ff00047c82 */ /* 0x000fe20008000000 */
[----:B------:R-:W-:-:S03]  /*18c0*/  LOP3.LUT R28, R2, 0x7ffffff8, RZ, 0xc0, !PT ;  /* 0x7ffffff8021c7812 */ /* 0x000fc600078ec0ff */
[----:B------:R-:W-:-:S05]  /*18d0*/  VIADD R5, R4, 0xffffffff ;  /* 0xffffffff04057836 */ /* 0x000fca0000000000 */
[----:B------:R-:W-:Y:S02]  /*18e0*/  ISETP.GE.U32.AND P0, PT, R5, 0x3, PT ;  /* 0x000000030500780c */ /* 0x000fe40003f06070 */
[----:B------:R-:W-:-:S11]  /*18f0*/  LOP3.LUT R5, R2, 0x3, RZ, 0xc0, !PT ;  /* 0x0000000302057812 */ /* 0x000fd600078ec0ff */
.L_x_144:
[----:B------:R-:W-:Y:S01]  /*1900*/  ISETP.GE.U32.AND P1, PT, R2, 0x8, PT ;  /* 0x000000080200780c */ /* 0x000fe20003f26070 */
[----:B------:R-:W-:-:S12]  /*1910*/  IMAD.MOV.U32 R12, RZ, RZ, RZ ;  /* 0x000000ffff0c7224 */ /* 0x000fd800078e00ff */
[----:B-1-34-:R-:W-:Y:S05]  /*1920*/  @!P1 BRA `(.L_x_139) ;  /* 0x0000000000a89947 */ /* 0x01afea0003800000 */
[----:B------:R-:W1:Y:S01]  /*1930*/  LDC.64 R6, c[0x0][0x388] ;  /* 0x0000e200ff067b82 */ /* 0x000e620000000a00 */
[----:B------:R-:W-:-:S07]  /*1940*/  UMOV UR5, URZ ;  /* 0x000000ff00057c82 */ /* 0x000fce0008000000 */
[----:B------:R-:W2:Y:S02]  /*1950*/  LDC.64 R8, c[0x0][0x390] ;  /* 0x0000e400ff087b82 */ /* 0x000ea40000000a00 */
.L_x_140:
[----:B---3--:R-:W-:Y:S01]  /*1960*/  VIADD R11, R3, UR5 ;  /* 0x00000005030b7c36 */ /* 0x008fe20008000000 */
[----:B------:R-:W-:Y:S01]  /*1970*/  UIADD3 UR5, UPT, UPT, UR5, 0x8, URZ ;  /* 0x0000000805057890 */ /* 0x000fe2000fffe0ff */
[----:B------:R-:W-:Y:S02]  /*1980*/  IMAD.MOV.U32 R29, RZ, RZ, -0x319194d8 ;  /* 0xce6e6b28ff1d7424 */ /* 0x000fe400078e00ff */
[----:B------:R-:W-:-:S03]  /*1990*/  IMAD R11, R0, R11, UR4 ;  /* 0x00000004000b7e24 */ /* 0x000fc6000f8e020b */
[----:B------:R-:W-:Y:S01]  /*19a0*/  ISETP.NE.AND P1, PT, R28, UR5, PT ;  /* 0x000000051c007c0c */ /* 0x000fe2000bf25270 */
[----:B-1----:R-:W-:-:S04]  /*19b0*/  IMAD.WIDE R24, R11, 0x4, R6 ;  /* 0x000000040b187825 */ /* 0x002fc800078e0206 */
[----:B--2---:R-:W-:Y:S01]  /*19c0*/  IMAD.WIDE R26, R11, 0x4, R8 ;  /* 0x000000040b1a7825 */ /* 0x004fe200078e0208 */
[----:B0-----:R-:W-:Y:S03]  /*19d0*/  STG.E desc[UR8][R24.64], R29 ;  /* 0x0000001d18007986 */ /* 0x001fe6000c101908 */
[C---:B------:R-:W-:Y:S01]  /*19e0*/  IMAD.WIDE.U32 R12, R0.reuse, 0x4, R24 ;  /* 0x00000004000c7825 */ /* 0x040fe200078e0018 */
[----:B------:R-:W-:Y:S03]  /*19f0*/  STG.E desc[UR8][R26.64], RZ ;  /* 0x000000ff1a007986 */ /* 0x000fe6000c101908 */
[C---:B------:R-:W-:Y:S01]  /*1a00*/  IMAD.WIDE.U32 R16, R0.reuse, 0x4, R26 ;  /* 0x0000000400107825 */ /* 0x040fe200078e001a */
[----:B------:R0:W-:Y:S03]  /*1a10*/  STG.E desc[UR8][R12.64], R29 ;  /* 0x0000001d0c007986 */ /* 0x0001e6000c101908 */
[C---:B------:R-:W-:Y:S01]  /*1a20*/  IMAD.WIDE.U32 R10, R0.reuse, 0x4, R12 ;  /* 0x00000004000a7825 */ /* 0x040fe200078e000c */
[----:B------:R-:W-:Y:S03]  /*1a30*/  STG.E desc[UR8][R16.64], RZ ;  /* 0x000000ff10007986 */ /* 0x000fe6000c101908 */
[C---:B------:R-:W-:Y:S01]  /*1a40*/  IMAD.WIDE.U32 R20, R0.reuse, 0x4, R16 ;  /* 0x0000000400147825 */ /* 0x040fe200078e0010 */
[----:B------:R1:W-:Y:S03]  /*1a50*/  STG.E desc[UR8][R10.64], R29 ;  /* 0x0000001d0a007986 */ /* 0x0003e6000c101908 */
[C---:B------:R-:W-:Y:S01]  /*1a60*/  IMAD.WIDE.U32 R22, R0.reuse, 0x4, R10 ;  /* 0x0000000400167825 */ /* 0x040fe200078e000a */
[----:B------:R-:W-:Y:S03]  /*1a70*/  STG.E desc[UR8][R20.64], RZ ;  /* 0x000000ff14007986 */ /* 0x000fe6000c101908 */
[C---:B------:R-:W-:Y:S01]  /*1a80*/  IMAD.WIDE.U32 R14, R0.reuse, 0x4, R20 ;  /* 0x00000004000e7825 */ /* 0x040fe200078e0014 */
[----:B------:R-:W-:Y:S03]  /*1a90*/  STG.E desc[UR8][R22.64], R29 ;  /* 0x0000001d16007986 */ /* 0x000fe6000c101908 */
[C---:B------:R-:W-:Y:S01]  /*1aa0*/  IMAD.WIDE.U32 R18, R0.reuse, 0x4, R22 ;  /* 0x0000000400127825 */ /* 0x040fe200078e0016 */
[----:B------:R2:W-:Y:S03]  /*1ab0*/  STG.E desc[UR8][R14.64], RZ ;  /* 0x000000ff0e007986 */ /* 0x0005e6000c101908 */
[C---:B0-----:R-:W-:Y:S01]  /*1ac0*/  IMAD.WIDE.U32 R12, R0.reuse, 0x4, R14 ;  /* 0x00000004000c7825 */ /* 0x041fe200078e000e */
[----:B------:R-:W-:Y:S03]  /*1ad0*/  STG.E desc[UR8][R18.64], R29 ;  /* 0x0000001d12007986 */ /* 0x000fe6000c101908 */
[C---:B-1----:R-:W-:Y:S01]  /*1ae0*/  IMAD.WIDE.U32 R10, R0.reuse, 0x4, R18 ;  /* 0x00000004000a7825 */ /* 0x042fe200078e0012 */
[----:B------:R0:W-:Y:S03]  /*1af0*/  STG.E desc[UR8][R12.64], RZ ;  /* 0x000000ff0c007986 */ /* 0x0001e6000c101908 */
[C---:B------:R-:W-:Y:S01]  /*1b00*/  IMAD.WIDE.U32 R16, R0.reuse, 0x4, R12 ;  /* 0x0000000400107825 */ /* 0x040fe200078e000c */
[----:B------:R3:W-:Y:S03]  /*1b10*/  STG.E desc[UR8][R10.64], R29 ;  /* 0x0000001d0a007986 */ /* 0x0007e6000c101908 */
[C---:B------:R-:W-:Y:S01]  /*1b20*/  IMAD.WIDE.U32 R24, R0.reuse, 0x4, R10 ;  /* 0x0000000400187825 */ /* 0x040fe200078e000a */
[----:B------:R3:W-:Y:S03]  /*1b30*/  STG.E desc[UR8][R16.64], RZ ;  /* 0x000000ff10007986 */ /* 0x0007e6000c101908 */
[C---:B------:R-:W-:Y:S01]  /*1b40*/  IMAD.WIDE.U32 R26, R0.reuse, 0x4, R16 ;  /* 0x00000004001a7825 */ /* 0x040fe200078e0010 */
[----:B------:R3:W-:Y:S03]  /*1b50*/  STG.E desc[UR8][R24.64], R29 ;  /* 0x0000001d18007986 */ /* 0x0007e6000c101908 */
[C---:B--2---:R-:W-:Y:S01]  /*1b60*/  IMAD.WIDE.U32 R14, R0.reuse, 0x4, R24 ;  /* 0x00000004000e7825 */ /* 0x044fe200078e0018 */
[----:B------:R3:W-:Y:S03]  /*1b70*/  STG.E desc[UR8][R26.64], RZ ;  /* 0x000000ff1a007986 */ /* 0x0007e6000c101908 */
[----:B0-----:R-:W-:Y:S01]  /*1b80*/  IMAD.WIDE.U32 R12, R0, 0x4, R26 ;  /* 0x00000004000c7825 */ /* 0x001fe200078e001a */
[----:B------:R3:W-:Y:S04]  /*1b90*/  STG.E desc[UR8][R14.64], R29 ;  /* 0x0000001d0e007986 */ /* 0x0007e8000c101908 */
[----:B------:R3:W-:Y:S01]  /*1ba0*/  STG.E desc[UR8][R12.64], RZ ;  /* 0x000000ff0c007986 */ /* 0x0007e2000c101908 */
[----:B------:R-:W-:Y:S05]  /*1bb0*/  @P1 BRA `(.L_x_140) ;  /* 0xfffffffc00681947 */ /* 0x000fea000383ffff */
[----:B---3--:R-:W-:-:S07]  /*1bc0*/  IMAD.MOV.U32 R12, RZ, RZ, R28 ;  /* 0x000000ffff0c7224 */ /* 0x008fce00078e001c */
.L_x_139:
[----:B------:R-:W-:-:S13]  /*1bd0*/  ISETP.NE.AND P1, PT, R4, RZ, PT ;  /* 0x000000ff0400720c */ /* 0x000fda0003f25270 */
[----:B------:R-:W-:Y:S05]  /*1be0*/  @!P1 BRA `(.L_x_141) ;  /* 0x0000000000d09947 */ /* 0x000fea0003800000 */
[----:B------:R-:W-:Y:S01]  /*1bf0*/  ISETP.NE.AND P1, PT, R5, RZ, PT ;  /* 0x000000ff0500720c */ /* 0x000fe20003f25270 */
[----:B------:R-:W-:-:S12]  /*1c00*/  @!P0 BRA `(.L_x_142) ;  /* 0x0000000000588947 */ /* 0x000fd80003800000 */
        /* <DEDUP_REMOVED lines=8> */
[----:B------:R-:W-:-:S04]  /*1c90*/  IMAD.WIDE.U32 R18, R0, 0x4, R14 ;  /* 0x0000000400127825 */ /* 0x000fc800078e000e */
[----:B--2---:R-:W-:-:S04]  /*1ca0*/  IMAD.WIDE R16, R7, 0x4, R16 ;  /* 0x0000000407107825 */ /* 0x004fc800078e0210 */
[C---:B------:R-:W-:Y:S01]  /*1cb0*/  IMAD.WIDE.U32 R8, R0.reuse, 0x4, R18 ;  /* 0x0000000400087825 */ /* 0x040fe200078e0012 */
[----:B------:R1:W-:Y:S03]  /*1cc0*/  STG.E desc[UR8][R16.64], RZ ;  /* 0x000000ff10007986 */ /* 0x0003e6000c101908 */
[C---:B------:R-:W-:Y:S01]  /*1cd0*/  IMAD.WIDE.U32 R10, R0.reuse, 0x4, R16 ;  /* 0x00000004000a7825 */ /* 0x040fe200078e0010 */
[----:B------:R1:W-:Y:S03]  /*1ce0*/  STG.E desc[UR8][R18.64], R13 ;  /* 0x0000000d12007986 */ /* 0x0003e6000c101908 */
[C---:B------:R-:W-:Y:S01]  /*1cf0*/  IMAD.WIDE.U32 R20, R0.reuse, 0x4, R8 ;  /* 0x0000000400147825 */ /* 0x040fe200078e0008 */
[----:B------:R1:W-:Y:S03]  /*1d00*/  STG.E desc[UR8][R10.64], RZ ;  /* 0x000000ff0a007986 */ /* 0x0003e6000c101908 */
[C---:B------:R-:W-:Y:S01]  /*1d10*/  IMAD.WIDE.U32 R6, R0.reuse, 0x4, R10 ;  /* 0x0000000400067825 */ /* 0x040fe200078e000a */
[----:B------:R1:W-:Y:S04]  /*1d20*/  STG.E desc[UR8][R8.64], R13 ;  /* 0x0000000d08007986 */ /* 0x0003e8000c101908 */
[----:B------:R1:W-:Y:S01]  /*1d30*/  STG.E desc[UR8][R6.64], RZ ;  /* 0x000000ff06007986 */ /* 0x0003e2000c101908 */
[----:B------:R-:W-:-:S03]  /*1d40*/  IMAD.WIDE.U32 R22, R0, 0x4, R6 ;  /* 0x0000000400167825 */ /* 0x000fc600078e0006 */
[----:B------:R1:W-:Y:S04]  /*1d50*/  STG.E desc[UR8][R20.64], R13 ;  /* 0x0000000d14007986 */ /* 0x0003e8000c101908 */
[----:B------:R1:W-:Y:S02]  /*1d60*/  STG.E desc[UR8][R22.64], RZ ;  /* 0x000000ff16007986 */ /* 0x0003e4000c101908 */
.L_x_142:
[----:B------:R-:W-:Y:S05]  /*1d70*/  @!P1 BRA `(.L_x_141) ;  /* 0x00000000006c9947 */ /* 0x000fea0003800000 */
[----:B------:R-:W-:Y:S02]  /*1d80*/  ISETP.NE.AND P1, PT, R5, 0x1, PT ;  /* 0x000000010500780c */ /* 0x000fe40003f25270 */
[----:B------:R-:W-:-:S11]  /*1d90*/  LOP3.LUT P2, RZ, R2, 0x1, RZ, 0xc0, !PT ;  /* 0x0000000102ff7812 */ /* 0x000fd6000784c0ff */
[----:B------:R-:W-:Y:S05]  /*1da0*/  @!P1 BRA `(.L_x_143) ;  /* 0x0000000000389947 */ /* 0x000fea0003800000 */
[----:B-1----:R-:W1:Y:S01]  /*1db0*/  LDC.64 R6, c[0x0][0x388] ;  /* 0x0000e200ff067b82 */ /* 0x002e620000000a00 */
        /* <DEDUP_REMOVED lines=13> */
.L_x_143:
[----:B------:R-:W-:Y:S05]  /*1e90*/  @!P2 BRA `(.L_x_141) ;  /* 0x000000000024a947 */ /* 0x000fea0003800000 */
[----:B-1-3--:R-:W1:Y:S01]  /*1ea0*/  LDC.64 R6, c[0x0][0x388] ;  /* 0x0000e200ff067b82 */ /* 0x00ae620000000a00 */
[----:B------:R-:W-:Y:S02]  /*1eb0*/  IMAD.IADD R11, R3, 0x1, R12 ;  /* 0x00000001030b7824 */ /* 0x000fe400078e020c */
[----:B------:R-:W-:Y:S02]  /*1ec0*/  IMAD.MOV.U32 R13, RZ, RZ, -0x319194d8 ;  /* 0xce6e6b28ff0d7424 */ /* 0x000fe400078e00ff */
[----:B------:R-:W-:-:S03]  /*1ed0*/  IMAD R11, R0, R11, UR4 ;  /* 0x00000004000b7e24 */ /* 0x000fc6000f8e020b */
[----:B------:R-:W2:Y:S01]  /*1ee0*/  LDC.64 R8, c[0x0][0x390] ;  /* 0x0000e400ff087b82 */ /* 0x000ea20000000a00 */
[----:B-1----:R-:W-:-:S05]  /*1ef0*/  IMAD.WIDE R6, R11, 0x4, R6 ;  /* 0x000000040b067825 */ /* 0x002fca00078e0206 */
[----:B0-----:R4:W-:Y:S01]  /*1f00*/  STG.E desc[UR8][R6.64], R13 ;  /* 0x0000000d06007986 */ /* 0x0019e2000c101908 */
[----:B--2---:R-:W-:-:S05]  /*1f10*/  IMAD.WIDE R8, R11, 0x4, R8 ;  /* 0x000000040b087825 */ /* 0x004fca00078e0208 */
[----:B------:R4:W-:Y:S02]  /*1f20*/  STG.E desc[UR8][R8.64], RZ ;  /* 0x000000ff08007986 */ /* 0x0009e4000c101908 */
.L_x_141:
[----:B------:R-:W-:-:S06]  /*1f30*/  UIADD3 UR4, UPT, UPT, UR4, 0x1, URZ ;  /* 0x0000000104047890 */ /* 0x000fcc000fffe0ff */
[----:B------:R-:W-:-:S13]  /*1f40*/  ISETP.NE.AND P1, PT, R0, UR4, PT ;  /* 0x0000000400007c0c */ /* 0x000fda000bf25270 */
[----:B------:R-:W-:Y:S05]  /*1f50*/  @P1 BRA `(.L_x_144) ;  /* 0xfffffff800681947 */ /* 0x000fea000383ffff */
[----:B0-----:R-:W-:Y:S05]  /*1f60*/  EXIT ;  /* 0x000000000000794d */ /* 0x001fea0003800000 */
.L_x_145:
        /* <DEDUP_REMOVED lines=9> */
.L_x_155:


//--------------------- .text._Z11sub1_kernelPfS_S_i --------------------------
	.section	.text._Z11sub1_kernelPfS_S_i,"ax",@progbits
	.align	128
        .global         _Z11sub1_kernelPfS_S_i
        .type           _Z11sub1_kernelPfS_S_i,@function
        .size           _Z11sub1_kernelPfS_S_i,(.L_x_156 - _Z11sub1_kernelPfS_S_i)
        .other          _Z11sub1_kernelPfS_S_i,@"STO_CUDA_ENTRY STV_DEFAULT"
_Z11sub1_kernelPfS_S_i:
.text._Z11sub1_kernelPfS_S_i:
[----:B------:R-:W-:Y:S01]  /*0000*/  LDC R1, c[0x0][0x37c] ;  /* 0x0000df00ff017b82 */ /* 0x000fe20000000800 */
[----:B------:R-:W0:Y:S07]  /*0010*/  S2R R0, SR_TID.X ;  /* 0x0000000000007919 */ /* 0x000e2e0000002100 */
[----:B------:R-:W0:Y:S01]  /*0020*/  S2UR UR4, SR_CTAID.X ;  /* 0x00000000000479c3 */ /* 0x000e220000002500 */
[----:B------:R-:W1:Y:S07]  /*0030*/  LDCU UR5, c[0x0][0x398] ;  /* 0x00007300ff0577ac */ /* 0x000e6e0008000800 */
[----:B------:R-:W0:Y:S02]  /*0040*/  LDC R15, c[0x0][0x360] ;  /* 0x0000d800ff0f7b82 */ /* 0x000e240000000800 */
[----:B0-----:R-:W-:-:S05]  /*0050*/  IMAD R0, R15, UR4, R0 ;  /* 0x000000040f007c24 */ /* 0x001fca000f8e0200 */
[----:B-1----:R-:W-:-:S13]  /*0060*/  ISETP.GE.AND P0, PT, R0, UR5, PT ;  /* 0x0000000500007c0c */ /* 0x002fda000bf06270 */
[----:B------:R-:W-:Y:S05]  /*0070*/  @P0 EXIT ;  /* 0x000000000000094d */ /* 0x000fea0003800000 */
[----:B------:R-:W0:Y:S01]  /*0080*/  LDC.64 R12, c[0x0][0x390] ;  /* 0x0000e400ff0c7b82 */ /* 0x000e220000000a00 */
[----:B------:R-:W1:Y:S01]  /*0090*/  LDCU UR4, c[0x0][0x370] ;  /* 0x00006e00ff0477ac */ /* 0x000e620008000800 */
[----:B------:R-:W2:Y:S06]  /*00a0*/  LDCU.64 UR6, c[0x0][0x358] ;  /* 0x00006b00ff0677ac */ /* 0x000eac0008000a00 */
[----:B------:R-:W3:Y:S08]  /*00b0*/  LDC.64 R8, c[0x0][0x380] ;  /* 0x0000e000ff087b82 */ /* 0x000ef00000000a00 */
[----:B------:R-:W4:Y:S01]  /*00c0*/  LDC.64 R10, c[0x0][0x388] ;  /* 0x0000e200ff0a7b82 */ /* 0x000f220000000a00 */
[----:B-1----:R-:W-:-:S07]  /*00d0*/  IMAD R15, R15, UR4, RZ ;  /* 0x000000040f0f7c24 */ /* 0x002fce000f8e02ff */
.L_x_146:
[----:B---3--:R-:W-:-:S04]  /*00e0*/  IMAD.WIDE R2, R0, 0x4, R8 ;  /* 0x0000000400027825 */ /* 0x008fc800078e0208 */
[C---:B----4-:R-:W-:Y:S02]  /*00f0*/  IMAD.WIDE R4, R0.reuse, 0x4, R10 ;  /* 0x0000000400047825 */ /* 0x050fe400078e020a */
[----:B--2---:R-:W2:Y:S04]  /*0100*/  LDG.E R2, desc[UR6][R2.64] ;  /* 0x0000000602027981 */ /* 0x004ea8000c1e1900 */
[----:B------:R-:W2:Y:S01]  /*0110*/  LDG.E R5, desc[UR6][R4.64] ;  /* 0x0000000604057981 */ /* 0x000ea2000c1e1900 */
[----:B01----:R-:W-:Y:S01]  /*0120*/  IMAD.WIDE R6, R0, 0x4, R12 ;  /* 0x0000000400067825 */ /* 0x003fe200078e020c */
[----:B------:R-:W-:-:S04]  /*0130*/  IADD3 R0, PT, PT, R15, R0, RZ ;  /* 0x000000000f007210 */ /* 0x000fc80007ffe0ff */
[----:B------:R-:W-:Y:S01]  /*0140*/  ISETP.GE.AND P0, PT, R0, UR5, PT ;  /* 0x0000000500007c0c */ /* 0x000fe2000bf06270 */
[----:B--2---:R-:W-:-:S05]  /*0150*/  FADD R17, R2, -R5 ;  /* 0x8000000502117221 */ /* 0x004fca0000000000 */
[----:B------:R1:W-:Y:S07]  /*0160*/  STG.E desc[UR6][R6.64], R17 ;  /* 0x0000001106007986 */ /* 0x0003ee000c101906 */
[----:B------:R-:W-:Y:S05]  /*0170*/  @!P0 BRA `(.L_x_146) ;  /* 0xfffffffc00d88947 */ /* 0x000fea000383ffff */
[----:B------:R-:W-:Y:S05]  /*0180*/  EXIT ;  /* 0x000000000000794d */ /* 0x000fea0003800000 */
.L_x_147:
        /* <DEDUP_REMOVED lines=15> */
.L_x_156:


//--------------------- .text._Z11add1_kernelPfS_S_i --------------------------
	.section	.text._Z11add1_kernelPfS_S_i,"ax",@progbits
	.align	128
        .global         _Z11add1_kernelPfS_S_i
        .type           _Z11add1_kernelPfS_S_i,@function
        .size           _Z11add1_kernelPfS_S_i,(.L_x_157 - _Z11add1_kernelPfS_S_i)
        .other          _Z11add1_kernelPfS_S_i,@"STO_CUDA_ENTRY STV_DEFAULT"
_Z11add1_kernelPfS_S_i:
.text._Z11add1_kernelPfS_S_i:
        /* <DEDUP_REMOVED lines=14> */
.L_x_148:
[----:B---3--:R-:W-:-:S04]  /*00e0*/  IMAD.WIDE R2, R0, 0x4, R8 ;  /* 0x0000000400027825 */ /* 0x008fc800078e0208 */
[C---:B----4-:R-:W-:Y:S02]  /*00f0*/  IMAD.WIDE R4, R0.reuse, 0x4, R10 ;  /* 0x0000000400047825 */ /* 0x050fe400078e020a */
[----:B--2---:R-:W2:Y:S04]  /*0100*/  LDG.E R2, desc[UR6][R2.64] ;  /* 0x0000000602027981 */ /* 0x004ea8000c1e1900 */
[----:B------:R-:W2:Y:S01]  /*0110*/  LDG.E R5, desc[UR6][R4.64] ;  /* 0x0000000604057981 */ /* 0x000ea2000c1e1900 */
[----:B01----:R-:W-:Y:S01]  /*0120*/  IMAD.WIDE R6, R0, 0x4, R12 ;  /* 0x0000000400067825 */ /* 0x003fe200078e020c */
[----:B------:R-:W-:-:S04]  /*0130*/  IADD3 R0, PT, PT, R15, R0, RZ ;  /* 0x000000000f007210 */ /* 0x000fc80007ffe0ff */
[----:B------:R-:W-:Y:S01]  /*0140*/  ISETP.GE.AND P0, PT, R0, UR5, PT ;  /* 0x0000000500007c0c */ /* 0x000fe2000bf06270 */
[----:B--2---:R-:W-:-:S05]  /*0150*/  FADD R17, R2, R5 ;  /* 0x0000000502117221 */ /* 0x004fca0000000000 */
[----:B------:R1:W-:Y:S07]  /*0160*/  STG.E desc[UR6][R6.64], R17 ;  /* 0x0000001106007986 */ /* 0x0003ee000c101906 */
[----:B------:R-:W-:Y:S05]  /*0170*/  @!P0 BRA `(.L_x_148) ;  /* 0xfffffffc00d88947 */ /* 0x000fea000383ffff */
[----:B------:R-:W-:Y:S05]  /*0180*/  EXIT ;  /* 0x000000000000794d */ /* 0x000fea0003800000 */
.L_x_149:
        /* <DEDUP_REMOVED lines=15> */
.L_x_157:


//--------------------- .nv.shared.reserved.0     --------------------------
	.section	.nv.shared.reserved.0,"aw",@nobits
	.weak		__nv_reservedSMEM_offset_0_alias
	.size		__nv_reservedSMEM_offset_0_alias, 0, 64
	.other		__nv_reservedSMEM_offset_0_alias,@"STO_CUDA_RESERVED_SHARED STV_DEFAULT"
__nv_reservedSMEM_offset_0_alias:
	.zero		0
	.zero		64


//--------------------- .nv.constant0._Z19deconvolute2_kernelPfS_S_S_iiiiiiiiiiii --------------------------
	.section	.nv.constant0._Z19deconvolute2_kernelPfS_S_S_iiiiiiiiiiii,"a",@progbits
	.sectionflags	@""
	.align	4
.nv.constant0._Z19deconvolute2_kernelPfS_S_S_iiiiiiiiiiii:
	.zero		976


//--------------------- .nv.constant0._Z19deconvolute1_kernelPfS_S_iiiiiiiiiiiiiii --------------------------
	.section	.nv.constant0._Z19deconvolute1_kernelPfS_S_iiiiiiiiiiiiiii,"a",@progbits
	.sectionflags	@""
	.align	4
.nv.constant0._Z19deconvolute1_kernelPfS_S_iiiiiiiiiiiiiii:
	.zero		980


//--------------------- .nv.constant0._Z17convolute1_kernelPfS_S_iiiiiiiiiiii --------------------------
	.section	.nv.constant0._Z17convolute1_kernelPfS_S_iiiiiiiiiiii,"a",@progbits
	.sectionflags	@""
	.align	4
.nv.constant0._Z17convolute1_kernelPfS_S_iiiiiiiiiiii:
	.zero		968


//--------------------- .nv.constant0._Z16unpooling_kernelPfS_S_iiiii --------------------------
	.section	.nv.constant0._Z16unpooling_kernelPfS_S_iiiii,"a",@progbits
	.sectionflags	@""
	.align	4
.nv.constant0._Z16unpooling_kernelPfS_S_iiiii:
	.zero		940


//--------------------- .nv.constant0._Z14pooling_kernelPfS_S_iiiii --------------------------
	.section	.nv.constant0._Z14pooling_kernelPfS_S_iiiii,"a",@progbits
	.sectionflags	@""
	.align	4
.nv.constant0._Z14pooling_kernelPfS_S_iiiii:
	.zero		940


//--------------------- .nv.constant0._Z11sub1_kernelPfS_S_i --------------------------
	.section	.nv.constant0._Z11sub1_kernelPfS_S_i,"a",@progbits
	.sectionflags	@""
	.align	4
.nv.constant0._Z11sub1_kernelPfS_S_i:
	.zero		924


//--------------------- .nv.constant0._Z11add1_kernelPfS_S_i --------------------------
	.section	.nv.constant0._Z11add1_kernelPfS_S_i,"a",@progbits
	.sectionflags	@""
	.align	4
.nv.constant0._Z11add1_kernelPfS_S_i:
	.zero		924


//--------------------- SYMBOLS --------------------------

	.type		.nv.reservedSmem.offset0,@object
	.size		.nv.reservedSmem.offset0,0x4
